//
// Generated by NVIDIA NVVM Compiler
//
// Compiler Build ID: CL-36424714
// Cuda compilation tools, release 13.0, V13.0.88
// Based on NVVM 20.0.0
//

.version 9.0
.target sm_100
.address_size 64

	// .globl	matmul_q8_f32
.extern .shared .align 16 .b8 smem[];

.visible .entry matmul_q8_f32(
	.param .u64 .ptr .align 1 matmul_q8_f32_param_0,
	.param .u64 .ptr .align 1 matmul_q8_f32_param_1,
	.param .u64 .ptr .align 1 matmul_q8_f32_param_2,
	.param .u64 .ptr .align 1 matmul_q8_f32_param_3,
	.param .u32 matmul_q8_f32_param_4,
	.param .u32 matmul_q8_f32_param_5,
	.param .u32 matmul_q8_f32_param_6
)
{
	.reg .pred 	%p<6>;
	.reg .b16 	%rs<66>;
	.reg .b32 	%r<30>;
	.reg .b32 	%f<136>;
	.reg .b64 	%rd<22>;

	ld.param.u64 	%rd6, [matmul_q8_f32_param_0];
	ld.param.u64 	%rd7, [matmul_q8_f32_param_1];
	ld.param.u64 	%rd8, [matmul_q8_f32_param_2];
	ld.param.u64 	%rd9, [matmul_q8_f32_param_3];
	ld.param.u32 	%r14, [matmul_q8_f32_param_4];
	ld.param.u32 	%r12, [matmul_q8_f32_param_5];
	ld.param.u32 	%r13, [matmul_q8_f32_param_6];
	mov.u32 	%r15, %ctaid.y;
	mov.u32 	%r16, %ntid.y;
	mov.u32 	%r17, %tid.y;
	mad.lo.s32 	%r1, %r15, %r16, %r17;
	mov.u32 	%r18, %ctaid.x;
	mov.u32 	%r19, %ntid.x;
	mov.u32 	%r20, %tid.x;
	mad.lo.s32 	%r2, %r18, %r19, %r20;
	setp.ge.s32 	%p1, %r1, %r14;
	setp.ge.s32 	%p2, %r2, %r12;
	or.pred  	%p3, %p1, %p2;
	@%p3 bra 	$L__BB0_5;
	setp.lt.s32 	%p4, %r13, 32;
	mov.f32 	%f135, 0f00000000;
	@%p4 bra 	$L__BB0_4;
	shr.s32 	%r21, %r13, 31;
	shr.u32 	%r22, %r21, 27;
	add.s32 	%r23, %r13, %r22;
	shr.s32 	%r24, %r23, 5;
	neg.s32 	%r29, %r24;
	mul.lo.s32 	%r28, %r24, %r2;
	mul.lo.s32 	%r27, %r13, %r2;
	mul.lo.s32 	%r25, %r13, %r1;
	cvta.to.global.u64 	%rd10, %rd8;
	add.s64 	%rd1, %rd10, 15;
	mul.wide.u32 	%rd11, %r25, 4;
	cvta.to.global.u64 	%rd12, %rd7;
	add.s64 	%rd13, %rd11, %rd12;
	add.s64 	%rd21, %rd13, 64;
	cvta.to.global.u64 	%rd3, %rd9;
	mov.f32 	%f135, 0f00000000;
$L__BB0_3:
	mul.wide.s32 	%rd14, %r28, 2;
	add.s64 	%rd15, %rd3, %rd14;
	cvt.s64.s32 	%rd16, %r27;
	add.s64 	%rd17, %rd1, %rd16;
	ld.global.nc.u16 	%rs1, [%rd15];
	// begin inline asm
	cvt.f32.f16 %f6, %rs1;
	// end inline asm
	ld.global.nc.u8 	%rs2, [%rd17+-15];
	cvt.s16.s8 	%rs3, %rs2;
	cvt.rn.f32.s16 	%f7, %rs3;
	mul.f32 	%f8, %f6, %f7;
	ld.global.nc.f32 	%f9, [%rd21+-64];
	fma.rn.f32 	%f10, %f9, %f8, %f135;
	ld.global.nc.u8 	%rs4, [%rd17+-14];
	cvt.s16.s8 	%rs5, %rs4;
	cvt.rn.f32.s16 	%f11, %rs5;
	mul.f32 	%f12, %f6, %f11;
	ld.global.nc.f32 	%f13, [%rd21+-60];
	fma.rn.f32 	%f14, %f13, %f12, %f10;
	ld.global.nc.u8 	%rs6, [%rd17+-13];
	cvt.s16.s8 	%rs7, %rs6;
	cvt.rn.f32.s16 	%f15, %rs7;
	mul.f32 	%f16, %f6, %f15;
	ld.global.nc.f32 	%f17, [%rd21+-56];
	fma.rn.f32 	%f18, %f17, %f16, %f14;
	ld.global.nc.u8 	%rs8, [%rd17+-12];
	cvt.s16.s8 	%rs9, %rs8;
	cvt.rn.f32.s16 	%f19, %rs9;
	mul.f32 	%f20, %f6, %f19;
	ld.global.nc.f32 	%f21, [%rd21+-52];
	fma.rn.f32 	%f22, %f21, %f20, %f18;
	ld.global.nc.u8 	%rs10, [%rd17+-11];
	cvt.s16.s8 	%rs11, %rs10;
	cvt.rn.f32.s16 	%f23, %rs11;
	mul.f32 	%f24, %f6, %f23;
	ld.global.nc.f32 	%f25, [%rd21+-48];
	fma.rn.f32 	%f26, %f25, %f24, %f22;
	ld.global.nc.u8 	%rs12, [%rd17+-10];
	cvt.s16.s8 	%rs13, %rs12;
	cvt.rn.f32.s16 	%f27, %rs13;
	mul.f32 	%f28, %f6, %f27;
	ld.global.nc.f32 	%f29, [%rd21+-44];
	fma.rn.f32 	%f30, %f29, %f28, %f26;
	ld.global.nc.u8 	%rs14, [%rd17+-9];
	cvt.s16.s8 	%rs15, %rs14;
	cvt.rn.f32.s16 	%f31, %rs15;
	mul.f32 	%f32, %f6, %f31;
	ld.global.nc.f32 	%f33, [%rd21+-40];
	fma.rn.f32 	%f34, %f33, %f32, %f30;
	ld.global.nc.u8 	%rs16, [%rd17+-8];
	cvt.s16.s8 	%rs17, %rs16;
	cvt.rn.f32.s16 	%f35, %rs17;
	mul.f32 	%f36, %f6, %f35;
	ld.global.nc.f32 	%f37, [%rd21+-36];
	fma.rn.f32 	%f38, %f37, %f36, %f34;
	ld.global.nc.u8 	%rs18, [%rd17+-7];
	cvt.s16.s8 	%rs19, %rs18;
	cvt.rn.f32.s16 	%f39, %rs19;
	mul.f32 	%f40, %f6, %f39;
	ld.global.nc.f32 	%f41, [%rd21+-32];
	fma.rn.f32 	%f42, %f41, %f40, %f38;
	ld.global.nc.u8 	%rs20, [%rd17+-6];
	cvt.s16.s8 	%rs21, %rs20;
	cvt.rn.f32.s16 	%f43, %rs21;
	mul.f32 	%f44, %f6, %f43;
	ld.global.nc.f32 	%f45, [%rd21+-28];
	fma.rn.f32 	%f46, %f45, %f44, %f42;
	ld.global.nc.u8 	%rs22, [%rd17+-5];
	cvt.s16.s8 	%rs23, %rs22;
	cvt.rn.f32.s16 	%f47, %rs23;
	mul.f32 	%f48, %f6, %f47;
	ld.global.nc.f32 	%f49, [%rd21+-24];
	fma.rn.f32 	%f50, %f49, %f48, %f46;
	ld.global.nc.u8 	%rs24, [%rd17+-4];
	cvt.s16.s8 	%rs25, %rs24;
	cvt.rn.f32.s16 	%f51, %rs25;
	mul.f32 	%f52, %f6, %f51;
	ld.global.nc.f32 	%f53, [%rd21+-20];
	fma.rn.f32 	%f54, %f53, %f52, %f50;
	ld.global.nc.u8 	%rs26, [%rd17+-3];
	cvt.s16.s8 	%rs27, %rs26;
	cvt.rn.f32.s16 	%f55, %rs27;
	mul.f32 	%f56, %f6, %f55;
	ld.global.nc.f32 	%f57, [%rd21+-16];
	fma.rn.f32 	%f58, %f57, %f56, %f54;
	ld.global.nc.u8 	%rs28, [%rd17+-2];
	cvt.s16.s8 	%rs29, %rs28;
	cvt.rn.f32.s16 	%f59, %rs29;
	mul.f32 	%f60, %f6, %f59;
	ld.global.nc.f32 	%f61, [%rd21+-12];
	fma.rn.f32 	%f62, %f61, %f60, %f58;
	ld.global.nc.u8 	%rs30, [%rd17+-1];
	cvt.s16.s8 	%rs31, %rs30;
	cvt.rn.f32.s16 	%f63, %rs31;
	mul.f32 	%f64, %f6, %f63;
	ld.global.nc.f32 	%f65, [%rd21+-8];
	fma.rn.f32 	%f66, %f65, %f64, %f62;
	ld.global.nc.u8 	%rs32, [%rd17];
	cvt.s16.s8 	%rs33, %rs32;
	cvt.rn.f32.s16 	%f67, %rs33;
	mul.f32 	%f68, %f6, %f67;
	ld.global.nc.f32 	%f69, [%rd21+-4];
	fma.rn.f32 	%f70, %f69, %f68, %f66;
	ld.global.nc.u8 	%rs34, [%rd17+1];
	cvt.s16.s8 	%rs35, %rs34;
	cvt.rn.f32.s16 	%f71, %rs35;
	mul.f32 	%f72, %f6, %f71;
	ld.global.nc.f32 	%f73, [%rd21];
	fma.rn.f32 	%f74, %f73, %f72, %f70;
	ld.global.nc.u8 	%rs36, [%rd17+2];
	cvt.s16.s8 	%rs37, %rs36;
	cvt.rn.f32.s16 	%f75, %rs37;
	mul.f32 	%f76, %f6, %f75;
	ld.global.nc.f32 	%f77, [%rd21+4];
	fma.rn.f32 	%f78, %f77, %f76, %f74;
	ld.global.nc.u8 	%rs38, [%rd17+3];
	cvt.s16.s8 	%rs39, %rs38;
	cvt.rn.f32.s16 	%f79, %rs39;
	mul.f32 	%f80, %f6, %f79;
	ld.global.nc.f32 	%f81, [%rd21+8];
	fma.rn.f32 	%f82, %f81, %f80, %f78;
	ld.global.nc.u8 	%rs40, [%rd17+4];
	cvt.s16.s8 	%rs41, %rs40;
	cvt.rn.f32.s16 	%f83, %rs41;
	mul.f32 	%f84, %f6, %f83;
	ld.global.nc.f32 	%f85, [%rd21+12];
	fma.rn.f32 	%f86, %f85, %f84, %f82;
	ld.global.nc.u8 	%rs42, [%rd17+5];
	cvt.s16.s8 	%rs43, %rs42;
	cvt.rn.f32.s16 	%f87, %rs43;
	mul.f32 	%f88, %f6, %f87;
	ld.global.nc.f32 	%f89, [%rd21+16];
	fma.rn.f32 	%f90, %f89, %f88, %f86;
	ld.global.nc.u8 	%rs44, [%rd17+6];
	cvt.s16.s8 	%rs45, %rs44;
	cvt.rn.f32.s16 	%f91, %rs45;
	mul.f32 	%f92, %f6, %f91;
	ld.global.nc.f32 	%f93, [%rd21+20];
	fma.rn.f32 	%f94, %f93, %f92, %f90;
	ld.global.nc.u8 	%rs46, [%rd17+7];
	cvt.s16.s8 	%rs47, %rs46;
	cvt.rn.f32.s16 	%f95, %rs47;
	mul.f32 	%f96, %f6, %f95;
	ld.global.nc.f32 	%f97, [%rd21+24];
	fma.rn.f32 	%f98, %f97, %f96, %f94;
	ld.global.nc.u8 	%rs48, [%rd17+8];
	cvt.s16.s8 	%rs49, %rs48;
	cvt.rn.f32.s16 	%f99, %rs49;
	mul.f32 	%f100, %f6, %f99;
	ld.global.nc.f32 	%f101, [%rd21+28];
	fma.rn.f32 	%f102, %f101, %f100, %f98;
	ld.global.nc.u8 	%rs50, [%rd17+9];
	cvt.s16.s8 	%rs51, %rs50;
	cvt.rn.f32.s16 	%f103, %rs51;
	mul.f32 	%f104, %f6, %f103;
	ld.global.nc.f32 	%f105, [%rd21+32];
	fma.rn.f32 	%f106, %f105, %f104, %f102;
	ld.global.nc.u8 	%rs52, [%rd17+10];
	cvt.s16.s8 	%rs53, %rs52;
	cvt.rn.f32.s16 	%f107, %rs53;
	mul.f32 	%f108, %f6, %f107;
	ld.global.nc.f32 	%f109, [%rd21+36];
	fma.rn.f32 	%f110, %f109, %f108, %f106;
	ld.global.nc.u8 	%rs54, [%rd17+11];
	cvt.s16.s8 	%rs55, %rs54;
	cvt.rn.f32.s16 	%f111, %rs55;
	mul.f32 	%f112, %f6, %f111;
	ld.global.nc.f32 	%f113, [%rd21+40];
	fma.rn.f32 	%f114, %f113, %f112, %f110;
	ld.global.nc.u8 	%rs56, [%rd17+12];
	cvt.s16.s8 	%rs57, %rs56;
	cvt.rn.f32.s16 	%f115, %rs57;
	mul.f32 	%f116, %f6, %f115;
	ld.global.nc.f32 	%f117, [%rd21+44];
	fma.rn.f32 	%f118, %f117, %f116, %f114;
	ld.global.nc.u8 	%rs58, [%rd17+13];
	cvt.s16.s8 	%rs59, %rs58;
	cvt.rn.f32.s16 	%f119, %rs59;
	mul.f32 	%f120, %f6, %f119;
	ld.global.nc.f32 	%f121, [%rd21+48];
	fma.rn.f32 	%f122, %f121, %f120, %f118;
	ld.global.nc.u8 	%rs60, [%rd17+14];
	cvt.s16.s8 	%rs61, %rs60;
	cvt.rn.f32.s16 	%f123, %rs61;
	mul.f32 	%f124, %f6, %f123;
	ld.global.nc.f32 	%f125, [%rd21+52];
	fma.rn.f32 	%f126, %f125, %f124, %f122;
	ld.global.nc.u8 	%rs62, [%rd17+15];
	cvt.s16.s8 	%rs63, %rs62;
	cvt.rn.f32.s16 	%f127, %rs63;
	mul.f32 	%f128, %f6, %f127;
	ld.global.nc.f32 	%f129, [%rd21+56];
	fma.rn.f32 	%f130, %f129, %f128, %f126;
	ld.global.nc.u8 	%rs64, [%rd17+16];
	cvt.s16.s8 	%rs65, %rs64;
	cvt.rn.f32.s16 	%f131, %rs65;
	mul.f32 	%f132, %f6, %f131;
	ld.global.nc.f32 	%f133, [%rd21+60];
	fma.rn.f32 	%f135, %f133, %f132, %f130;
	add.s32 	%r29, %r29, 1;
	setp.ne.s32 	%p5, %r29, 0;
	add.s32 	%r28, %r28, 1;
	add.s32 	%r27, %r27, 32;
	add.s64 	%rd21, %rd21, 128;
	@%p5 bra 	$L__BB0_3;
$L__BB0_4:
	mad.lo.s32 	%r26, %r12, %r1, %r2;
	cvta.to.global.u64 	%rd18, %rd6;
	mul.wide.s32 	%rd19, %r26, 4;
	add.s64 	%rd20, %rd18, %rd19;
	st.global.f32 	[%rd20], %f135;
$L__BB0_5:
	ret;

}
	// .globl	matmul_q4_f32
.visible .entry matmul_q4_f32(
	.param .u64 .ptr .align 1 matmul_q4_f32_param_0,
	.param .u64 .ptr .align 1 matmul_q4_f32_param_1,
	.param .u64 .ptr .align 1 matmul_q4_f32_param_2,
	.param .u64 .ptr .align 1 matmul_q4_f32_param_3,
	.param .u32 matmul_q4_f32_param_4,
	.param .u32 matmul_q4_f32_param_5,
	.param .u32 matmul_q4_f32_param_6
)
{
	.reg .pred 	%p<6>;
	.reg .b16 	%rs<66>;
	.reg .b32 	%r<95>;
	.reg .b32 	%f<136>;
	.reg .b64 	%rd<24>;

	ld.param.u64 	%rd5, [matmul_q4_f32_param_1];
	ld.param.u32 	%r14, [matmul_q4_f32_param_4];
	ld.param.u32 	%r12, [matmul_q4_f32_param_5];
	ld.param.u32 	%r13, [matmul_q4_f32_param_6];
	mov.u32 	%r15, %ctaid.y;
	mov.u32 	%r16, %ntid.y;
	mov.u32 	%r17, %tid.y;
	mad.lo.s32 	%r1, %r15, %r16, %r17;
	mov.u32 	%r18, %ctaid.x;
	mov.u32 	%r19, %ntid.x;
	mov.u32 	%r20, %tid.x;
	mad.lo.s32 	%r2, %r18, %r19, %r20;
	setp.ge.s32 	%p1, %r1, %r14;
	setp.ge.s32 	%p2, %r2, %r12;
	or.pred  	%p3, %p1, %p2;
	@%p3 bra 	$L__BB1_5;
	setp.lt.s32 	%p4, %r13, 32;
	mov.f32 	%f135, 0f00000000;
	@%p4 bra 	$L__BB1_4;
	shr.s32 	%r21, %r13, 31;
	shr.u32 	%r22, %r21, 27;
	add.s32 	%r23, %r13, %r22;
	shr.s32 	%r24, %r23, 5;
	neg.s32 	%r94, %r24;
	mul.lo.s32 	%r93, %r24, %r2;
	shr.u32 	%r25, %r13, 1;
	mul.lo.s32 	%r92, %r25, %r2;
	mul.lo.s32 	%r26, %r13, %r1;
	mul.wide.u32 	%rd8, %r26, 4;
	cvta.to.global.u64 	%rd9, %rd5;
	add.s64 	%rd10, %rd8, %rd9;
	add.s64 	%rd23, %rd10, 64;
	mov.f32 	%f135, 0f00000000;
$L__BB1_3:
	ld.param.u64 	%rd22, [matmul_q4_f32_param_3];
	ld.param.u64 	%rd21, [matmul_q4_f32_param_2];
	mul.wide.s32 	%rd11, %r93, 2;
	cvta.to.global.u64 	%rd12, %rd22;
	add.s64 	%rd13, %rd12, %rd11;
	cvt.s64.s32 	%rd14, %r92;
	cvta.to.global.u64 	%rd15, %rd21;
	add.s64 	%rd16, %rd15, %rd14;
	ld.global.nc.u16 	%rs1, [%rd13];
	// begin inline asm
	cvt.f32.f16 %f6, %rs1;
	// end inline asm
	ld.global.nc.u8 	%rs2, [%rd16];
	cvt.u16.u8 	%rs3, %rs2;
	and.b16  	%rs4, %rs3, 15;
	cvt.u32.u16 	%r27, %rs4;
	add.s32 	%r28, %r27, -8;
	cvt.rn.f32.s32 	%f7, %r28;
	mul.f32 	%f8, %f6, %f7;
	ld.global.nc.f32 	%f9, [%rd23+-64];
	fma.rn.f32 	%f10, %f9, %f8, %f135;
	ld.global.nc.u8 	%rs5, [%rd16+1];
	cvt.u16.u8 	%rs6, %rs5;
	and.b16  	%rs7, %rs6, 15;
	cvt.u32.u16 	%r29, %rs7;
	add.s32 	%r30, %r29, -8;
	cvt.rn.f32.s32 	%f11, %r30;
	mul.f32 	%f12, %f6, %f11;
	ld.global.nc.f32 	%f13, [%rd23+-60];
	fma.rn.f32 	%f14, %f13, %f12, %f10;
	ld.global.nc.u8 	%rs8, [%rd16+2];
	cvt.u16.u8 	%rs9, %rs8;
	and.b16  	%rs10, %rs9, 15;
	cvt.u32.u16 	%r31, %rs10;
	add.s32 	%r32, %r31, -8;
	cvt.rn.f32.s32 	%f15, %r32;
	mul.f32 	%f16, %f6, %f15;
	ld.global.nc.f32 	%f17, [%rd23+-56];
	fma.rn.f32 	%f18, %f17, %f16, %f14;
	ld.global.nc.u8 	%rs11, [%rd16+3];
	cvt.u16.u8 	%rs12, %rs11;
	and.b16  	%rs13, %rs12, 15;
	cvt.u32.u16 	%r33, %rs13;
	add.s32 	%r34, %r33, -8;
	cvt.rn.f32.s32 	%f19, %r34;
	mul.f32 	%f20, %f6, %f19;
	ld.global.nc.f32 	%f21, [%rd23+-52];
	fma.rn.f32 	%f22, %f21, %f20, %f18;
	ld.global.nc.u8 	%rs14, [%rd16+4];
	cvt.u16.u8 	%rs15, %rs14;
	and.b16  	%rs16, %rs15, 15;
	cvt.u32.u16 	%r35, %rs16;
	add.s32 	%r36, %r35, -8;
	cvt.rn.f32.s32 	%f23, %r36;
	mul.f32 	%f24, %f6, %f23;
	ld.global.nc.f32 	%f25, [%rd23+-48];
	fma.rn.f32 	%f26, %f25, %f24, %f22;
	ld.global.nc.u8 	%rs17, [%rd16+5];
	cvt.u16.u8 	%rs18, %rs17;
	and.b16  	%rs19, %rs18, 15;
	cvt.u32.u16 	%r37, %rs19;
	add.s32 	%r38, %r37, -8;
	cvt.rn.f32.s32 	%f27, %r38;
	mul.f32 	%f28, %f6, %f27;
	ld.global.nc.f32 	%f29, [%rd23+-44];
	fma.rn.f32 	%f30, %f29, %f28, %f26;
	ld.global.nc.u8 	%rs20, [%rd16+6];
	cvt.u16.u8 	%rs21, %rs20;
	and.b16  	%rs22, %rs21, 15;
	cvt.u32.u16 	%r39, %rs22;
	add.s32 	%r40, %r39, -8;
	cvt.rn.f32.s32 	%f31, %r40;
	mul.f32 	%f32, %f6, %f31;
	ld.global.nc.f32 	%f33, [%rd23+-40];
	fma.rn.f32 	%f34, %f33, %f32, %f30;
	ld.global.nc.u8 	%rs23, [%rd16+7];
	cvt.u16.u8 	%rs24, %rs23;
	and.b16  	%rs25, %rs24, 15;
	cvt.u32.u16 	%r41, %rs25;
	add.s32 	%r42, %r41, -8;
	cvt.rn.f32.s32 	%f35, %r42;
	mul.f32 	%f36, %f6, %f35;
	ld.global.nc.f32 	%f37, [%rd23+-36];
	fma.rn.f32 	%f38, %f37, %f36, %f34;
	ld.global.nc.u8 	%rs26, [%rd16+8];
	cvt.u16.u8 	%rs27, %rs26;
	and.b16  	%rs28, %rs27, 15;
	cvt.u32.u16 	%r43, %rs28;
	add.s32 	%r44, %r43, -8;
	cvt.rn.f32.s32 	%f39, %r44;
	mul.f32 	%f40, %f6, %f39;
	ld.global.nc.f32 	%f41, [%rd23+-32];
	fma.rn.f32 	%f42, %f41, %f40, %f38;
	ld.global.nc.u8 	%rs29, [%rd16+9];
	cvt.u16.u8 	%rs30, %rs29;
	and.b16  	%rs31, %rs30, 15;
	cvt.u32.u16 	%r45, %rs31;
	add.s32 	%r46, %r45, -8;
	cvt.rn.f32.s32 	%f43, %r46;
	mul.f32 	%f44, %f6, %f43;
	ld.global.nc.f32 	%f45, [%rd23+-28];
	fma.rn.f32 	%f46, %f45, %f44, %f42;
	ld.global.nc.u8 	%rs32, [%rd16+10];
	cvt.u16.u8 	%rs33, %rs32;
	and.b16  	%rs34, %rs33, 15;
	cvt.u32.u16 	%r47, %rs34;
	add.s32 	%r48, %r47, -8;
	cvt.rn.f32.s32 	%f47, %r48;
	mul.f32 	%f48, %f6, %f47;
	ld.global.nc.f32 	%f49, [%rd23+-24];
	fma.rn.f32 	%f50, %f49, %f48, %f46;
	ld.global.nc.u8 	%rs35, [%rd16+11];
	cvt.u16.u8 	%rs36, %rs35;
	and.b16  	%rs37, %rs36, 15;
	cvt.u32.u16 	%r49, %rs37;
	add.s32 	%r50, %r49, -8;
	cvt.rn.f32.s32 	%f51, %r50;
	mul.f32 	%f52, %f6, %f51;
	ld.global.nc.f32 	%f53, [%rd23+-20];
	fma.rn.f32 	%f54, %f53, %f52, %f50;
	ld.global.nc.u8 	%rs38, [%rd16+12];
	cvt.u16.u8 	%rs39, %rs38;
	and.b16  	%rs40, %rs39, 15;
	cvt.u32.u16 	%r51, %rs40;
	add.s32 	%r52, %r51, -8;
	cvt.rn.f32.s32 	%f55, %r52;
	mul.f32 	%f56, %f6, %f55;
	ld.global.nc.f32 	%f57, [%rd23+-16];
	fma.rn.f32 	%f58, %f57, %f56, %f54;
	ld.global.nc.u8 	%rs41, [%rd16+13];
	cvt.u16.u8 	%rs42, %rs41;
	and.b16  	%rs43, %rs42, 15;
	cvt.u32.u16 	%r53, %rs43;
	add.s32 	%r54, %r53, -8;
	cvt.rn.f32.s32 	%f59, %r54;
	mul.f32 	%f60, %f6, %f59;
	ld.global.nc.f32 	%f61, [%rd23+-12];
	fma.rn.f32 	%f62, %f61, %f60, %f58;
	ld.global.nc.u8 	%rs44, [%rd16+14];
	cvt.u16.u8 	%rs45, %rs44;
	and.b16  	%rs46, %rs45, 15;
	cvt.u32.u16 	%r55, %rs46;
	add.s32 	%r56, %r55, -8;
	cvt.rn.f32.s32 	%f63, %r56;
	mul.f32 	%f64, %f6, %f63;
	ld.global.nc.f32 	%f65, [%rd23+-8];
	fma.rn.f32 	%f66, %f65, %f64, %f62;
	ld.global.nc.u8 	%rs47, [%rd16+15];
	cvt.u16.u8 	%rs48, %rs47;
	and.b16  	%rs49, %rs48, 15;
	cvt.u32.u16 	%r57, %rs49;
	add.s32 	%r58, %r57, -8;
	cvt.rn.f32.s32 	%f67, %r58;
	mul.f32 	%f68, %f6, %f67;
	ld.global.nc.f32 	%f69, [%rd23+-4];
	fma.rn.f32 	%f70, %f69, %f68, %f66;
	shr.u16 	%rs50, %rs3, 4;
	cvt.u32.u16 	%r59, %rs50;
	add.s32 	%r60, %r59, -8;
	cvt.rn.f32.s32 	%f71, %r60;
	mul.f32 	%f72, %f6, %f71;
	ld.global.nc.f32 	%f73, [%rd23];
	fma.rn.f32 	%f74, %f73, %f72, %f70;
	shr.u16 	%rs51, %rs6, 4;
	cvt.u32.u16 	%r61, %rs51;
	add.s32 	%r62, %r61, -8;
	cvt.rn.f32.s32 	%f75, %r62;
	mul.f32 	%f76, %f6, %f75;
	ld.global.nc.f32 	%f77, [%rd23+4];
	fma.rn.f32 	%f78, %f77, %f76, %f74;
	shr.u16 	%rs52, %rs9, 4;
	cvt.u32.u16 	%r63, %rs52;
	add.s32 	%r64, %r63, -8;
	cvt.rn.f32.s32 	%f79, %r64;
	mul.f32 	%f80, %f6, %f79;
	ld.global.nc.f32 	%f81, [%rd23+8];
	fma.rn.f32 	%f82, %f81, %f80, %f78;
	shr.u16 	%rs53, %rs12, 4;
	cvt.u32.u16 	%r65, %rs53;
	add.s32 	%r66, %r65, -8;
	cvt.rn.f32.s32 	%f83, %r66;
	mul.f32 	%f84, %f6, %f83;
	ld.global.nc.f32 	%f85, [%rd23+12];
	fma.rn.f32 	%f86, %f85, %f84, %f82;
	shr.u16 	%rs54, %rs15, 4;
	cvt.u32.u16 	%r67, %rs54;
	add.s32 	%r68, %r67, -8;
	cvt.rn.f32.s32 	%f87, %r68;
	mul.f32 	%f88, %f6, %f87;
	ld.global.nc.f32 	%f89, [%rd23+16];
	fma.rn.f32 	%f90, %f89, %f88, %f86;
	shr.u16 	%rs55, %rs18, 4;
	cvt.u32.u16 	%r69, %rs55;
	add.s32 	%r70, %r69, -8;
	cvt.rn.f32.s32 	%f91, %r70;
	mul.f32 	%f92, %f6, %f91;
	ld.global.nc.f32 	%f93, [%rd23+20];
	fma.rn.f32 	%f94, %f93, %f92, %f90;
	shr.u16 	%rs56, %rs21, 4;
	cvt.u32.u16 	%r71, %rs56;
	add.s32 	%r72, %r71, -8;
	cvt.rn.f32.s32 	%f95, %r72;
	mul.f32 	%f96, %f6, %f95;
	ld.global.nc.f32 	%f97, [%rd23+24];
	fma.rn.f32 	%f98, %f97, %f96, %f94;
	shr.u16 	%rs57, %rs24, 4;
	cvt.u32.u16 	%r73, %rs57;
	add.s32 	%r74, %r73, -8;
	cvt.rn.f32.s32 	%f99, %r74;
	mul.f32 	%f100, %f6, %f99;
	ld.global.nc.f32 	%f101, [%rd23+28];
	fma.rn.f32 	%f102, %f101, %f100, %f98;
	shr.u16 	%rs58, %rs27, 4;
	cvt.u32.u16 	%r75, %rs58;
	add.s32 	%r76, %r75, -8;
	cvt.rn.f32.s32 	%f103, %r76;
	mul.f32 	%f104, %f6, %f103;
	ld.global.nc.f32 	%f105, [%rd23+32];
	fma.rn.f32 	%f106, %f105, %f104, %f102;
	shr.u16 	%rs59, %rs30, 4;
	cvt.u32.u16 	%r77, %rs59;
	add.s32 	%r78, %r77, -8;
	cvt.rn.f32.s32 	%f107, %r78;
	mul.f32 	%f108, %f6, %f107;
	ld.global.nc.f32 	%f109, [%rd23+36];
	fma.rn.f32 	%f110, %f109, %f108, %f106;
	shr.u16 	%rs60, %rs33, 4;
	cvt.u32.u16 	%r79, %rs60;
	add.s32 	%r80, %r79, -8;
	cvt.rn.f32.s32 	%f111, %r80;
	mul.f32 	%f112, %f6, %f111;
	ld.global.nc.f32 	%f113, [%rd23+40];
	fma.rn.f32 	%f114, %f113, %f112, %f110;
	shr.u16 	%rs61, %rs36, 4;
	cvt.u32.u16 	%r81, %rs61;
	add.s32 	%r82, %r81, -8;
	cvt.rn.f32.s32 	%f115, %r82;
	mul.f32 	%f116, %f6, %f115;
	ld.global.nc.f32 	%f117, [%rd23+44];
	fma.rn.f32 	%f118, %f117, %f116, %f114;
	shr.u16 	%rs62, %rs39, 4;
	cvt.u32.u16 	%r83, %rs62;
	add.s32 	%r84, %r83, -8;
	cvt.rn.f32.s32 	%f119, %r84;
	mul.f32 	%f120, %f6, %f119;
	ld.global.nc.f32 	%f121, [%rd23+48];
	fma.rn.f32 	%f122, %f121, %f120, %f118;
	shr.u16 	%rs63, %rs42, 4;
	cvt.u32.u16 	%r85, %rs63;
	add.s32 	%r86, %r85, -8;
	cvt.rn.f32.s32 	%f123, %r86;
	mul.f32 	%f124, %f6, %f123;
	ld.global.nc.f32 	%f125, [%rd23+52];
	fma.rn.f32 	%f126, %f125, %f124, %f122;
	shr.u16 	%rs64, %rs45, 4;
	cvt.u32.u16 	%r87, %rs64;
	add.s32 	%r88, %r87, -8;
	cvt.rn.f32.s32 	%f127, %r88;
	mul.f32 	%f128, %f6, %f127;
	ld.global.nc.f32 	%f129, [%rd23+56];
	fma.rn.f32 	%f130, %f129, %f128, %f126;
	shr.u16 	%rs65, %rs48, 4;
	cvt.u32.u16 	%r89, %rs65;
	add.s32 	%r90, %r89, -8;
	cvt.rn.f32.s32 	%f131, %r90;
	mul.f32 	%f132, %f6, %f131;
	ld.global.nc.f32 	%f133, [%rd23+60];
	fma.rn.f32 	%f135, %f133, %f132, %f130;
	add.s32 	%r94, %r94, 1;
	setp.ne.s32 	%p5, %r94, 0;
	add.s32 	%r93, %r93, 1;
	add.s64 	%rd23, %rd23, 128;
	add.s32 	%r92, %r92, 16;
	@%p5 bra 	$L__BB1_3;
$L__BB1_4:
	ld.param.u64 	%rd20, [matmul_q4_f32_param_0];
	mad.lo.s32 	%r91, %r12, %r1, %r2;
	cvta.to.global.u64 	%rd17, %rd20;
	mul.wide.s32 	%rd18, %r91, 4;
	add.s64 	%rd19, %rd17, %rd18;
	st.global.f32 	[%rd19], %f135;
$L__BB1_5:
	ret;

}
	// .globl	matmul_fp8_f32
.visible .entry matmul_fp8_f32(
	.param .u64 .ptr .align 1 matmul_fp8_f32_param_0,
	.param .u64 .ptr .align 1 matmul_fp8_f32_param_1,
	.param .u64 .ptr .align 1 matmul_fp8_f32_param_2,
	.param .f32 matmul_fp8_f32_param_3,
	.param .u32 matmul_fp8_f32_param_4,
	.param .u32 matmul_fp8_f32_param_5,
	.param .u32 matmul_fp8_f32_param_6
)
{
	.reg .pred 	%p<34>;
	.reg .b16 	%rs<41>;
	.reg .b32 	%r<43>;
	.reg .b32 	%f<137>;
	.reg .b64 	%rd<34>;

	ld.param.u64 	%rd17, [matmul_fp8_f32_param_0];
	ld.param.u64 	%rd18, [matmul_fp8_f32_param_1];
	ld.param.u64 	%rd19, [matmul_fp8_f32_param_2];
	ld.param.f32 	%f26, [matmul_fp8_f32_param_3];
	ld.param.u32 	%r14, [matmul_fp8_f32_param_4];
	ld.param.u32 	%r12, [matmul_fp8_f32_param_5];
	ld.param.u32 	%r13, [matmul_fp8_f32_param_6];
	cvta.to.global.u64 	%rd1, %rd18;
	cvta.to.global.u64 	%rd2, %rd19;
	mov.u32 	%r15, %ctaid.y;
	mov.u32 	%r16, %ntid.y;
	mov.u32 	%r17, %tid.y;
	mad.lo.s32 	%r1, %r15, %r16, %r17;
	mov.u32 	%r18, %ctaid.x;
	mov.u32 	%r19, %ntid.x;
	mov.u32 	%r20, %tid.x;
	mad.lo.s32 	%r2, %r18, %r19, %r20;
	setp.ge.s32 	%p1, %r1, %r14;
	setp.ge.s32 	%p2, %r2, %r12;
	or.pred  	%p3, %p1, %p2;
	@%p3 bra 	$L__BB2_35;
	mul.lo.s32 	%r21, %r13, %r1;
	cvt.s64.s32 	%rd3, %r21;
	mul.lo.s32 	%r22, %r13, %r2;
	cvt.s64.s32 	%rd4, %r22;
	setp.lt.s32 	%p4, %r13, 1;
	mov.f32 	%f136, 0f00000000;
	@%p4 bra 	$L__BB2_34;
	and.b32  	%r3, %r13, 3;
	setp.lt.u32 	%p5, %r13, 4;
	mov.f32 	%f136, 0f00000000;
	mov.b32 	%r41, 0;
	@%p5 bra 	$L__BB2_26;
	and.b32  	%r41, %r13, 2147483644;
	neg.s32 	%r40, %r41;
	add.s64 	%rd20, %rd4, %rd2;
	add.s64 	%rd31, %rd20, 1;
	shl.b64 	%rd21, %rd3, 2;
	add.s64 	%rd22, %rd21, %rd1;
	add.s64 	%rd30, %rd22, 8;
	mov.f32 	%f136, 0f00000000;
$L__BB2_4:
	ld.global.nc.u8 	%rs16, [%rd31+-1];
	cvt.u16.u8 	%rs17, %rs16;
	cvt.s16.s8 	%rs1, %rs17;
	shr.u16 	%rs18, %rs17, 3;
	and.b16  	%rs2, %rs18, 15;
	and.b16  	%rs3, %rs17, 7;
	or.b16  	%rs19, %rs2, %rs3;
	setp.eq.s16 	%p6, %rs19, 0;
	mov.f32 	%f128, 0f00000000;
	@%p6 bra 	$L__BB2_10;
	setp.eq.s16 	%p7, %rs2, 15;
	@%p7 bra 	$L__BB2_8;
	setp.ne.s16 	%p8, %rs2, 0;
	@%p8 bra 	$L__BB2_9;
	cvt.rn.f32.u16 	%f33, %rs3;
	mul.f32 	%f34, %f33, 0f3E000000;
	mov.f32 	%f35, 0f3C800000;
	mul.rn.f32 	%f36, %f34, %f35;
	mov.f32 	%f37, 0f3F800000;
	mul.rn.f32 	%f38, %f36, %f37;
	mul.rn.f32 	%f39, %f38, %f37;
	mul.rn.f32 	%f128, %f39, %f37;
	bra.uni 	$L__BB2_10;
$L__BB2_8:
	setp.eq.s16 	%p9, %rs3, 7;
	@%p9 bra 	$L__BB2_10;
$L__BB2_9:
	cvt.rn.f32.u16 	%f40, %rs3;
	fma.rn.f32 	%f41, %f40, 0f3E000000, 0f3F800000;
	cvt.u32.u16 	%r24, %rs2;
	shl.b32 	%r25, %r24, 23;
	add.s32 	%r26, %r25, 1006632960;
	mov.b32 	%f42, %r26;
	mul.rn.f32 	%f43, %f41, %f42;
	mov.f32 	%f44, 0f3F800000;
	mul.rn.f32 	%f45, %f43, %f44;
	mul.rn.f32 	%f46, %f45, %f44;
	mul.rn.f32 	%f128, %f46, %f44;
$L__BB2_10:
	neg.f32 	%f48, %f128;
	setp.lt.s16 	%p10, %rs1, 0;
	selp.f32 	%f49, %f48, %f128, %p10;
	ld.global.nc.f32 	%f50, [%rd30+-8];
	fma.rn.f32 	%f5, %f50, %f49, %f136;
	ld.global.nc.u8 	%rs21, [%rd31];
	cvt.u16.u8 	%rs22, %rs21;
	cvt.s16.s8 	%rs4, %rs22;
	shr.u16 	%rs23, %rs22, 3;
	and.b16  	%rs5, %rs23, 15;
	and.b16  	%rs6, %rs22, 7;
	or.b16  	%rs24, %rs5, %rs6;
	setp.eq.s16 	%p11, %rs24, 0;
	mov.f32 	%f129, 0f00000000;
	@%p11 bra 	$L__BB2_15;
	setp.eq.s16 	%p12, %rs5, 0;
	@%p12 bra 	$L__BB2_36;
	setp.ne.s16 	%p13, %rs5, 15;
	@%p13 bra 	$L__BB2_14;
	setp.eq.s16 	%p14, %rs6, 7;
	@%p14 bra 	$L__BB2_15;
$L__BB2_14:
	cvt.rn.f32.u16 	%f59, %rs6;
	fma.rn.f32 	%f60, %f59, 0f3E000000, 0f3F800000;
	cvt.u32.u16 	%r27, %rs5;
	shl.b32 	%r28, %r27, 23;
	add.s32 	%r29, %r28, 1006632960;
	mov.b32 	%f61, %r29;
	mul.rn.f32 	%f62, %f60, %f61;
	mov.f32 	%f63, 0f3F800000;
	mul.rn.f32 	%f64, %f62, %f63;
	mul.rn.f32 	%f65, %f64, %f63;
	mul.rn.f32 	%f129, %f65, %f63;
$L__BB2_15:
	neg.f32 	%f67, %f129;
	setp.lt.s16 	%p15, %rs4, 0;
	selp.f32 	%f68, %f67, %f129, %p15;
	ld.global.nc.f32 	%f69, [%rd30+-4];
	fma.rn.f32 	%f9, %f69, %f68, %f5;
	ld.global.nc.u8 	%rs26, [%rd31+1];
	cvt.u16.u8 	%rs27, %rs26;
	cvt.s16.s8 	%rs7, %rs27;
	shr.u16 	%rs28, %rs27, 3;
	and.b16  	%rs8, %rs28, 15;
	and.b16  	%rs9, %rs27, 7;
	or.b16  	%rs29, %rs8, %rs9;
	setp.eq.s16 	%p16, %rs29, 0;
	mov.f32 	%f130, 0f00000000;
	@%p16 bra 	$L__BB2_20;
	setp.eq.s16 	%p17, %rs8, 0;
	@%p17 bra 	$L__BB2_37;
	setp.ne.s16 	%p18, %rs8, 15;
	@%p18 bra 	$L__BB2_19;
	setp.eq.s16 	%p19, %rs9, 7;
	@%p19 bra 	$L__BB2_20;
$L__BB2_19:
	cvt.rn.f32.u16 	%f78, %rs9;
	fma.rn.f32 	%f79, %f78, 0f3E000000, 0f3F800000;
	cvt.u32.u16 	%r30, %rs8;
	shl.b32 	%r31, %r30, 23;
	add.s32 	%r32, %r31, 1006632960;
	mov.b32 	%f80, %r32;
	mul.rn.f32 	%f81, %f79, %f80;
	mov.f32 	%f82, 0f3F800000;
	mul.rn.f32 	%f83, %f81, %f82;
	mul.rn.f32 	%f84, %f83, %f82;
	mul.rn.f32 	%f130, %f84, %f82;
$L__BB2_20:
	neg.f32 	%f86, %f130;
	setp.lt.s16 	%p20, %rs7, 0;
	selp.f32 	%f87, %f86, %f130, %p20;
	ld.global.nc.f32 	%f88, [%rd30];
	fma.rn.f32 	%f13, %f88, %f87, %f9;
	ld.global.nc.u8 	%rs31, [%rd31+2];
	cvt.u16.u8 	%rs32, %rs31;
	cvt.s16.s8 	%rs10, %rs32;
	shr.u16 	%rs33, %rs32, 3;
	and.b16  	%rs11, %rs33, 15;
	and.b16  	%rs12, %rs32, 7;
	or.b16  	%rs34, %rs11, %rs12;
	setp.eq.s16 	%p21, %rs34, 0;
	mov.f32 	%f131, 0f00000000;
	@%p21 bra 	$L__BB2_25;
	setp.eq.s16 	%p22, %rs11, 0;
	@%p22 bra 	$L__BB2_38;
	setp.ne.s16 	%p23, %rs11, 15;
	@%p23 bra 	$L__BB2_24;
	setp.eq.s16 	%p24, %rs12, 7;
	@%p24 bra 	$L__BB2_25;
$L__BB2_24:
	cvt.rn.f32.u16 	%f97, %rs12;
	fma.rn.f32 	%f98, %f97, 0f3E000000, 0f3F800000;
	cvt.u32.u16 	%r33, %rs11;
	shl.b32 	%r34, %r33, 23;
	add.s32 	%r35, %r34, 1006632960;
	mov.b32 	%f99, %r35;
	mul.rn.f32 	%f100, %f98, %f99;
	mov.f32 	%f101, 0f3F800000;
	mul.rn.f32 	%f102, %f100, %f101;
	mul.rn.f32 	%f103, %f102, %f101;
	mul.rn.f32 	%f131, %f103, %f101;
$L__BB2_25:
	neg.f32 	%f104, %f131;
	setp.lt.s16 	%p25, %rs10, 0;
	selp.f32 	%f105, %f104, %f131, %p25;
	ld.global.nc.f32 	%f106, [%rd30+4];
	fma.rn.f32 	%f136, %f106, %f105, %f13;
	add.s32 	%r40, %r40, 4;
	add.s64 	%rd31, %rd31, 4;
	add.s64 	%rd30, %rd30, 16;
	setp.ne.s32 	%p26, %r40, 0;
	@%p26 bra 	$L__BB2_4;
$L__BB2_26:
	setp.eq.s32 	%p27, %r3, 0;
	@%p27 bra 	$L__BB2_34;
	cvt.u64.u32 	%rd23, %r41;
	add.s64 	%rd24, %rd3, %rd23;
	shl.b64 	%rd25, %rd24, 2;
	add.s64 	%rd33, %rd1, %rd25;
	add.s64 	%rd26, %rd4, %rd23;
	add.s64 	%rd32, %rd2, %rd26;
	neg.s32 	%r42, %r3;
$L__BB2_28:
	.pragma "nounroll";
	ld.global.nc.u8 	%rs36, [%rd32];
	cvt.u16.u8 	%rs37, %rs36;
	cvt.s16.s8 	%rs13, %rs37;
	shr.u16 	%rs38, %rs37, 3;
	and.b16  	%rs14, %rs38, 15;
	and.b16  	%rs15, %rs37, 7;
	or.b16  	%rs39, %rs14, %rs15;
	setp.eq.s16 	%p28, %rs39, 0;
	mov.f32 	%f135, 0f00000000;
	@%p28 bra 	$L__BB2_33;
	setp.eq.s16 	%p29, %rs14, 0;
	@%p29 bra 	$L__BB2_39;
	setp.ne.s16 	%p30, %rs14, 15;
	@%p30 bra 	$L__BB2_32;
	setp.eq.s16 	%p31, %rs15, 7;
	@%p31 bra 	$L__BB2_33;
$L__BB2_32:
	cvt.rn.f32.u16 	%f116, %rs15;
	fma.rn.f32 	%f117, %f116, 0f3E000000, 0f3F800000;
	cvt.u32.u16 	%r36, %rs14;
	shl.b32 	%r37, %r36, 23;
	add.s32 	%r38, %r37, 1006632960;
	mov.b32 	%f118, %r38;
	mul.rn.f32 	%f119, %f117, %f118;
	mov.f32 	%f120, 0f3F800000;
	mul.rn.f32 	%f121, %f119, %f120;
	mul.rn.f32 	%f122, %f121, %f120;
	mul.rn.f32 	%f135, %f122, %f120;
$L__BB2_33:
	neg.f32 	%f123, %f135;
	setp.lt.s16 	%p32, %rs13, 0;
	selp.f32 	%f124, %f123, %f135, %p32;
	ld.global.nc.f32 	%f125, [%rd33];
	fma.rn.f32 	%f136, %f125, %f124, %f136;
	add.s64 	%rd33, %rd33, 4;
	add.s64 	%rd32, %rd32, 1;
	add.s32 	%r42, %r42, 1;
	setp.ne.s32 	%p33, %r42, 0;
	@%p33 bra 	$L__BB2_28;
$L__BB2_34:
	mul.f32 	%f126, %f26, %f136;
	mad.lo.s32 	%r39, %r12, %r1, %r2;
	cvta.to.global.u64 	%rd27, %rd17;
	mul.wide.s32 	%rd28, %r39, 4;
	add.s64 	%rd29, %rd27, %rd28;
	st.global.f32 	[%rd29], %f126;
$L__BB2_35:
	ret;
$L__BB2_36:
	cvt.rn.f32.u16 	%f52, %rs6;
	mul.f32 	%f53, %f52, 0f3E000000;
	mov.f32 	%f54, 0f3C800000;
	mul.rn.f32 	%f55, %f53, %f54;
	mov.f32 	%f56, 0f3F800000;
	mul.rn.f32 	%f57, %f55, %f56;
	mul.rn.f32 	%f58, %f57, %f56;
	mul.rn.f32 	%f129, %f58, %f56;
	bra.uni 	$L__BB2_15;
$L__BB2_37:
	cvt.rn.f32.u16 	%f71, %rs9;
	mul.f32 	%f72, %f71, 0f3E000000;
	mov.f32 	%f73, 0f3C800000;
	mul.rn.f32 	%f74, %f72, %f73;
	mov.f32 	%f75, 0f3F800000;
	mul.rn.f32 	%f76, %f74, %f75;
	mul.rn.f32 	%f77, %f76, %f75;
	mul.rn.f32 	%f130, %f77, %f75;
	bra.uni 	$L__BB2_20;
$L__BB2_38:
	cvt.rn.f32.u16 	%f90, %rs12;
	mul.f32 	%f91, %f90, 0f3E000000;
	mov.f32 	%f92, 0f3C800000;
	mul.rn.f32 	%f93, %f91, %f92;
	mov.f32 	%f94, 0f3F800000;
	mul.rn.f32 	%f95, %f93, %f94;
	mul.rn.f32 	%f96, %f95, %f94;
	mul.rn.f32 	%f131, %f96, %f94;
	bra.uni 	$L__BB2_25;
$L__BB2_39:
	cvt.rn.f32.u16 	%f109, %rs15;
	mul.f32 	%f110, %f109, 0f3E000000;
	mov.f32 	%f111, 0f3C800000;
	mul.rn.f32 	%f112, %f110, %f111;
	mov.f32 	%f113, 0f3F800000;
	mul.rn.f32 	%f114, %f112, %f113;
	mul.rn.f32 	%f115, %f114, %f113;
	mul.rn.f32 	%f135, %f115, %f113;
	bra.uni 	$L__BB2_33;

}
	// .globl	matmul_q6k_f32
.visible .entry matmul_q6k_f32(
	.param .u64 .ptr .align 1 matmul_q6k_f32_param_0,
	.param .u64 .ptr .align 1 matmul_q6k_f32_param_1,
	.param .u64 .ptr .align 1 matmul_q6k_f32_param_2,
	.param .u32 matmul_q6k_f32_param_3,
	.param .u32 matmul_q6k_f32_param_4,
	.param .u32 matmul_q6k_f32_param_5
)
{
	.reg .pred 	%p<9>;
	.reg .b16 	%rs<20>;
	.reg .b32 	%r<70>;
	.reg .b32 	%f<21>;
	.reg .b64 	%rd<27>;

	ld.param.u64 	%rd7, [matmul_q6k_f32_param_0];
	ld.param.u64 	%rd8, [matmul_q6k_f32_param_1];
	ld.param.u64 	%rd9, [matmul_q6k_f32_param_2];
	ld.param.u32 	%r12, [matmul_q6k_f32_param_3];
	ld.param.u32 	%r10, [matmul_q6k_f32_param_4];
	ld.param.u32 	%r11, [matmul_q6k_f32_param_5];
	mov.u32 	%r13, %ctaid.y;
	mov.u32 	%r14, %ntid.y;
	mov.u32 	%r15, %tid.y;
	mad.lo.s32 	%r1, %r13, %r14, %r15;
	mov.u32 	%r16, %ctaid.x;
	mov.u32 	%r17, %ntid.x;
	mov.u32 	%r18, %tid.x;
	mad.lo.s32 	%r2, %r16, %r17, %r18;
	setp.ge.s32 	%p1, %r1, %r12;
	setp.ge.s32 	%p2, %r2, %r10;
	or.pred  	%p3, %p1, %p2;
	@%p3 bra 	$L__BB3_7;
	shr.s32 	%r19, %r11, 31;
	shr.u32 	%r20, %r19, 24;
	add.s32 	%r21, %r11, %r20;
	shr.s32 	%r3, %r21, 8;
	setp.lt.s32 	%p4, %r11, 256;
	mov.f32 	%f19, 0f00000000;
	@%p4 bra 	$L__BB3_6;
	mul.lo.s32 	%r4, %r3, %r2;
	mul.lo.s32 	%r5, %r11, %r1;
	cvta.to.global.u64 	%rd10, %rd8;
	add.s64 	%rd1, %rd10, 4;
	cvta.to.global.u64 	%rd2, %rd9;
	mov.f32 	%f19, 0f00000000;
	mov.b32 	%r68, 0;
$L__BB3_3:
	add.s32 	%r24, %r68, %r4;
	mul.lo.s32 	%r25, %r24, 210;
	cvt.s64.s32 	%rd11, %r25;
	add.s64 	%rd3, %rd2, %rd11;
	ld.global.nc.u16 	%rs1, [%rd3+208];
	// begin inline asm
	cvt.f32.f16 %f8, %rs1;
	// end inline asm
	shl.b32 	%r26, %r68, 8;
	add.s32 	%r27, %r26, %r5;
	mul.wide.u32 	%rd12, %r27, 4;
	add.s64 	%rd26, %rd1, %rd12;
	mov.b32 	%r69, 1;
$L__BB3_4:
	add.s32 	%r28, %r69, -1;
	shr.u32 	%r29, %r28, 4;
	and.b32  	%r30, %r28, 30;
	cvt.u16.u32 	%rs2, %r28;
	shr.u16 	%rs3, %rs2, 1;
	cvt.u32.u16 	%r31, %rs3;
	and.b32  	%r32, %r31, 64;
	and.b32  	%r33, %r28, 32;
	or.b32  	%r34, %r32, %r30;
	or.b32  	%r35, %r34, %r33;
	cvt.u64.u32 	%rd13, %r35;
	add.s64 	%rd14, %rd3, %rd13;
	ld.global.nc.u8 	%rs4, [%rd14];
	cvt.u16.u8 	%rs5, %rs4;
	and.b32  	%r36, %r28, 64;
	setp.eq.s32 	%p5, %r36, 0;
	and.b16  	%rs6, %rs5, 15;
	shr.u16 	%rs7, %rs5, 4;
	selp.b16 	%rs8, %rs6, %rs7, %p5;
	cvt.u32.u16 	%r37, %rs8;
	shr.u32 	%r38, %r28, 2;
	and.b32  	%r39, %r38, 32;
	or.b32  	%r40, %r30, %r39;
	cvt.u64.u32 	%rd15, %r40;
	add.s64 	%rd16, %rd3, %rd15;
	ld.global.nc.u8 	%rs9, [%rd16+128];
	cvt.u32.u8 	%r41, %rs9;
	and.b32  	%r42, %r29, 6;
	shr.u32 	%r43, %r41, %r42;
	shl.b32 	%r44, %r43, 4;
	and.b32  	%r45, %r44, 48;
	or.b32  	%r46, %r37, %r45;
	add.s32 	%r47, %r46, -32;
	cvt.u64.u32 	%rd17, %r29;
	add.s64 	%rd18, %rd3, %rd17;
	ld.global.nc.u8 	%rs10, [%rd18+192];
	cvt.s16.s8 	%rs11, %rs10;
	cvt.rn.f32.s16 	%f9, %rs11;
	mul.f32 	%f10, %f8, %f9;
	cvt.rn.f32.s32 	%f11, %r47;
	mul.f32 	%f12, %f10, %f11;
	ld.global.nc.f32 	%f13, [%rd26+-4];
	fma.rn.f32 	%f14, %f13, %f12, %f19;
	and.b32  	%r48, %r69, 31;
	cvt.u16.u32 	%rs12, %r69;
	shr.u16 	%rs13, %rs12, 1;
	cvt.u32.u16 	%r49, %rs13;
	and.b32  	%r50, %r49, 64;
	and.b32  	%r51, %r69, 32;
	or.b32  	%r52, %r50, %r48;
	or.b32  	%r53, %r52, %r51;
	cvt.u64.u32 	%rd19, %r53;
	add.s64 	%rd20, %rd3, %rd19;
	ld.global.nc.u8 	%rs14, [%rd20];
	cvt.u16.u8 	%rs15, %rs14;
	and.b32  	%r54, %r69, 64;
	setp.eq.s32 	%p6, %r54, 0;
	and.b16  	%rs16, %rs15, 15;
	shr.u16 	%rs17, %rs15, 4;
	selp.b16 	%rs18, %rs16, %rs17, %p6;
	cvt.u32.u16 	%r55, %rs18;
	shr.u32 	%r56, %r69, 2;
	and.b32  	%r57, %r56, 32;
	or.b32  	%r58, %r48, %r57;
	cvt.u64.u32 	%rd21, %r58;
	add.s64 	%rd22, %rd3, %rd21;
	ld.global.nc.u8 	%rs19, [%rd22+128];
	cvt.u32.u8 	%r59, %rs19;
	shr.u32 	%r60, %r69, 4;
	and.b32  	%r61, %r60, 6;
	shr.u32 	%r62, %r59, %r61;
	shl.b32 	%r63, %r62, 4;
	and.b32  	%r64, %r63, 48;
	or.b32  	%r65, %r55, %r64;
	add.s32 	%r66, %r65, -32;
	cvt.rn.f32.s32 	%f15, %r66;
	mul.f32 	%f16, %f10, %f15;
	ld.global.nc.f32 	%f17, [%rd26];
	fma.rn.f32 	%f19, %f17, %f16, %f14;
	add.s32 	%r69, %r69, 2;
	add.s64 	%rd26, %rd26, 8;
	setp.ne.s32 	%p7, %r69, 257;
	@%p7 bra 	$L__BB3_4;
	add.s32 	%r68, %r68, 1;
	setp.ne.s32 	%p8, %r68, %r3;
	@%p8 bra 	$L__BB3_3;
$L__BB3_6:
	mad.lo.s32 	%r67, %r10, %r1, %r2;
	cvta.to.global.u64 	%rd23, %rd7;
	mul.wide.s32 	%rd24, %r67, 4;
	add.s64 	%rd25, %rd23, %rd24;
	st.global.f32 	[%rd25], %f19;
$L__BB3_7:
	ret;

}
	// .globl	gemv_q8_f32
.visible .entry gemv_q8_f32(
	.param .u64 .ptr .align 1 gemv_q8_f32_param_0,
	.param .u64 .ptr .align 1 gemv_q8_f32_param_1,
	.param .u64 .ptr .align 1 gemv_q8_f32_param_2,
	.param .u64 .ptr .align 1 gemv_q8_f32_param_3,
	.param .u32 gemv_q8_f32_param_4,
	.param .u32 gemv_q8_f32_param_5
)
{
	.reg .pred 	%p<4>;
	.reg .b16 	%rs<194>;
	.reg .b32 	%r<428>;
	.reg .b32 	%f<113>;
	.reg .b64 	%rd<23>;

	ld.param.u64 	%rd8, [gemv_q8_f32_param_0];
	ld.param.u64 	%rd9, [gemv_q8_f32_param_1];
	ld.param.u64 	%rd10, [gemv_q8_f32_param_2];
	ld.param.u64 	%rd11, [gemv_q8_f32_param_3];
	ld.param.u32 	%r9, [gemv_q8_f32_param_4];
	ld.param.u32 	%r8, [gemv_q8_f32_param_5];
	mov.u32 	%r10, %ctaid.x;
	shl.b32 	%r11, %r10, 4;
	mov.u32 	%r12, %tid.x;
	add.s32 	%r1, %r11, %r12;
	setp.ge.s32 	%p1, %r1, %r9;
	@%p1 bra 	$L__BB4_5;
	setp.lt.s32 	%p2, %r8, 32;
	mov.f32 	%f112, 0f00000000;
	@%p2 bra 	$L__BB4_4;
	shr.s32 	%r13, %r8, 31;
	shr.u32 	%r14, %r13, 27;
	add.s32 	%r15, %r8, %r14;
	shr.s32 	%r16, %r15, 5;
	neg.s32 	%r427, %r16;
	mul.lo.s32 	%r426, %r16, %r1;
	mul.lo.s32 	%r17, %r8, %r1;
	cvt.s64.s32 	%rd12, %r17;
	cvta.to.global.u64 	%rd13, %rd10;
	add.s64 	%rd14, %rd12, %rd13;
	add.s64 	%rd22, %rd14, 16;
	cvta.to.global.u64 	%rd15, %rd9;
	add.s64 	%rd21, %rd15, 64;
	cvta.to.global.u64 	%rd3, %rd11;
	mov.f32 	%f112, 0f00000000;
$L__BB4_3:
	mul.wide.s32 	%rd16, %r426, 2;
	add.s64 	%rd17, %rd3, %rd16;
	ld.global.nc.u16 	%rs1, [%rd17];
	// begin inline asm
	cvt.f32.f16 %f6, %rs1;
	// end inline asm
	ld.global.nc.u8 	%rs2, [%rd22+-14];
	cvt.u32.u8 	%r18, %rs2;
	shl.b32 	%r19, %r18, 16;
	ld.global.nc.u8 	%rs3, [%rd22+-13];
	cvt.u32.u8 	%r20, %rs3;
	shl.b32 	%r21, %r20, 24;
	or.b32  	%r22, %r21, %r19;
	ld.global.nc.u8 	%rs4, [%rd22+-16];
	cvt.u32.u8 	%r23, %rs4;
	ld.global.nc.u8 	%rs5, [%rd22+-15];
	cvt.u32.u8 	%r24, %rs5;
	shl.b32 	%r25, %r24, 8;
	or.b32  	%r26, %r25, %r23;
	cvt.s8.s32 	%rs6, %r26;
	bfe.s32 	%r27, %r26, 8, 8;
	cvt.s8.s32 	%rs7, %r27;
	bfe.s32 	%r28, %r22, 16, 8;
	cvt.s8.s32 	%rs8, %r28;
	cvt.s8.s32 	%rs9, %r20;
	ld.global.nc.u8 	%rs10, [%rd21+-64];
	cvt.u32.u8 	%r29, %rs10;
	ld.global.nc.u8 	%rs11, [%rd21+-63];
	cvt.u32.u8 	%r30, %rs11;
	shl.b32 	%r31, %r30, 8;
	or.b32  	%r32, %r31, %r29;
	ld.global.nc.u8 	%rs12, [%rd21+-62];
	cvt.u32.u8 	%r33, %rs12;
	shl.b32 	%r34, %r33, 16;
	ld.global.nc.u8 	%rs13, [%rd21+-61];
	cvt.u32.u8 	%r35, %rs13;
	shl.b32 	%r36, %r35, 24;
	or.b32  	%r37, %r36, %r34;
	or.b32  	%r38, %r37, %r32;
	mov.b32 	%f7, %r38;
	ld.global.nc.u8 	%rs14, [%rd21+-60];
	cvt.u32.u8 	%r39, %rs14;
	ld.global.nc.u8 	%rs15, [%rd21+-59];
	cvt.u32.u8 	%r40, %rs15;
	shl.b32 	%r41, %r40, 8;
	or.b32  	%r42, %r41, %r39;
	ld.global.nc.u8 	%rs16, [%rd21+-58];
	cvt.u32.u8 	%r43, %rs16;
	shl.b32 	%r44, %r43, 16;
	ld.global.nc.u8 	%rs17, [%rd21+-57];
	cvt.u32.u8 	%r45, %rs17;
	shl.b32 	%r46, %r45, 24;
	or.b32  	%r47, %r46, %r44;
	or.b32  	%r48, %r47, %r42;
	mov.b32 	%f8, %r48;
	ld.global.nc.u8 	%rs18, [%rd21+-56];
	cvt.u32.u8 	%r49, %rs18;
	ld.global.nc.u8 	%rs19, [%rd21+-55];
	cvt.u32.u8 	%r50, %rs19;
	shl.b32 	%r51, %r50, 8;
	or.b32  	%r52, %r51, %r49;
	ld.global.nc.u8 	%rs20, [%rd21+-54];
	cvt.u32.u8 	%r53, %rs20;
	shl.b32 	%r54, %r53, 16;
	ld.global.nc.u8 	%rs21, [%rd21+-53];
	cvt.u32.u8 	%r55, %rs21;
	shl.b32 	%r56, %r55, 24;
	or.b32  	%r57, %r56, %r54;
	or.b32  	%r58, %r57, %r52;
	mov.b32 	%f9, %r58;
	ld.global.nc.u8 	%rs22, [%rd21+-52];
	cvt.u32.u8 	%r59, %rs22;
	ld.global.nc.u8 	%rs23, [%rd21+-51];
	cvt.u32.u8 	%r60, %rs23;
	shl.b32 	%r61, %r60, 8;
	or.b32  	%r62, %r61, %r59;
	ld.global.nc.u8 	%rs24, [%rd21+-50];
	cvt.u32.u8 	%r63, %rs24;
	shl.b32 	%r64, %r63, 16;
	ld.global.nc.u8 	%rs25, [%rd21+-49];
	cvt.u32.u8 	%r65, %rs25;
	shl.b32 	%r66, %r65, 24;
	or.b32  	%r67, %r66, %r64;
	or.b32  	%r68, %r67, %r62;
	mov.b32 	%f10, %r68;
	cvt.rn.f32.s16 	%f11, %rs6;
	cvt.rn.f32.s16 	%f12, %rs7;
	mul.f32 	%f13, %f8, %f12;
	fma.rn.f32 	%f14, %f7, %f11, %f13;
	cvt.rn.f32.s16 	%f15, %rs8;
	fma.rn.f32 	%f16, %f9, %f15, %f14;
	cvt.rn.f32.s16 	%f17, %rs9;
	fma.rn.f32 	%f18, %f10, %f17, %f16;
	add.f32 	%f19, %f18, 0f00000000;
	ld.global.nc.u8 	%rs26, [%rd22+-10];
	cvt.u32.u8 	%r69, %rs26;
	shl.b32 	%r70, %r69, 16;
	ld.global.nc.u8 	%rs27, [%rd22+-9];
	cvt.u32.u8 	%r71, %rs27;
	shl.b32 	%r72, %r71, 24;
	or.b32  	%r73, %r72, %r70;
	ld.global.nc.u8 	%rs28, [%rd22+-12];
	cvt.u32.u8 	%r74, %rs28;
	ld.global.nc.u8 	%rs29, [%rd22+-11];
	cvt.u32.u8 	%r75, %rs29;
	shl.b32 	%r76, %r75, 8;
	or.b32  	%r77, %r76, %r74;
	cvt.s8.s32 	%rs30, %r77;
	bfe.s32 	%r78, %r77, 8, 8;
	cvt.s8.s32 	%rs31, %r78;
	bfe.s32 	%r79, %r73, 16, 8;
	cvt.s8.s32 	%rs32, %r79;
	cvt.s8.s32 	%rs33, %r71;
	ld.global.nc.u8 	%rs34, [%rd21+-48];
	cvt.u32.u8 	%r80, %rs34;
	ld.global.nc.u8 	%rs35, [%rd21+-47];
	cvt.u32.u8 	%r81, %rs35;
	shl.b32 	%r82, %r81, 8;
	or.b32  	%r83, %r82, %r80;
	ld.global.nc.u8 	%rs36, [%rd21+-46];
	cvt.u32.u8 	%r84, %rs36;
	shl.b32 	%r85, %r84, 16;
	ld.global.nc.u8 	%rs37, [%rd21+-45];
	cvt.u32.u8 	%r86, %rs37;
	shl.b32 	%r87, %r86, 24;
	or.b32  	%r88, %r87, %r85;
	or.b32  	%r89, %r88, %r83;
	mov.b32 	%f20, %r89;
	ld.global.nc.u8 	%rs38, [%rd21+-44];
	cvt.u32.u8 	%r90, %rs38;
	ld.global.nc.u8 	%rs39, [%rd21+-43];
	cvt.u32.u8 	%r91, %rs39;
	shl.b32 	%r92, %r91, 8;
	or.b32  	%r93, %r92, %r90;
	ld.global.nc.u8 	%rs40, [%rd21+-42];
	cvt.u32.u8 	%r94, %rs40;
	shl.b32 	%r95, %r94, 16;
	ld.global.nc.u8 	%rs41, [%rd21+-41];
	cvt.u32.u8 	%r96, %rs41;
	shl.b32 	%r97, %r96, 24;
	or.b32  	%r98, %r97, %r95;
	or.b32  	%r99, %r98, %r93;
	mov.b32 	%f21, %r99;
	ld.global.nc.u8 	%rs42, [%rd21+-40];
	cvt.u32.u8 	%r100, %rs42;
	ld.global.nc.u8 	%rs43, [%rd21+-39];
	cvt.u32.u8 	%r101, %rs43;
	shl.b32 	%r102, %r101, 8;
	or.b32  	%r103, %r102, %r100;
	ld.global.nc.u8 	%rs44, [%rd21+-38];
	cvt.u32.u8 	%r104, %rs44;
	shl.b32 	%r105, %r104, 16;
	ld.global.nc.u8 	%rs45, [%rd21+-37];
	cvt.u32.u8 	%r106, %rs45;
	shl.b32 	%r107, %r106, 24;
	or.b32  	%r108, %r107, %r105;
	or.b32  	%r109, %r108, %r103;
	mov.b32 	%f22, %r109;
	ld.global.nc.u8 	%rs46, [%rd21+-36];
	cvt.u32.u8 	%r110, %rs46;
	ld.global.nc.u8 	%rs47, [%rd21+-35];
	cvt.u32.u8 	%r111, %rs47;
	shl.b32 	%r112, %r111, 8;
	or.b32  	%r113, %r112, %r110;
	ld.global.nc.u8 	%rs48, [%rd21+-34];
	cvt.u32.u8 	%r114, %rs48;
	shl.b32 	%r115, %r114, 16;
	ld.global.nc.u8 	%rs49, [%rd21+-33];
	cvt.u32.u8 	%r116, %rs49;
	shl.b32 	%r117, %r116, 24;
	or.b32  	%r118, %r117, %r115;
	or.b32  	%r119, %r118, %r113;
	mov.b32 	%f23, %r119;
	cvt.rn.f32.s16 	%f24, %rs30;
	cvt.rn.f32.s16 	%f25, %rs31;
	mul.f32 	%f26, %f21, %f25;
	fma.rn.f32 	%f27, %f20, %f24, %f26;
	cvt.rn.f32.s16 	%f28, %rs32;
	fma.rn.f32 	%f29, %f22, %f28, %f27;
	cvt.rn.f32.s16 	%f30, %rs33;
	fma.rn.f32 	%f31, %f23, %f30, %f29;
	add.f32 	%f32, %f19, %f31;
	ld.global.nc.u8 	%rs50, [%rd22+-6];
	cvt.u32.u8 	%r120, %rs50;
	shl.b32 	%r121, %r120, 16;
	ld.global.nc.u8 	%rs51, [%rd22+-5];
	cvt.u32.u8 	%r122, %rs51;
	shl.b32 	%r123, %r122, 24;
	or.b32  	%r124, %r123, %r121;
	ld.global.nc.u8 	%rs52, [%rd22+-8];
	cvt.u32.u8 	%r125, %rs52;
	ld.global.nc.u8 	%rs53, [%rd22+-7];
	cvt.u32.u8 	%r126, %rs53;
	shl.b32 	%r127, %r126, 8;
	or.b32  	%r128, %r127, %r125;
	cvt.s8.s32 	%rs54, %r128;
	bfe.s32 	%r129, %r128, 8, 8;
	cvt.s8.s32 	%rs55, %r129;
	bfe.s32 	%r130, %r124, 16, 8;
	cvt.s8.s32 	%rs56, %r130;
	cvt.s8.s32 	%rs57, %r122;
	ld.global.nc.u8 	%rs58, [%rd21+-32];
	cvt.u32.u8 	%r131, %rs58;
	ld.global.nc.u8 	%rs59, [%rd21+-31];
	cvt.u32.u8 	%r132, %rs59;
	shl.b32 	%r133, %r132, 8;
	or.b32  	%r134, %r133, %r131;
	ld.global.nc.u8 	%rs60, [%rd21+-30];
	cvt.u32.u8 	%r135, %rs60;
	shl.b32 	%r136, %r135, 16;
	ld.global.nc.u8 	%rs61, [%rd21+-29];
	cvt.u32.u8 	%r137, %rs61;
	shl.b32 	%r138, %r137, 24;
	or.b32  	%r139, %r138, %r136;
	or.b32  	%r140, %r139, %r134;
	mov.b32 	%f33, %r140;
	ld.global.nc.u8 	%rs62, [%rd21+-28];
	cvt.u32.u8 	%r141, %rs62;
	ld.global.nc.u8 	%rs63, [%rd21+-27];
	cvt.u32.u8 	%r142, %rs63;
	shl.b32 	%r143, %r142, 8;
	or.b32  	%r144, %r143, %r141;
	ld.global.nc.u8 	%rs64, [%rd21+-26];
	cvt.u32.u8 	%r145, %rs64;
	shl.b32 	%r146, %r145, 16;
	ld.global.nc.u8 	%rs65, [%rd21+-25];
	cvt.u32.u8 	%r147, %rs65;
	shl.b32 	%r148, %r147, 24;
	or.b32  	%r149, %r148, %r146;
	or.b32  	%r150, %r149, %r144;
	mov.b32 	%f34, %r150;
	ld.global.nc.u8 	%rs66, [%rd21+-24];
	cvt.u32.u8 	%r151, %rs66;
	ld.global.nc.u8 	%rs67, [%rd21+-23];
	cvt.u32.u8 	%r152, %rs67;
	shl.b32 	%r153, %r152, 8;
	or.b32  	%r154, %r153, %r151;
	ld.global.nc.u8 	%rs68, [%rd21+-22];
	cvt.u32.u8 	%r155, %rs68;
	shl.b32 	%r156, %r155, 16;
	ld.global.nc.u8 	%rs69, [%rd21+-21];
	cvt.u32.u8 	%r157, %rs69;
	shl.b32 	%r158, %r157, 24;
	or.b32  	%r159, %r158, %r156;
	or.b32  	%r160, %r159, %r154;
	mov.b32 	%f35, %r160;
	ld.global.nc.u8 	%rs70, [%rd21+-20];
	cvt.u32.u8 	%r161, %rs70;
	ld.global.nc.u8 	%rs71, [%rd21+-19];
	cvt.u32.u8 	%r162, %rs71;
	shl.b32 	%r163, %r162, 8;
	or.b32  	%r164, %r163, %r161;
	ld.global.nc.u8 	%rs72, [%rd21+-18];
	cvt.u32.u8 	%r165, %rs72;
	shl.b32 	%r166, %r165, 16;
	ld.global.nc.u8 	%rs73, [%rd21+-17];
	cvt.u32.u8 	%r167, %rs73;
	shl.b32 	%r168, %r167, 24;
	or.b32  	%r169, %r168, %r166;
	or.b32  	%r170, %r169, %r164;
	mov.b32 	%f36, %r170;
	cvt.rn.f32.s16 	%f37, %rs54;
	cvt.rn.f32.s16 	%f38, %rs55;
	mul.f32 	%f39, %f34, %f38;
	fma.rn.f32 	%f40, %f33, %f37, %f39;
	cvt.rn.f32.s16 	%f41, %rs56;
	fma.rn.f32 	%f42, %f35, %f41, %f40;
	cvt.rn.f32.s16 	%f43, %rs57;
	fma.rn.f32 	%f44, %f36, %f43, %f42;
	add.f32 	%f45, %f32, %f44;
	ld.global.nc.u8 	%rs74, [%rd22+-2];
	cvt.u32.u8 	%r171, %rs74;
	shl.b32 	%r172, %r171, 16;
	ld.global.nc.u8 	%rs75, [%rd22+-1];
	cvt.u32.u8 	%r173, %rs75;
	shl.b32 	%r174, %r173, 24;
	or.b32  	%r175, %r174, %r172;
	ld.global.nc.u8 	%rs76, [%rd22+-4];
	cvt.u32.u8 	%r176, %rs76;
	ld.global.nc.u8 	%rs77, [%rd22+-3];
	cvt.u32.u8 	%r177, %rs77;
	shl.b32 	%r178, %r177, 8;
	or.b32  	%r179, %r178, %r176;
	cvt.s8.s32 	%rs78, %r179;
	bfe.s32 	%r180, %r179, 8, 8;
	cvt.s8.s32 	%rs79, %r180;
	bfe.s32 	%r181, %r175, 16, 8;
	cvt.s8.s32 	%rs80, %r181;
	cvt.s8.s32 	%rs81, %r173;
	ld.global.nc.u8 	%rs82, [%rd21+-16];
	cvt.u32.u8 	%r182, %rs82;
	ld.global.nc.u8 	%rs83, [%rd21+-15];
	cvt.u32.u8 	%r183, %rs83;
	shl.b32 	%r184, %r183, 8;
	or.b32  	%r185, %r184, %r182;
	ld.global.nc.u8 	%rs84, [%rd21+-14];
	cvt.u32.u8 	%r186, %rs84;
	shl.b32 	%r187, %r186, 16;
	ld.global.nc.u8 	%rs85, [%rd21+-13];
	cvt.u32.u8 	%r188, %rs85;
	shl.b32 	%r189, %r188, 24;
	or.b32  	%r190, %r189, %r187;
	or.b32  	%r191, %r190, %r185;
	mov.b32 	%f46, %r191;
	ld.global.nc.u8 	%rs86, [%rd21+-12];
	cvt.u32.u8 	%r192, %rs86;
	ld.global.nc.u8 	%rs87, [%rd21+-11];
	cvt.u32.u8 	%r193, %rs87;
	shl.b32 	%r194, %r193, 8;
	or.b32  	%r195, %r194, %r192;
	ld.global.nc.u8 	%rs88, [%rd21+-10];
	cvt.u32.u8 	%r196, %rs88;
	shl.b32 	%r197, %r196, 16;
	ld.global.nc.u8 	%rs89, [%rd21+-9];
	cvt.u32.u8 	%r198, %rs89;
	shl.b32 	%r199, %r198, 24;
	or.b32  	%r200, %r199, %r197;
	or.b32  	%r201, %r200, %r195;
	mov.b32 	%f47, %r201;
	ld.global.nc.u8 	%rs90, [%rd21+-8];
	cvt.u32.u8 	%r202, %rs90;
	ld.global.nc.u8 	%rs91, [%rd21+-7];
	cvt.u32.u8 	%r203, %rs91;
	shl.b32 	%r204, %r203, 8;
	or.b32  	%r205, %r204, %r202;
	ld.global.nc.u8 	%rs92, [%rd21+-6];
	cvt.u32.u8 	%r206, %rs92;
	shl.b32 	%r207, %r206, 16;
	ld.global.nc.u8 	%rs93, [%rd21+-5];
	cvt.u32.u8 	%r208, %rs93;
	shl.b32 	%r209, %r208, 24;
	or.b32  	%r210, %r209, %r207;
	or.b32  	%r211, %r210, %r205;
	mov.b32 	%f48, %r211;
	ld.global.nc.u8 	%rs94, [%rd21+-4];
	cvt.u32.u8 	%r212, %rs94;
	ld.global.nc.u8 	%rs95, [%rd21+-3];
	cvt.u32.u8 	%r213, %rs95;
	shl.b32 	%r214, %r213, 8;
	or.b32  	%r215, %r214, %r212;
	ld.global.nc.u8 	%rs96, [%rd21+-2];
	cvt.u32.u8 	%r216, %rs96;
	shl.b32 	%r217, %r216, 16;
	ld.global.nc.u8 	%rs97, [%rd21+-1];
	cvt.u32.u8 	%r218, %rs97;
	shl.b32 	%r219, %r218, 24;
	or.b32  	%r220, %r219, %r217;
	or.b32  	%r221, %r220, %r215;
	mov.b32 	%f49, %r221;
	cvt.rn.f32.s16 	%f50, %rs78;
	cvt.rn.f32.s16 	%f51, %rs79;
	mul.f32 	%f52, %f47, %f51;
	fma.rn.f32 	%f53, %f46, %f50, %f52;
	cvt.rn.f32.s16 	%f54, %rs80;
	fma.rn.f32 	%f55, %f48, %f54, %f53;
	cvt.rn.f32.s16 	%f56, %rs81;
	fma.rn.f32 	%f57, %f49, %f56, %f55;
	add.f32 	%f58, %f45, %f57;
	ld.global.nc.u8 	%rs98, [%rd22+2];
	cvt.u32.u8 	%r222, %rs98;
	shl.b32 	%r223, %r222, 16;
	ld.global.nc.u8 	%rs99, [%rd22+3];
	cvt.u32.u8 	%r224, %rs99;
	shl.b32 	%r225, %r224, 24;
	or.b32  	%r226, %r225, %r223;
	ld.global.nc.u8 	%rs100, [%rd22];
	cvt.u32.u8 	%r227, %rs100;
	ld.global.nc.u8 	%rs101, [%rd22+1];
	cvt.u32.u8 	%r228, %rs101;
	shl.b32 	%r229, %r228, 8;
	or.b32  	%r230, %r229, %r227;
	cvt.s8.s32 	%rs102, %r230;
	bfe.s32 	%r231, %r230, 8, 8;
	cvt.s8.s32 	%rs103, %r231;
	bfe.s32 	%r232, %r226, 16, 8;
	cvt.s8.s32 	%rs104, %r232;
	cvt.s8.s32 	%rs105, %r224;
	ld.global.nc.u8 	%rs106, [%rd21];
	cvt.u32.u8 	%r233, %rs106;
	ld.global.nc.u8 	%rs107, [%rd21+1];
	cvt.u32.u8 	%r234, %rs107;
	shl.b32 	%r235, %r234, 8;
	or.b32  	%r236, %r235, %r233;
	ld.global.nc.u8 	%rs108, [%rd21+2];
	cvt.u32.u8 	%r237, %rs108;
	shl.b32 	%r238, %r237, 16;
	ld.global.nc.u8 	%rs109, [%rd21+3];
	cvt.u32.u8 	%r239, %rs109;
	shl.b32 	%r240, %r239, 24;
	or.b32  	%r241, %r240, %r238;
	or.b32  	%r242, %r241, %r236;
	mov.b32 	%f59, %r242;
	ld.global.nc.u8 	%rs110, [%rd21+4];
	cvt.u32.u8 	%r243, %rs110;
	ld.global.nc.u8 	%rs111, [%rd21+5];
	cvt.u32.u8 	%r244, %rs111;
	shl.b32 	%r245, %r244, 8;
	or.b32  	%r246, %r245, %r243;
	ld.global.nc.u8 	%rs112, [%rd21+6];
	cvt.u32.u8 	%r247, %rs112;
	shl.b32 	%r248, %r247, 16;
	ld.global.nc.u8 	%rs113, [%rd21+7];
	cvt.u32.u8 	%r249, %rs113;
	shl.b32 	%r250, %r249, 24;
	or.b32  	%r251, %r250, %r248;
	or.b32  	%r252, %r251, %r246;
	mov.b32 	%f60, %r252;
	ld.global.nc.u8 	%rs114, [%rd21+8];
	cvt.u32.u8 	%r253, %rs114;
	ld.global.nc.u8 	%rs115, [%rd21+9];
	cvt.u32.u8 	%r254, %rs115;
	shl.b32 	%r255, %r254, 8;
	or.b32  	%r256, %r255, %r253;
	ld.global.nc.u8 	%rs116, [%rd21+10];
	cvt.u32.u8 	%r257, %rs116;
	shl.b32 	%r258, %r257, 16;
	ld.global.nc.u8 	%rs117, [%rd21+11];
	cvt.u32.u8 	%r259, %rs117;
	shl.b32 	%r260, %r259, 24;
	or.b32  	%r261, %r260, %r258;
	or.b32  	%r262, %r261, %r256;
	mov.b32 	%f61, %r262;
	ld.global.nc.u8 	%rs118, [%rd21+12];
	cvt.u32.u8 	%r263, %rs118;
	ld.global.nc.u8 	%rs119, [%rd21+13];
	cvt.u32.u8 	%r264, %rs119;
	shl.b32 	%r265, %r264, 8;
	or.b32  	%r266, %r265, %r263;
	ld.global.nc.u8 	%rs120, [%rd21+14];
	cvt.u32.u8 	%r267, %rs120;
	shl.b32 	%r268, %r267, 16;
	ld.global.nc.u8 	%rs121, [%rd21+15];
	cvt.u32.u8 	%r269, %rs121;
	shl.b32 	%r270, %r269, 24;
	or.b32  	%r271, %r270, %r268;
	or.b32  	%r272, %r271, %r266;
	mov.b32 	%f62, %r272;
	cvt.rn.f32.s16 	%f63, %rs102;
	cvt.rn.f32.s16 	%f64, %rs103;
	mul.f32 	%f65, %f60, %f64;
	fma.rn.f32 	%f66, %f59, %f63, %f65;
	cvt.rn.f32.s16 	%f67, %rs104;
	fma.rn.f32 	%f68, %f61, %f67, %f66;
	cvt.rn.f32.s16 	%f69, %rs105;
	fma.rn.f32 	%f70, %f62, %f69, %f68;
	add.f32 	%f71, %f58, %f70;
	ld.global.nc.u8 	%rs122, [%rd22+6];
	cvt.u32.u8 	%r273, %rs122;
	shl.b32 	%r274, %r273, 16;
	ld.global.nc.u8 	%rs123, [%rd22+7];
	cvt.u32.u8 	%r275, %rs123;
	shl.b32 	%r276, %r275, 24;
	or.b32  	%r277, %r276, %r274;
	ld.global.nc.u8 	%rs124, [%rd22+4];
	cvt.u32.u8 	%r278, %rs124;
	ld.global.nc.u8 	%rs125, [%rd22+5];
	cvt.u32.u8 	%r279, %rs125;
	shl.b32 	%r280, %r279, 8;
	or.b32  	%r281, %r280, %r278;
	cvt.s8.s32 	%rs126, %r281;
	bfe.s32 	%r282, %r281, 8, 8;
	cvt.s8.s32 	%rs127, %r282;
	bfe.s32 	%r283, %r277, 16, 8;
	cvt.s8.s32 	%rs128, %r283;
	cvt.s8.s32 	%rs129, %r275;
	ld.global.nc.u8 	%rs130, [%rd21+16];
	cvt.u32.u8 	%r284, %rs130;
	ld.global.nc.u8 	%rs131, [%rd21+17];
	cvt.u32.u8 	%r285, %rs131;
	shl.b32 	%r286, %r285, 8;
	or.b32  	%r287, %r286, %r284;
	ld.global.nc.u8 	%rs132, [%rd21+18];
	cvt.u32.u8 	%r288, %rs132;
	shl.b32 	%r289, %r288, 16;
	ld.global.nc.u8 	%rs133, [%rd21+19];
	cvt.u32.u8 	%r290, %rs133;
	shl.b32 	%r291, %r290, 24;
	or.b32  	%r292, %r291, %r289;
	or.b32  	%r293, %r292, %r287;
	mov.b32 	%f72, %r293;
	ld.global.nc.u8 	%rs134, [%rd21+20];
	cvt.u32.u8 	%r294, %rs134;
	ld.global.nc.u8 	%rs135, [%rd21+21];
	cvt.u32.u8 	%r295, %rs135;
	shl.b32 	%r296, %r295, 8;
	or.b32  	%r297, %r296, %r294;
	ld.global.nc.u8 	%rs136, [%rd21+22];
	cvt.u32.u8 	%r298, %rs136;
	shl.b32 	%r299, %r298, 16;
	ld.global.nc.u8 	%rs137, [%rd21+23];
	cvt.u32.u8 	%r300, %rs137;
	shl.b32 	%r301, %r300, 24;
	or.b32  	%r302, %r301, %r299;
	or.b32  	%r303, %r302, %r297;
	mov.b32 	%f73, %r303;
	ld.global.nc.u8 	%rs138, [%rd21+24];
	cvt.u32.u8 	%r304, %rs138;
	ld.global.nc.u8 	%rs139, [%rd21+25];
	cvt.u32.u8 	%r305, %rs139;
	shl.b32 	%r306, %r305, 8;
	or.b32  	%r307, %r306, %r304;
	ld.global.nc.u8 	%rs140, [%rd21+26];
	cvt.u32.u8 	%r308, %rs140;
	shl.b32 	%r309, %r308, 16;
	ld.global.nc.u8 	%rs141, [%rd21+27];
	cvt.u32.u8 	%r310, %rs141;
	shl.b32 	%r311, %r310, 24;
	or.b32  	%r312, %r311, %r309;
	or.b32  	%r313, %r312, %r307;
	mov.b32 	%f74, %r313;
	ld.global.nc.u8 	%rs142, [%rd21+28];
	cvt.u32.u8 	%r314, %rs142;
	ld.global.nc.u8 	%rs143, [%rd21+29];
	cvt.u32.u8 	%r315, %rs143;
	shl.b32 	%r316, %r315, 8;
	or.b32  	%r317, %r316, %r314;
	ld.global.nc.u8 	%rs144, [%rd21+30];
	cvt.u32.u8 	%r318, %rs144;
	shl.b32 	%r319, %r318, 16;
	ld.global.nc.u8 	%rs145, [%rd21+31];
	cvt.u32.u8 	%r320, %rs145;
	shl.b32 	%r321, %r320, 24;
	or.b32  	%r322, %r321, %r319;
	or.b32  	%r323, %r322, %r317;
	mov.b32 	%f75, %r323;
	cvt.rn.f32.s16 	%f76, %rs126;
	cvt.rn.f32.s16 	%f77, %rs127;
	mul.f32 	%f78, %f73, %f77;
	fma.rn.f32 	%f79, %f72, %f76, %f78;
	cvt.rn.f32.s16 	%f80, %rs128;
	fma.rn.f32 	%f81, %f74, %f80, %f79;
	cvt.rn.f32.s16 	%f82, %rs129;
	fma.rn.f32 	%f83, %f75, %f82, %f81;
	add.f32 	%f84, %f71, %f83;
	ld.global.nc.u8 	%rs146, [%rd22+10];
	cvt.u32.u8 	%r324, %rs146;
	shl.b32 	%r325, %r324, 16;
	ld.global.nc.u8 	%rs147, [%rd22+11];
	cvt.u32.u8 	%r326, %rs147;
	shl.b32 	%r327, %r326, 24;
	or.b32  	%r328, %r327, %r325;
	ld.global.nc.u8 	%rs148, [%rd22+8];
	cvt.u32.u8 	%r329, %rs148;
	ld.global.nc.u8 	%rs149, [%rd22+9];
	cvt.u32.u8 	%r330, %rs149;
	shl.b32 	%r331, %r330, 8;
	or.b32  	%r332, %r331, %r329;
	cvt.s8.s32 	%rs150, %r332;
	bfe.s32 	%r333, %r332, 8, 8;
	cvt.s8.s32 	%rs151, %r333;
	bfe.s32 	%r334, %r328, 16, 8;
	cvt.s8.s32 	%rs152, %r334;
	cvt.s8.s32 	%rs153, %r326;
	ld.global.nc.u8 	%rs154, [%rd21+32];
	cvt.u32.u8 	%r335, %rs154;
	ld.global.nc.u8 	%rs155, [%rd21+33];
	cvt.u32.u8 	%r336, %rs155;
	shl.b32 	%r337, %r336, 8;
	or.b32  	%r338, %r337, %r335;
	ld.global.nc.u8 	%rs156, [%rd21+34];
	cvt.u32.u8 	%r339, %rs156;
	shl.b32 	%r340, %r339, 16;
	ld.global.nc.u8 	%rs157, [%rd21+35];
	cvt.u32.u8 	%r341, %rs157;
	shl.b32 	%r342, %r341, 24;
	or.b32  	%r343, %r342, %r340;
	or.b32  	%r344, %r343, %r338;
	mov.b32 	%f85, %r344;
	ld.global.nc.u8 	%rs158, [%rd21+36];
	cvt.u32.u8 	%r345, %rs158;
	ld.global.nc.u8 	%rs159, [%rd21+37];
	cvt.u32.u8 	%r346, %rs159;
	shl.b32 	%r347, %r346, 8;
	or.b32  	%r348, %r347, %r345;
	ld.global.nc.u8 	%rs160, [%rd21+38];
	cvt.u32.u8 	%r349, %rs160;
	shl.b32 	%r350, %r349, 16;
	ld.global.nc.u8 	%rs161, [%rd21+39];
	cvt.u32.u8 	%r351, %rs161;
	shl.b32 	%r352, %r351, 24;
	or.b32  	%r353, %r352, %r350;
	or.b32  	%r354, %r353, %r348;
	mov.b32 	%f86, %r354;
	ld.global.nc.u8 	%rs162, [%rd21+40];
	cvt.u32.u8 	%r355, %rs162;
	ld.global.nc.u8 	%rs163, [%rd21+41];
	cvt.u32.u8 	%r356, %rs163;
	shl.b32 	%r357, %r356, 8;
	or.b32  	%r358, %r357, %r355;
	ld.global.nc.u8 	%rs164, [%rd21+42];
	cvt.u32.u8 	%r359, %rs164;
	shl.b32 	%r360, %r359, 16;
	ld.global.nc.u8 	%rs165, [%rd21+43];
	cvt.u32.u8 	%r361, %rs165;
	shl.b32 	%r362, %r361, 24;
	or.b32  	%r363, %r362, %r360;
	or.b32  	%r364, %r363, %r358;
	mov.b32 	%f87, %r364;
	ld.global.nc.u8 	%rs166, [%rd21+44];
	cvt.u32.u8 	%r365, %rs166;
	ld.global.nc.u8 	%rs167, [%rd21+45];
	cvt.u32.u8 	%r366, %rs167;
	shl.b32 	%r367, %r366, 8;
	or.b32  	%r368, %r367, %r365;
	ld.global.nc.u8 	%rs168, [%rd21+46];
	cvt.u32.u8 	%r369, %rs168;
	shl.b32 	%r370, %r369, 16;
	ld.global.nc.u8 	%rs169, [%rd21+47];
	cvt.u32.u8 	%r371, %rs169;
	shl.b32 	%r372, %r371, 24;
	or.b32  	%r373, %r372, %r370;
	or.b32  	%r374, %r373, %r368;
	mov.b32 	%f88, %r374;
	cvt.rn.f32.s16 	%f89, %rs150;
	cvt.rn.f32.s16 	%f90, %rs151;
	mul.f32 	%f91, %f86, %f90;
	fma.rn.f32 	%f92, %f85, %f89, %f91;
	cvt.rn.f32.s16 	%f93, %rs152;
	fma.rn.f32 	%f94, %f87, %f93, %f92;
	cvt.rn.f32.s16 	%f95, %rs153;
	fma.rn.f32 	%f96, %f88, %f95, %f94;
	add.f32 	%f97, %f84, %f96;
	ld.global.nc.u8 	%rs170, [%rd22+14];
	cvt.u32.u8 	%r375, %rs170;
	shl.b32 	%r376, %r375, 16;
	ld.global.nc.u8 	%rs171, [%rd22+15];
	cvt.u32.u8 	%r377, %rs171;
	shl.b32 	%r378, %r377, 24;
	or.b32  	%r379, %r378, %r376;
	ld.global.nc.u8 	%rs172, [%rd22+12];
	cvt.u32.u8 	%r380, %rs172;
	ld.global.nc.u8 	%rs173, [%rd22+13];
	cvt.u32.u8 	%r381, %rs173;
	shl.b32 	%r382, %r381, 8;
	or.b32  	%r383, %r382, %r380;
	cvt.s8.s32 	%rs174, %r383;
	bfe.s32 	%r384, %r383, 8, 8;
	cvt.s8.s32 	%rs175, %r384;
	bfe.s32 	%r385, %r379, 16, 8;
	cvt.s8.s32 	%rs176, %r385;
	cvt.s8.s32 	%rs177, %r377;
	ld.global.nc.u8 	%rs178, [%rd21+48];
	cvt.u32.u8 	%r386, %rs178;
	ld.global.nc.u8 	%rs179, [%rd21+49];
	cvt.u32.u8 	%r387, %rs179;
	shl.b32 	%r388, %r387, 8;
	or.b32  	%r389, %r388, %r386;
	ld.global.nc.u8 	%rs180, [%rd21+50];
	cvt.u32.u8 	%r390, %rs180;
	shl.b32 	%r391, %r390, 16;
	ld.global.nc.u8 	%rs181, [%rd21+51];
	cvt.u32.u8 	%r392, %rs181;
	shl.b32 	%r393, %r392, 24;
	or.b32  	%r394, %r393, %r391;
	or.b32  	%r395, %r394, %r389;
	mov.b32 	%f98, %r395;
	ld.global.nc.u8 	%rs182, [%rd21+52];
	cvt.u32.u8 	%r396, %rs182;
	ld.global.nc.u8 	%rs183, [%rd21+53];
	cvt.u32.u8 	%r397, %rs183;
	shl.b32 	%r398, %r397, 8;
	or.b32  	%r399, %r398, %r396;
	ld.global.nc.u8 	%rs184, [%rd21+54];
	cvt.u32.u8 	%r400, %rs184;
	shl.b32 	%r401, %r400, 16;
	ld.global.nc.u8 	%rs185, [%rd21+55];
	cvt.u32.u8 	%r402, %rs185;
	shl.b32 	%r403, %r402, 24;
	or.b32  	%r404, %r403, %r401;
	or.b32  	%r405, %r404, %r399;
	mov.b32 	%f99, %r405;
	ld.global.nc.u8 	%rs186, [%rd21+56];
	cvt.u32.u8 	%r406, %rs186;
	ld.global.nc.u8 	%rs187, [%rd21+57];
	cvt.u32.u8 	%r407, %rs187;
	shl.b32 	%r408, %r407, 8;
	or.b32  	%r409, %r408, %r406;
	ld.global.nc.u8 	%rs188, [%rd21+58];
	cvt.u32.u8 	%r410, %rs188;
	shl.b32 	%r411, %r410, 16;
	ld.global.nc.u8 	%rs189, [%rd21+59];
	cvt.u32.u8 	%r412, %rs189;
	shl.b32 	%r413, %r412, 24;
	or.b32  	%r414, %r413, %r411;
	or.b32  	%r415, %r414, %r409;
	mov.b32 	%f100, %r415;
	ld.global.nc.u8 	%rs190, [%rd21+60];
	cvt.u32.u8 	%r416, %rs190;
	ld.global.nc.u8 	%rs191, [%rd21+61];
	cvt.u32.u8 	%r417, %rs191;
	shl.b32 	%r418, %r417, 8;
	or.b32  	%r419, %r418, %r416;
	ld.global.nc.u8 	%rs192, [%rd21+62];
	cvt.u32.u8 	%r420, %rs192;
	shl.b32 	%r421, %r420, 16;
	ld.global.nc.u8 	%rs193, [%rd21+63];
	cvt.u32.u8 	%r422, %rs193;
	shl.b32 	%r423, %r422, 24;
	or.b32  	%r424, %r423, %r421;
	or.b32  	%r425, %r424, %r419;
	mov.b32 	%f101, %r425;
	cvt.rn.f32.s16 	%f102, %rs174;
	cvt.rn.f32.s16 	%f103, %rs175;
	mul.f32 	%f104, %f99, %f103;
	fma.rn.f32 	%f105, %f98, %f102, %f104;
	cvt.rn.f32.s16 	%f106, %rs176;
	fma.rn.f32 	%f107, %f100, %f106, %f105;
	cvt.rn.f32.s16 	%f108, %rs177;
	fma.rn.f32 	%f109, %f101, %f108, %f107;
	add.f32 	%f110, %f97, %f109;
	fma.rn.f32 	%f112, %f6, %f110, %f112;
	add.s32 	%r427, %r427, 1;
	setp.ne.s32 	%p3, %r427, 0;
	add.s32 	%r426, %r426, 1;
	add.s64 	%rd22, %rd22, 32;
	add.s64 	%rd21, %rd21, 128;
	@%p3 bra 	$L__BB4_3;
$L__BB4_4:
	cvta.to.global.u64 	%rd18, %rd8;
	mul.wide.s32 	%rd19, %r1, 4;
	add.s64 	%rd20, %rd18, %rd19;
	st.global.f32 	[%rd20], %f112;
$L__BB4_5:
	ret;

}
	// .globl	gemv_q4_f32
.visible .entry gemv_q4_f32(
	.param .u64 .ptr .align 1 gemv_q4_f32_param_0,
	.param .u64 .ptr .align 1 gemv_q4_f32_param_1,
	.param .u64 .ptr .align 1 gemv_q4_f32_param_2,
	.param .u64 .ptr .align 1 gemv_q4_f32_param_3,
	.param .u32 gemv_q4_f32_param_4,
	.param .u32 gemv_q4_f32_param_5
)
{
	.reg .pred 	%p<4>;
	.reg .b16 	%rs<146>;
	.reg .b32 	%r<433>;
	.reg .b32 	%f<105>;
	.reg .b64 	%rd<23>;

	ld.param.u64 	%rd8, [gemv_q4_f32_param_0];
	ld.param.u64 	%rd9, [gemv_q4_f32_param_1];
	ld.param.u64 	%rd10, [gemv_q4_f32_param_2];
	ld.param.u64 	%rd11, [gemv_q4_f32_param_3];
	ld.param.u32 	%r9, [gemv_q4_f32_param_4];
	ld.param.u32 	%r8, [gemv_q4_f32_param_5];
	mov.u32 	%r10, %ctaid.x;
	shl.b32 	%r11, %r10, 4;
	mov.u32 	%r12, %tid.x;
	add.s32 	%r1, %r11, %r12;
	setp.ge.s32 	%p1, %r1, %r9;
	@%p1 bra 	$L__BB5_5;
	setp.lt.s32 	%p2, %r8, 32;
	mov.f32 	%f104, 0f00000000;
	@%p2 bra 	$L__BB5_4;
	shr.s32 	%r13, %r8, 31;
	shr.u32 	%r14, %r13, 27;
	add.s32 	%r15, %r8, %r14;
	shr.s32 	%r16, %r15, 5;
	neg.s32 	%r432, %r16;
	mul.lo.s32 	%r431, %r16, %r1;
	shr.u32 	%r17, %r8, 1;
	mul.lo.s32 	%r18, %r17, %r1;
	cvt.s64.s32 	%rd12, %r18;
	cvta.to.global.u64 	%rd13, %rd9;
	add.s64 	%rd22, %rd13, 64;
	cvta.to.global.u64 	%rd14, %rd10;
	add.s64 	%rd15, %rd12, %rd14;
	add.s64 	%rd21, %rd15, 8;
	cvta.to.global.u64 	%rd3, %rd11;
	mov.f32 	%f104, 0f00000000;
$L__BB5_3:
	mul.wide.s32 	%rd16, %r431, 2;
	add.s64 	%rd17, %rd3, %rd16;
	ld.global.nc.u16 	%rs1, [%rd17];
	// begin inline asm
	cvt.f32.f16 %f6, %rs1;
	// end inline asm
	ld.global.nc.u8 	%rs2, [%rd21+-5];
	cvt.u32.u8 	%r19, %rs2;
	shl.b32 	%r20, %r19, 24;
	ld.global.nc.u8 	%rs3, [%rd21+-6];
	cvt.u32.u8 	%r21, %rs3;
	shl.b32 	%r22, %r21, 16;
	ld.global.nc.u8 	%rs4, [%rd21+-7];
	cvt.u32.u8 	%r23, %rs4;
	shl.b32 	%r24, %r23, 8;
	ld.global.nc.u8 	%rs5, [%rd21+-8];
	cvt.u32.u8 	%r25, %rs5;
	ld.global.nc.u8 	%rs6, [%rd22+-64];
	cvt.u32.u8 	%r26, %rs6;
	ld.global.nc.u8 	%rs7, [%rd22+-63];
	cvt.u32.u8 	%r27, %rs7;
	shl.b32 	%r28, %r27, 8;
	or.b32  	%r29, %r28, %r26;
	ld.global.nc.u8 	%rs8, [%rd22+-62];
	cvt.u32.u8 	%r30, %rs8;
	shl.b32 	%r31, %r30, 16;
	ld.global.nc.u8 	%rs9, [%rd22+-61];
	cvt.u32.u8 	%r32, %rs9;
	shl.b32 	%r33, %r32, 24;
	or.b32  	%r34, %r33, %r31;
	or.b32  	%r35, %r34, %r29;
	mov.b32 	%f7, %r35;
	ld.global.nc.u8 	%rs10, [%rd22+-60];
	cvt.u32.u8 	%r36, %rs10;
	ld.global.nc.u8 	%rs11, [%rd22+-59];
	cvt.u32.u8 	%r37, %rs11;
	shl.b32 	%r38, %r37, 8;
	or.b32  	%r39, %r38, %r36;
	ld.global.nc.u8 	%rs12, [%rd22+-58];
	cvt.u32.u8 	%r40, %rs12;
	shl.b32 	%r41, %r40, 16;
	ld.global.nc.u8 	%rs13, [%rd22+-57];
	cvt.u32.u8 	%r42, %rs13;
	shl.b32 	%r43, %r42, 24;
	or.b32  	%r44, %r43, %r41;
	or.b32  	%r45, %r44, %r39;
	mov.b32 	%f8, %r45;
	ld.global.nc.u8 	%rs14, [%rd22+-56];
	cvt.u32.u8 	%r46, %rs14;
	ld.global.nc.u8 	%rs15, [%rd22+-55];
	cvt.u32.u8 	%r47, %rs15;
	shl.b32 	%r48, %r47, 8;
	or.b32  	%r49, %r48, %r46;
	ld.global.nc.u8 	%rs16, [%rd22+-54];
	cvt.u32.u8 	%r50, %rs16;
	shl.b32 	%r51, %r50, 16;
	ld.global.nc.u8 	%rs17, [%rd22+-53];
	cvt.u32.u8 	%r52, %rs17;
	shl.b32 	%r53, %r52, 24;
	or.b32  	%r54, %r53, %r51;
	or.b32  	%r55, %r54, %r49;
	mov.b32 	%f9, %r55;
	ld.global.nc.u8 	%rs18, [%rd22+-52];
	cvt.u32.u8 	%r56, %rs18;
	ld.global.nc.u8 	%rs19, [%rd22+-51];
	cvt.u32.u8 	%r57, %rs19;
	shl.b32 	%r58, %r57, 8;
	or.b32  	%r59, %r58, %r56;
	ld.global.nc.u8 	%rs20, [%rd22+-50];
	cvt.u32.u8 	%r60, %rs20;
	shl.b32 	%r61, %r60, 16;
	ld.global.nc.u8 	%rs21, [%rd22+-49];
	cvt.u32.u8 	%r62, %rs21;
	shl.b32 	%r63, %r62, 24;
	or.b32  	%r64, %r63, %r61;
	or.b32  	%r65, %r64, %r59;
	mov.b32 	%f10, %r65;
	ld.global.nc.u8 	%rs22, [%rd22];
	cvt.u32.u8 	%r66, %rs22;
	ld.global.nc.u8 	%rs23, [%rd22+1];
	cvt.u32.u8 	%r67, %rs23;
	shl.b32 	%r68, %r67, 8;
	or.b32  	%r69, %r68, %r66;
	ld.global.nc.u8 	%rs24, [%rd22+2];
	cvt.u32.u8 	%r70, %rs24;
	shl.b32 	%r71, %r70, 16;
	ld.global.nc.u8 	%rs25, [%rd22+3];
	cvt.u32.u8 	%r72, %rs25;
	shl.b32 	%r73, %r72, 24;
	or.b32  	%r74, %r73, %r71;
	or.b32  	%r75, %r74, %r69;
	mov.b32 	%f11, %r75;
	ld.global.nc.u8 	%rs26, [%rd22+4];
	cvt.u32.u8 	%r76, %rs26;
	ld.global.nc.u8 	%rs27, [%rd22+5];
	cvt.u32.u8 	%r77, %rs27;
	shl.b32 	%r78, %r77, 8;
	or.b32  	%r79, %r78, %r76;
	ld.global.nc.u8 	%rs28, [%rd22+6];
	cvt.u32.u8 	%r80, %rs28;
	shl.b32 	%r81, %r80, 16;
	ld.global.nc.u8 	%rs29, [%rd22+7];
	cvt.u32.u8 	%r82, %rs29;
	shl.b32 	%r83, %r82, 24;
	or.b32  	%r84, %r83, %r81;
	or.b32  	%r85, %r84, %r79;
	mov.b32 	%f12, %r85;
	ld.global.nc.u8 	%rs30, [%rd22+8];
	cvt.u32.u8 	%r86, %rs30;
	ld.global.nc.u8 	%rs31, [%rd22+9];
	cvt.u32.u8 	%r87, %rs31;
	shl.b32 	%r88, %r87, 8;
	or.b32  	%r89, %r88, %r86;
	ld.global.nc.u8 	%rs32, [%rd22+10];
	cvt.u32.u8 	%r90, %rs32;
	shl.b32 	%r91, %r90, 16;
	ld.global.nc.u8 	%rs33, [%rd22+11];
	cvt.u32.u8 	%r92, %rs33;
	shl.b32 	%r93, %r92, 24;
	or.b32  	%r94, %r93, %r91;
	or.b32  	%r95, %r94, %r89;
	mov.b32 	%f13, %r95;
	ld.global.nc.u8 	%rs34, [%rd22+12];
	cvt.u32.u8 	%r96, %rs34;
	ld.global.nc.u8 	%rs35, [%rd22+13];
	cvt.u32.u8 	%r97, %rs35;
	shl.b32 	%r98, %r97, 8;
	or.b32  	%r99, %r98, %r96;
	ld.global.nc.u8 	%rs36, [%rd22+14];
	cvt.u32.u8 	%r100, %rs36;
	shl.b32 	%r101, %r100, 16;
	ld.global.nc.u8 	%rs37, [%rd22+15];
	cvt.u32.u8 	%r102, %rs37;
	shl.b32 	%r103, %r102, 24;
	or.b32  	%r104, %r103, %r101;
	or.b32  	%r105, %r104, %r99;
	mov.b32 	%f14, %r105;
	and.b32  	%r106, %r25, 15;
	add.s32 	%r107, %r106, -8;
	cvt.rn.f32.s32 	%f15, %r107;
	fma.rn.f32 	%f16, %f7, %f15, 0f00000000;
	and.b32  	%r108, %r23, 15;
	add.s32 	%r109, %r108, -8;
	cvt.rn.f32.s32 	%f17, %r109;
	fma.rn.f32 	%f18, %f8, %f17, %f16;
	and.b32  	%r110, %r21, 15;
	add.s32 	%r111, %r110, -8;
	cvt.rn.f32.s32 	%f19, %r111;
	fma.rn.f32 	%f20, %f9, %f19, %f18;
	and.b32  	%r112, %r19, 15;
	add.s32 	%r113, %r112, -8;
	cvt.rn.f32.s32 	%f21, %r113;
	fma.rn.f32 	%f22, %f10, %f21, %f20;
	shr.u32 	%r114, %r25, 4;
	add.s32 	%r115, %r114, -8;
	cvt.rn.f32.s32 	%f23, %r115;
	fma.rn.f32 	%f24, %f11, %f23, %f22;
	shr.u32 	%r116, %r24, 12;
	add.s32 	%r117, %r116, -8;
	cvt.rn.f32.s32 	%f25, %r117;
	fma.rn.f32 	%f26, %f12, %f25, %f24;
	shr.u32 	%r118, %r22, 20;
	add.s32 	%r119, %r118, -8;
	cvt.rn.f32.s32 	%f27, %r119;
	fma.rn.f32 	%f28, %f13, %f27, %f26;
	shr.u32 	%r120, %r20, 28;
	add.s32 	%r121, %r120, -8;
	cvt.rn.f32.s32 	%f29, %r121;
	fma.rn.f32 	%f30, %f14, %f29, %f28;
	ld.global.nc.u8 	%rs38, [%rd21+-1];
	cvt.u32.u8 	%r122, %rs38;
	shl.b32 	%r123, %r122, 24;
	ld.global.nc.u8 	%rs39, [%rd21+-2];
	cvt.u32.u8 	%r124, %rs39;
	shl.b32 	%r125, %r124, 16;
	ld.global.nc.u8 	%rs40, [%rd21+-3];
	cvt.u32.u8 	%r126, %rs40;
	shl.b32 	%r127, %r126, 8;
	ld.global.nc.u8 	%rs41, [%rd21+-4];
	cvt.u32.u8 	%r128, %rs41;
	ld.global.nc.u8 	%rs42, [%rd22+-48];
	cvt.u32.u8 	%r129, %rs42;
	ld.global.nc.u8 	%rs43, [%rd22+-47];
	cvt.u32.u8 	%r130, %rs43;
	shl.b32 	%r131, %r130, 8;
	or.b32  	%r132, %r131, %r129;
	ld.global.nc.u8 	%rs44, [%rd22+-46];
	cvt.u32.u8 	%r133, %rs44;
	shl.b32 	%r134, %r133, 16;
	ld.global.nc.u8 	%rs45, [%rd22+-45];
	cvt.u32.u8 	%r135, %rs45;
	shl.b32 	%r136, %r135, 24;
	or.b32  	%r137, %r136, %r134;
	or.b32  	%r138, %r137, %r132;
	mov.b32 	%f31, %r138;
	ld.global.nc.u8 	%rs46, [%rd22+-44];
	cvt.u32.u8 	%r139, %rs46;
	ld.global.nc.u8 	%rs47, [%rd22+-43];
	cvt.u32.u8 	%r140, %rs47;
	shl.b32 	%r141, %r140, 8;
	or.b32  	%r142, %r141, %r139;
	ld.global.nc.u8 	%rs48, [%rd22+-42];
	cvt.u32.u8 	%r143, %rs48;
	shl.b32 	%r144, %r143, 16;
	ld.global.nc.u8 	%rs49, [%rd22+-41];
	cvt.u32.u8 	%r145, %rs49;
	shl.b32 	%r146, %r145, 24;
	or.b32  	%r147, %r146, %r144;
	or.b32  	%r148, %r147, %r142;
	mov.b32 	%f32, %r148;
	ld.global.nc.u8 	%rs50, [%rd22+-40];
	cvt.u32.u8 	%r149, %rs50;
	ld.global.nc.u8 	%rs51, [%rd22+-39];
	cvt.u32.u8 	%r150, %rs51;
	shl.b32 	%r151, %r150, 8;
	or.b32  	%r152, %r151, %r149;
	ld.global.nc.u8 	%rs52, [%rd22+-38];
	cvt.u32.u8 	%r153, %rs52;
	shl.b32 	%r154, %r153, 16;
	ld.global.nc.u8 	%rs53, [%rd22+-37];
	cvt.u32.u8 	%r155, %rs53;
	shl.b32 	%r156, %r155, 24;
	or.b32  	%r157, %r156, %r154;
	or.b32  	%r158, %r157, %r152;
	mov.b32 	%f33, %r158;
	ld.global.nc.u8 	%rs54, [%rd22+-36];
	cvt.u32.u8 	%r159, %rs54;
	ld.global.nc.u8 	%rs55, [%rd22+-35];
	cvt.u32.u8 	%r160, %rs55;
	shl.b32 	%r161, %r160, 8;
	or.b32  	%r162, %r161, %r159;
	ld.global.nc.u8 	%rs56, [%rd22+-34];
	cvt.u32.u8 	%r163, %rs56;
	shl.b32 	%r164, %r163, 16;
	ld.global.nc.u8 	%rs57, [%rd22+-33];
	cvt.u32.u8 	%r165, %rs57;
	shl.b32 	%r166, %r165, 24;
	or.b32  	%r167, %r166, %r164;
	or.b32  	%r168, %r167, %r162;
	mov.b32 	%f34, %r168;
	ld.global.nc.u8 	%rs58, [%rd22+16];
	cvt.u32.u8 	%r169, %rs58;
	ld.global.nc.u8 	%rs59, [%rd22+17];
	cvt.u32.u8 	%r170, %rs59;
	shl.b32 	%r171, %r170, 8;
	or.b32  	%r172, %r171, %r169;
	ld.global.nc.u8 	%rs60, [%rd22+18];
	cvt.u32.u8 	%r173, %rs60;
	shl.b32 	%r174, %r173, 16;
	ld.global.nc.u8 	%rs61, [%rd22+19];
	cvt.u32.u8 	%r175, %rs61;
	shl.b32 	%r176, %r175, 24;
	or.b32  	%r177, %r176, %r174;
	or.b32  	%r178, %r177, %r172;
	mov.b32 	%f35, %r178;
	ld.global.nc.u8 	%rs62, [%rd22+20];
	cvt.u32.u8 	%r179, %rs62;
	ld.global.nc.u8 	%rs63, [%rd22+21];
	cvt.u32.u8 	%r180, %rs63;
	shl.b32 	%r181, %r180, 8;
	or.b32  	%r182, %r181, %r179;
	ld.global.nc.u8 	%rs64, [%rd22+22];
	cvt.u32.u8 	%r183, %rs64;
	shl.b32 	%r184, %r183, 16;
	ld.global.nc.u8 	%rs65, [%rd22+23];
	cvt.u32.u8 	%r185, %rs65;
	shl.b32 	%r186, %r185, 24;
	or.b32  	%r187, %r186, %r184;
	or.b32  	%r188, %r187, %r182;
	mov.b32 	%f36, %r188;
	ld.global.nc.u8 	%rs66, [%rd22+24];
	cvt.u32.u8 	%r189, %rs66;
	ld.global.nc.u8 	%rs67, [%rd22+25];
	cvt.u32.u8 	%r190, %rs67;
	shl.b32 	%r191, %r190, 8;
	or.b32  	%r192, %r191, %r189;
	ld.global.nc.u8 	%rs68, [%rd22+26];
	cvt.u32.u8 	%r193, %rs68;
	shl.b32 	%r194, %r193, 16;
	ld.global.nc.u8 	%rs69, [%rd22+27];
	cvt.u32.u8 	%r195, %rs69;
	shl.b32 	%r196, %r195, 24;
	or.b32  	%r197, %r196, %r194;
	or.b32  	%r198, %r197, %r192;
	mov.b32 	%f37, %r198;
	ld.global.nc.u8 	%rs70, [%rd22+28];
	cvt.u32.u8 	%r199, %rs70;
	ld.global.nc.u8 	%rs71, [%rd22+29];
	cvt.u32.u8 	%r200, %rs71;
	shl.b32 	%r201, %r200, 8;
	or.b32  	%r202, %r201, %r199;
	ld.global.nc.u8 	%rs72, [%rd22+30];
	cvt.u32.u8 	%r203, %rs72;
	shl.b32 	%r204, %r203, 16;
	ld.global.nc.u8 	%rs73, [%rd22+31];
	cvt.u32.u8 	%r205, %rs73;
	shl.b32 	%r206, %r205, 24;
	or.b32  	%r207, %r206, %r204;
	or.b32  	%r208, %r207, %r202;
	mov.b32 	%f38, %r208;
	and.b32  	%r209, %r128, 15;
	add.s32 	%r210, %r209, -8;
	cvt.rn.f32.s32 	%f39, %r210;
	fma.rn.f32 	%f40, %f31, %f39, %f30;
	and.b32  	%r211, %r126, 15;
	add.s32 	%r212, %r211, -8;
	cvt.rn.f32.s32 	%f41, %r212;
	fma.rn.f32 	%f42, %f32, %f41, %f40;
	and.b32  	%r213, %r124, 15;
	add.s32 	%r214, %r213, -8;
	cvt.rn.f32.s32 	%f43, %r214;
	fma.rn.f32 	%f44, %f33, %f43, %f42;
	and.b32  	%r215, %r122, 15;
	add.s32 	%r216, %r215, -8;
	cvt.rn.f32.s32 	%f45, %r216;
	fma.rn.f32 	%f46, %f34, %f45, %f44;
	shr.u32 	%r217, %r128, 4;
	add.s32 	%r218, %r217, -8;
	cvt.rn.f32.s32 	%f47, %r218;
	fma.rn.f32 	%f48, %f35, %f47, %f46;
	shr.u32 	%r219, %r127, 12;
	add.s32 	%r220, %r219, -8;
	cvt.rn.f32.s32 	%f49, %r220;
	fma.rn.f32 	%f50, %f36, %f49, %f48;
	shr.u32 	%r221, %r125, 20;
	add.s32 	%r222, %r221, -8;
	cvt.rn.f32.s32 	%f51, %r222;
	fma.rn.f32 	%f52, %f37, %f51, %f50;
	shr.u32 	%r223, %r123, 28;
	add.s32 	%r224, %r223, -8;
	cvt.rn.f32.s32 	%f53, %r224;
	fma.rn.f32 	%f54, %f38, %f53, %f52;
	ld.global.nc.u8 	%rs74, [%rd21+3];
	cvt.u32.u8 	%r225, %rs74;
	shl.b32 	%r226, %r225, 24;
	ld.global.nc.u8 	%rs75, [%rd21+2];
	cvt.u32.u8 	%r227, %rs75;
	shl.b32 	%r228, %r227, 16;
	ld.global.nc.u8 	%rs76, [%rd21+1];
	cvt.u32.u8 	%r229, %rs76;
	shl.b32 	%r230, %r229, 8;
	ld.global.nc.u8 	%rs77, [%rd21];
	cvt.u32.u8 	%r231, %rs77;
	ld.global.nc.u8 	%rs78, [%rd22+-32];
	cvt.u32.u8 	%r232, %rs78;
	ld.global.nc.u8 	%rs79, [%rd22+-31];
	cvt.u32.u8 	%r233, %rs79;
	shl.b32 	%r234, %r233, 8;
	or.b32  	%r235, %r234, %r232;
	ld.global.nc.u8 	%rs80, [%rd22+-30];
	cvt.u32.u8 	%r236, %rs80;
	shl.b32 	%r237, %r236, 16;
	ld.global.nc.u8 	%rs81, [%rd22+-29];
	cvt.u32.u8 	%r238, %rs81;
	shl.b32 	%r239, %r238, 24;
	or.b32  	%r240, %r239, %r237;
	or.b32  	%r241, %r240, %r235;
	mov.b32 	%f55, %r241;
	ld.global.nc.u8 	%rs82, [%rd22+-28];
	cvt.u32.u8 	%r242, %rs82;
	ld.global.nc.u8 	%rs83, [%rd22+-27];
	cvt.u32.u8 	%r243, %rs83;
	shl.b32 	%r244, %r243, 8;
	or.b32  	%r245, %r244, %r242;
	ld.global.nc.u8 	%rs84, [%rd22+-26];
	cvt.u32.u8 	%r246, %rs84;
	shl.b32 	%r247, %r246, 16;
	ld.global.nc.u8 	%rs85, [%rd22+-25];
	cvt.u32.u8 	%r248, %rs85;
	shl.b32 	%r249, %r248, 24;
	or.b32  	%r250, %r249, %r247;
	or.b32  	%r251, %r250, %r245;
	mov.b32 	%f56, %r251;
	ld.global.nc.u8 	%rs86, [%rd22+-24];
	cvt.u32.u8 	%r252, %rs86;
	ld.global.nc.u8 	%rs87, [%rd22+-23];
	cvt.u32.u8 	%r253, %rs87;
	shl.b32 	%r254, %r253, 8;
	or.b32  	%r255, %r254, %r252;
	ld.global.nc.u8 	%rs88, [%rd22+-22];
	cvt.u32.u8 	%r256, %rs88;
	shl.b32 	%r257, %r256, 16;
	ld.global.nc.u8 	%rs89, [%rd22+-21];
	cvt.u32.u8 	%r258, %rs89;
	shl.b32 	%r259, %r258, 24;
	or.b32  	%r260, %r259, %r257;
	or.b32  	%r261, %r260, %r255;
	mov.b32 	%f57, %r261;
	ld.global.nc.u8 	%rs90, [%rd22+-20];
	cvt.u32.u8 	%r262, %rs90;
	ld.global.nc.u8 	%rs91, [%rd22+-19];
	cvt.u32.u8 	%r263, %rs91;
	shl.b32 	%r264, %r263, 8;
	or.b32  	%r265, %r264, %r262;
	ld.global.nc.u8 	%rs92, [%rd22+-18];
	cvt.u32.u8 	%r266, %rs92;
	shl.b32 	%r267, %r266, 16;
	ld.global.nc.u8 	%rs93, [%rd22+-17];
	cvt.u32.u8 	%r268, %rs93;
	shl.b32 	%r269, %r268, 24;
	or.b32  	%r270, %r269, %r267;
	or.b32  	%r271, %r270, %r265;
	mov.b32 	%f58, %r271;
	ld.global.nc.u8 	%rs94, [%rd22+32];
	cvt.u32.u8 	%r272, %rs94;
	ld.global.nc.u8 	%rs95, [%rd22+33];
	cvt.u32.u8 	%r273, %rs95;
	shl.b32 	%r274, %r273, 8;
	or.b32  	%r275, %r274, %r272;
	ld.global.nc.u8 	%rs96, [%rd22+34];
	cvt.u32.u8 	%r276, %rs96;
	shl.b32 	%r277, %r276, 16;
	ld.global.nc.u8 	%rs97, [%rd22+35];
	cvt.u32.u8 	%r278, %rs97;
	shl.b32 	%r279, %r278, 24;
	or.b32  	%r280, %r279, %r277;
	or.b32  	%r281, %r280, %r275;
	mov.b32 	%f59, %r281;
	ld.global.nc.u8 	%rs98, [%rd22+36];
	cvt.u32.u8 	%r282, %rs98;
	ld.global.nc.u8 	%rs99, [%rd22+37];
	cvt.u32.u8 	%r283, %rs99;
	shl.b32 	%r284, %r283, 8;
	or.b32  	%r285, %r284, %r282;
	ld.global.nc.u8 	%rs100, [%rd22+38];
	cvt.u32.u8 	%r286, %rs100;
	shl.b32 	%r287, %r286, 16;
	ld.global.nc.u8 	%rs101, [%rd22+39];
	cvt.u32.u8 	%r288, %rs101;
	shl.b32 	%r289, %r288, 24;
	or.b32  	%r290, %r289, %r287;
	or.b32  	%r291, %r290, %r285;
	mov.b32 	%f60, %r291;
	ld.global.nc.u8 	%rs102, [%rd22+40];
	cvt.u32.u8 	%r292, %rs102;
	ld.global.nc.u8 	%rs103, [%rd22+41];
	cvt.u32.u8 	%r293, %rs103;
	shl.b32 	%r294, %r293, 8;
	or.b32  	%r295, %r294, %r292;
	ld.global.nc.u8 	%rs104, [%rd22+42];
	cvt.u32.u8 	%r296, %rs104;
	shl.b32 	%r297, %r296, 16;
	ld.global.nc.u8 	%rs105, [%rd22+43];
	cvt.u32.u8 	%r298, %rs105;
	shl.b32 	%r299, %r298, 24;
	or.b32  	%r300, %r299, %r297;
	or.b32  	%r301, %r300, %r295;
	mov.b32 	%f61, %r301;
	ld.global.nc.u8 	%rs106, [%rd22+44];
	cvt.u32.u8 	%r302, %rs106;
	ld.global.nc.u8 	%rs107, [%rd22+45];
	cvt.u32.u8 	%r303, %rs107;
	shl.b32 	%r304, %r303, 8;
	or.b32  	%r305, %r304, %r302;
	ld.global.nc.u8 	%rs108, [%rd22+46];
	cvt.u32.u8 	%r306, %rs108;
	shl.b32 	%r307, %r306, 16;
	ld.global.nc.u8 	%rs109, [%rd22+47];
	cvt.u32.u8 	%r308, %rs109;
	shl.b32 	%r309, %r308, 24;
	or.b32  	%r310, %r309, %r307;
	or.b32  	%r311, %r310, %r305;
	mov.b32 	%f62, %r311;
	and.b32  	%r312, %r231, 15;
	add.s32 	%r313, %r312, -8;
	cvt.rn.f32.s32 	%f63, %r313;
	fma.rn.f32 	%f64, %f55, %f63, %f54;
	and.b32  	%r314, %r229, 15;
	add.s32 	%r315, %r314, -8;
	cvt.rn.f32.s32 	%f65, %r315;
	fma.rn.f32 	%f66, %f56, %f65, %f64;
	and.b32  	%r316, %r227, 15;
	add.s32 	%r317, %r316, -8;
	cvt.rn.f32.s32 	%f67, %r317;
	fma.rn.f32 	%f68, %f57, %f67, %f66;
	and.b32  	%r318, %r225, 15;
	add.s32 	%r319, %r318, -8;
	cvt.rn.f32.s32 	%f69, %r319;
	fma.rn.f32 	%f70, %f58, %f69, %f68;
	shr.u32 	%r320, %r231, 4;
	add.s32 	%r321, %r320, -8;
	cvt.rn.f32.s32 	%f71, %r321;
	fma.rn.f32 	%f72, %f59, %f71, %f70;
	shr.u32 	%r322, %r230, 12;
	add.s32 	%r323, %r322, -8;
	cvt.rn.f32.s32 	%f73, %r323;
	fma.rn.f32 	%f74, %f60, %f73, %f72;
	shr.u32 	%r324, %r228, 20;
	add.s32 	%r325, %r324, -8;
	cvt.rn.f32.s32 	%f75, %r325;
	fma.rn.f32 	%f76, %f61, %f75, %f74;
	shr.u32 	%r326, %r226, 28;
	add.s32 	%r327, %r326, -8;
	cvt.rn.f32.s32 	%f77, %r327;
	fma.rn.f32 	%f78, %f62, %f77, %f76;
	ld.global.nc.u8 	%rs110, [%rd21+7];
	cvt.u32.u8 	%r328, %rs110;
	shl.b32 	%r329, %r328, 24;
	ld.global.nc.u8 	%rs111, [%rd21+6];
	cvt.u32.u8 	%r330, %rs111;
	shl.b32 	%r331, %r330, 16;
	ld.global.nc.u8 	%rs112, [%rd21+5];
	cvt.u32.u8 	%r332, %rs112;
	shl.b32 	%r333, %r332, 8;
	ld.global.nc.u8 	%rs113, [%rd21+4];
	cvt.u32.u8 	%r334, %rs113;
	ld.global.nc.u8 	%rs114, [%rd22+-16];
	cvt.u32.u8 	%r335, %rs114;
	ld.global.nc.u8 	%rs115, [%rd22+-15];
	cvt.u32.u8 	%r336, %rs115;
	shl.b32 	%r337, %r336, 8;
	or.b32  	%r338, %r337, %r335;
	ld.global.nc.u8 	%rs116, [%rd22+-14];
	cvt.u32.u8 	%r339, %rs116;
	shl.b32 	%r340, %r339, 16;
	ld.global.nc.u8 	%rs117, [%rd22+-13];
	cvt.u32.u8 	%r341, %rs117;
	shl.b32 	%r342, %r341, 24;
	or.b32  	%r343, %r342, %r340;
	or.b32  	%r344, %r343, %r338;
	mov.b32 	%f79, %r344;
	ld.global.nc.u8 	%rs118, [%rd22+-12];
	cvt.u32.u8 	%r345, %rs118;
	ld.global.nc.u8 	%rs119, [%rd22+-11];
	cvt.u32.u8 	%r346, %rs119;
	shl.b32 	%r347, %r346, 8;
	or.b32  	%r348, %r347, %r345;
	ld.global.nc.u8 	%rs120, [%rd22+-10];
	cvt.u32.u8 	%r349, %rs120;
	shl.b32 	%r350, %r349, 16;
	ld.global.nc.u8 	%rs121, [%rd22+-9];
	cvt.u32.u8 	%r351, %rs121;
	shl.b32 	%r352, %r351, 24;
	or.b32  	%r353, %r352, %r350;
	or.b32  	%r354, %r353, %r348;
	mov.b32 	%f80, %r354;
	ld.global.nc.u8 	%rs122, [%rd22+-8];
	cvt.u32.u8 	%r355, %rs122;
	ld.global.nc.u8 	%rs123, [%rd22+-7];
	cvt.u32.u8 	%r356, %rs123;
	shl.b32 	%r357, %r356, 8;
	or.b32  	%r358, %r357, %r355;
	ld.global.nc.u8 	%rs124, [%rd22+-6];
	cvt.u32.u8 	%r359, %rs124;
	shl.b32 	%r360, %r359, 16;
	ld.global.nc.u8 	%rs125, [%rd22+-5];
	cvt.u32.u8 	%r361, %rs125;
	shl.b32 	%r362, %r361, 24;
	or.b32  	%r363, %r362, %r360;
	or.b32  	%r364, %r363, %r358;
	mov.b32 	%f81, %r364;
	ld.global.nc.u8 	%rs126, [%rd22+-4];
	cvt.u32.u8 	%r365, %rs126;
	ld.global.nc.u8 	%rs127, [%rd22+-3];
	cvt.u32.u8 	%r366, %rs127;
	shl.b32 	%r367, %r366, 8;
	or.b32  	%r368, %r367, %r365;
	ld.global.nc.u8 	%rs128, [%rd22+-2];
	cvt.u32.u8 	%r369, %rs128;
	shl.b32 	%r370, %r369, 16;
	ld.global.nc.u8 	%rs129, [%rd22+-1];
	cvt.u32.u8 	%r371, %rs129;
	shl.b32 	%r372, %r371, 24;
	or.b32  	%r373, %r372, %r370;
	or.b32  	%r374, %r373, %r368;
	mov.b32 	%f82, %r374;
	ld.global.nc.u8 	%rs130, [%rd22+48];
	cvt.u32.u8 	%r375, %rs130;
	ld.global.nc.u8 	%rs131, [%rd22+49];
	cvt.u32.u8 	%r376, %rs131;
	shl.b32 	%r377, %r376, 8;
	or.b32  	%r378, %r377, %r375;
	ld.global.nc.u8 	%rs132, [%rd22+50];
	cvt.u32.u8 	%r379, %rs132;
	shl.b32 	%r380, %r379, 16;
	ld.global.nc.u8 	%rs133, [%rd22+51];
	cvt.u32.u8 	%r381, %rs133;
	shl.b32 	%r382, %r381, 24;
	or.b32  	%r383, %r382, %r380;
	or.b32  	%r384, %r383, %r378;
	mov.b32 	%f83, %r384;
	ld.global.nc.u8 	%rs134, [%rd22+52];
	cvt.u32.u8 	%r385, %rs134;
	ld.global.nc.u8 	%rs135, [%rd22+53];
	cvt.u32.u8 	%r386, %rs135;
	shl.b32 	%r387, %r386, 8;
	or.b32  	%r388, %r387, %r385;
	ld.global.nc.u8 	%rs136, [%rd22+54];
	cvt.u32.u8 	%r389, %rs136;
	shl.b32 	%r390, %r389, 16;
	ld.global.nc.u8 	%rs137, [%rd22+55];
	cvt.u32.u8 	%r391, %rs137;
	shl.b32 	%r392, %r391, 24;
	or.b32  	%r393, %r392, %r390;
	or.b32  	%r394, %r393, %r388;
	mov.b32 	%f84, %r394;
	ld.global.nc.u8 	%rs138, [%rd22+56];
	cvt.u32.u8 	%r395, %rs138;
	ld.global.nc.u8 	%rs139, [%rd22+57];
	cvt.u32.u8 	%r396, %rs139;
	shl.b32 	%r397, %r396, 8;
	or.b32  	%r398, %r397, %r395;
	ld.global.nc.u8 	%rs140, [%rd22+58];
	cvt.u32.u8 	%r399, %rs140;
	shl.b32 	%r400, %r399, 16;
	ld.global.nc.u8 	%rs141, [%rd22+59];
	cvt.u32.u8 	%r401, %rs141;
	shl.b32 	%r402, %r401, 24;
	or.b32  	%r403, %r402, %r400;
	or.b32  	%r404, %r403, %r398;
	mov.b32 	%f85, %r404;
	ld.global.nc.u8 	%rs142, [%rd22+60];
	cvt.u32.u8 	%r405, %rs142;
	ld.global.nc.u8 	%rs143, [%rd22+61];
	cvt.u32.u8 	%r406, %rs143;
	shl.b32 	%r407, %r406, 8;
	or.b32  	%r408, %r407, %r405;
	ld.global.nc.u8 	%rs144, [%rd22+62];
	cvt.u32.u8 	%r409, %rs144;
	shl.b32 	%r410, %r409, 16;
	ld.global.nc.u8 	%rs145, [%rd22+63];
	cvt.u32.u8 	%r411, %rs145;
	shl.b32 	%r412, %r411, 24;
	or.b32  	%r413, %r412, %r410;
	or.b32  	%r414, %r413, %r408;
	mov.b32 	%f86, %r414;
	and.b32  	%r415, %r334, 15;
	add.s32 	%r416, %r415, -8;
	cvt.rn.f32.s32 	%f87, %r416;
	fma.rn.f32 	%f88, %f79, %f87, %f78;
	and.b32  	%r417, %r332, 15;
	add.s32 	%r418, %r417, -8;
	cvt.rn.f32.s32 	%f89, %r418;
	fma.rn.f32 	%f90, %f80, %f89, %f88;
	and.b32  	%r419, %r330, 15;
	add.s32 	%r420, %r419, -8;
	cvt.rn.f32.s32 	%f91, %r420;
	fma.rn.f32 	%f92, %f81, %f91, %f90;
	and.b32  	%r421, %r328, 15;
	add.s32 	%r422, %r421, -8;
	cvt.rn.f32.s32 	%f93, %r422;
	fma.rn.f32 	%f94, %f82, %f93, %f92;
	shr.u32 	%r423, %r334, 4;
	add.s32 	%r424, %r423, -8;
	cvt.rn.f32.s32 	%f95, %r424;
	fma.rn.f32 	%f96, %f83, %f95, %f94;
	shr.u32 	%r425, %r333, 12;
	add.s32 	%r426, %r425, -8;
	cvt.rn.f32.s32 	%f97, %r426;
	fma.rn.f32 	%f98, %f84, %f97, %f96;
	shr.u32 	%r427, %r331, 20;
	add.s32 	%r428, %r427, -8;
	cvt.rn.f32.s32 	%f99, %r428;
	fma.rn.f32 	%f100, %f85, %f99, %f98;
	shr.u32 	%r429, %r329, 28;
	add.s32 	%r430, %r429, -8;
	cvt.rn.f32.s32 	%f101, %r430;
	fma.rn.f32 	%f102, %f86, %f101, %f100;
	fma.rn.f32 	%f104, %f6, %f102, %f104;
	add.s32 	%r432, %r432, 1;
	setp.ne.s32 	%p3, %r432, 0;
	add.s32 	%r431, %r431, 1;
	add.s64 	%rd22, %rd22, 128;
	add.s64 	%rd21, %rd21, 16;
	@%p3 bra 	$L__BB5_3;
$L__BB5_4:
	cvta.to.global.u64 	%rd18, %rd8;
	mul.wide.s32 	%rd19, %r1, 4;
	add.s64 	%rd20, %rd18, %rd19;
	st.global.f32 	[%rd20], %f104;
$L__BB5_5:
	ret;

}
	// .globl	quantize_f32_to_q8_1
.visible .entry quantize_f32_to_q8_1(
	.param .u64 .ptr .align 1 quantize_f32_to_q8_1_param_0,
	.param .u64 .ptr .align 1 quantize_f32_to_q8_1_param_1,
	.param .u64 .ptr .align 1 quantize_f32_to_q8_1_param_2,
	.param .u64 .ptr .align 1 quantize_f32_to_q8_1_param_3,
	.param .u32 quantize_f32_to_q8_1_param_4
)
{
	.reg .pred 	%p<14>;
	.reg .b32 	%r<29>;
	.reg .b32 	%f<19>;
	.reg .b64 	%rd<16>;

	ld.param.u64 	%rd1, [quantize_f32_to_q8_1_param_0];
	ld.param.u64 	%rd2, [quantize_f32_to_q8_1_param_1];
	ld.param.u64 	%rd3, [quantize_f32_to_q8_1_param_2];
	ld.param.u64 	%rd4, [quantize_f32_to_q8_1_param_3];
	ld.param.u32 	%r5, [quantize_f32_to_q8_1_param_4];
	mov.u32 	%r1, %ctaid.x;
	mov.u32 	%r2, %tid.x;
	shl.b32 	%r6, %r1, 5;
	add.s32 	%r3, %r6, %r2;
	setp.ge.s32 	%p1, %r3, %r5;
	@%p1 bra 	$L__BB6_3;
	cvta.to.global.u64 	%rd5, %rd1;
	cvta.to.global.u64 	%rd6, %rd4;
	cvt.u64.u32 	%rd7, %r3;
	mul.wide.u32 	%rd8, %r3, 4;
	add.s64 	%rd9, %rd6, %rd8;
	ld.global.nc.f32 	%f2, [%rd9];
	abs.f32 	%f3, %f2;
	mov.b32 	%r7, %f3;
	shfl.sync.bfly.b32	%r8|%p2, %r7, 16, 31, -1;
	mov.b32 	%f4, %r8;
	max.f32 	%f5, %f3, %f4;
	mov.b32 	%r9, %f5;
	shfl.sync.bfly.b32	%r10|%p3, %r9, 8, 31, -1;
	mov.b32 	%f6, %r10;
	max.f32 	%f7, %f5, %f6;
	mov.b32 	%r11, %f7;
	shfl.sync.bfly.b32	%r12|%p4, %r11, 4, 31, -1;
	mov.b32 	%f8, %r12;
	max.f32 	%f9, %f7, %f8;
	mov.b32 	%r13, %f9;
	shfl.sync.bfly.b32	%r14|%p5, %r13, 2, 31, -1;
	mov.b32 	%f10, %r14;
	max.f32 	%f11, %f9, %f10;
	mov.b32 	%r15, %f11;
	shfl.sync.bfly.b32	%r16|%p6, %r15, 1, 31, -1;
	mov.b32 	%f12, %r16;
	max.f32 	%f13, %f11, %f12;
	div.rn.f32 	%f1, %f13, 0f42FE0000;
	setp.gt.f32 	%p7, %f1, 0f00000000;
	rcp.rn.f32 	%f14, %f1;
	selp.f32 	%f15, %f14, 0f00000000, %p7;
	mul.f32 	%f16, %f2, %f15;
	cvt.rni.s32.f32 	%r17, %f16;
	min.s32 	%r18, %r17, 127;
	max.s32 	%r19, %r18, -128;
	add.s64 	%rd10, %rd5, %rd7;
	st.global.u8 	[%rd10], %r19;
	shfl.sync.bfly.b32	%r20|%p8, %r19, 16, 31, -1;
	add.s32 	%r21, %r20, %r19;
	shfl.sync.bfly.b32	%r22|%p9, %r21, 8, 31, -1;
	add.s32 	%r23, %r22, %r21;
	shfl.sync.bfly.b32	%r24|%p10, %r23, 4, 31, -1;
	add.s32 	%r25, %r24, %r23;
	shfl.sync.bfly.b32	%r26|%p11, %r25, 2, 31, -1;
	add.s32 	%r27, %r26, %r25;
	shfl.sync.bfly.b32	%r28|%p12, %r27, 1, 31, -1;
	add.s32 	%r4, %r28, %r27;
	setp.ne.s32 	%p13, %r2, 0;
	@%p13 bra 	$L__BB6_3;
	cvta.to.global.u64 	%rd11, %rd2;
	mul.wide.u32 	%rd12, %r1, 4;
	add.s64 	%rd13, %rd11, %rd12;
	st.global.f32 	[%rd13], %f1;
	cvt.rn.f32.s32 	%f17, %r4;
	mul.f32 	%f18, %f1, %f17;
	cvta.to.global.u64 	%rd14, %rd3;
	add.s64 	%rd15, %rd14, %rd12;
	st.global.f32 	[%rd15], %f18;
$L__BB6_3:
	ret;

}
	// .globl	gemv_q8_q8_dp4a
.visible .entry gemv_q8_q8_dp4a(
	.param .u64 .ptr .align 1 gemv_q8_q8_dp4a_param_0,
	.param .u64 .ptr .align 1 gemv_q8_q8_dp4a_param_1,
	.param .u64 .ptr .align 1 gemv_q8_q8_dp4a_param_2,
	.param .u64 .ptr .align 1 gemv_q8_q8_dp4a_param_3,
	.param .u64 .ptr .align 1 gemv_q8_q8_dp4a_param_4,
	.param .u32 gemv_q8_q8_dp4a_param_5,
	.param .u32 gemv_q8_q8_dp4a_param_6
)
{
	.reg .pred 	%p<25>;
	.reg .b16 	%rs<6>;
	.reg .b32 	%r<321>;
	.reg .b32 	%f<130>;
	.reg .b64 	%rd<67>;

	ld.param.u64 	%rd14, [gemv_q8_q8_dp4a_param_1];
	ld.param.u64 	%rd15, [gemv_q8_q8_dp4a_param_2];
	ld.param.u64 	%rd16, [gemv_q8_q8_dp4a_param_3];
	ld.param.u64 	%rd17, [gemv_q8_q8_dp4a_param_4];
	ld.param.u32 	%r79, [gemv_q8_q8_dp4a_param_5];
	ld.param.u32 	%r78, [gemv_q8_q8_dp4a_param_6];
	cvta.to.global.u64 	%rd1, %rd14;
	cvta.to.global.u64 	%rd2, %rd16;
	cvta.to.global.u64 	%rd3, %rd15;
	cvta.to.global.u64 	%rd4, %rd17;
	mov.u32 	%r1, %ctaid.x;
	setp.ge.s32 	%p1, %r1, %r79;
	@%p1 bra 	$L__BB7_28;
	mov.u32 	%r2, %tid.x;
	mov.u32 	%r3, %tid.y;
	mov.u32 	%r4, %ntid.y;
	shl.b32 	%r5, %r3, 5;
	add.s32 	%r300, %r5, %r2;
	shl.b32 	%r7, %r4, 5;
	shr.s32 	%r80, %r78, 31;
	shr.u32 	%r81, %r80, 27;
	add.s32 	%r82, %r78, %r81;
	shr.s32 	%r8, %r82, 5;
	setp.ge.s32 	%p2, %r300, %r8;
	mov.f32 	%f120, 0f00000000;
	@%p2 bra 	$L__BB7_8;
	mul.lo.s32 	%r9, %r8, %r1;
	mul.lo.s32 	%r83, %r78, %r1;
	cvt.s64.s32 	%rd5, %r83;
	add.s32 	%r84, %r300, %r7;
	max.u32 	%r85, %r8, %r84;
	setp.lt.u32 	%p3, %r84, %r8;
	selp.u32 	%r86, 1, 0, %p3;
	add.s32 	%r87, %r84, %r86;
	sub.s32 	%r88, %r85, %r87;
	div.u32 	%r89, %r88, %r7;
	add.s32 	%r10, %r89, %r86;
	and.b32  	%r90, %r10, 3;
	setp.eq.s32 	%p4, %r90, 3;
	mov.f32 	%f120, 0f00000000;
	@%p4 bra 	$L__BB7_5;
	shl.b32 	%r91, %r3, 10;
	shl.b32 	%r92, %r2, 5;
	add.s32 	%r93, %r91, %r92;
	cvt.u64.u32 	%rd66, %r93;
	mul.wide.u32 	%rd18, %r3, 128;
	mul.wide.u32 	%rd19, %r2, 4;
	add.s64 	%rd20, %rd18, %rd19;
	add.s64 	%rd65, %rd3, %rd20;
	add.s32 	%r94, %r2, %r9;
	add.s32 	%r298, %r94, %r5;
	add.s32 	%r95, %r10, 1;
	and.b32  	%r96, %r95, 3;
	neg.s32 	%r297, %r96;
	mov.f32 	%f120, 0f00000000;
	add.s64 	%rd23, %rd2, %rd5;
	mul.wide.u32 	%rd26, %r4, 1024;
$L__BB7_4:
	.pragma "nounroll";
	mul.wide.s32 	%rd21, %r298, 2;
	add.s64 	%rd22, %rd4, %rd21;
	ld.global.nc.u16 	%rs1, [%rd22];
	// begin inline asm
	cvt.f32.f16 %f27, %rs1;
	// end inline asm
	ld.global.nc.f32 	%f28, [%rd65];
	add.s64 	%rd24, %rd23, %rd66;
	add.s64 	%rd25, %rd1, %rd66;
	ld.global.nc.v4.u32 	{%r98, %r102, %r106, %r110}, [%rd24];
	ld.global.nc.v4.u32 	{%r114, %r118, %r122, %r126}, [%rd24+16];
	ld.global.nc.v4.u32 	{%r99, %r103, %r107, %r111}, [%rd25];
	ld.global.nc.v4.u32 	{%r115, %r119, %r123, %r127}, [%rd25+16];
	mov.b32 	%r100, 0;
	// begin inline asm
	dp4a.s32.s32 %r97, %r98, %r99, %r100;
	// end inline asm
	// begin inline asm
	dp4a.s32.s32 %r101, %r102, %r103, %r97;
	// end inline asm
	// begin inline asm
	dp4a.s32.s32 %r105, %r106, %r107, %r101;
	// end inline asm
	// begin inline asm
	dp4a.s32.s32 %r109, %r110, %r111, %r105;
	// end inline asm
	// begin inline asm
	dp4a.s32.s32 %r113, %r114, %r115, %r109;
	// end inline asm
	// begin inline asm
	dp4a.s32.s32 %r117, %r118, %r119, %r113;
	// end inline asm
	// begin inline asm
	dp4a.s32.s32 %r121, %r122, %r123, %r117;
	// end inline asm
	// begin inline asm
	dp4a.s32.s32 %r125, %r126, %r127, %r121;
	// end inline asm
	mul.f32 	%f29, %f27, %f28;
	cvt.rn.f32.s32 	%f30, %r125;
	fma.rn.f32 	%f120, %f29, %f30, %f120;
	shl.b32 	%r129, %r4, 5;
	add.s32 	%r300, %r300, %r129;
	add.s64 	%rd66, %rd66, %rd26;
	mul.wide.u32 	%rd27, %r4, 128;
	add.s64 	%rd65, %rd65, %rd27;
	add.s32 	%r298, %r298, %r129;
	add.s32 	%r297, %r297, 1;
	setp.ne.s32 	%p5, %r297, 0;
	@%p5 bra 	$L__BB7_4;
$L__BB7_5:
	setp.lt.u32 	%p6, %r10, 3;
	@%p6 bra 	$L__BB7_8;
	shl.b32 	%r302, %r300, 5;
	mad.lo.s32 	%r311, %r4, 3072, %r302;
	mul.lo.s32 	%r130, %r4, 96;
	add.s32 	%r310, %r300, %r130;
	mad.lo.s32 	%r301, %r8, %r1, %r300;
	add.s32 	%r309, %r301, %r130;
	shl.b32 	%r131, %r4, 11;
	add.s32 	%r308, %r131, %r302;
	shl.b32 	%r132, %r4, 6;
	add.s32 	%r307, %r300, %r132;
	add.s32 	%r306, %r301, %r132;
	shl.b32 	%r133, %r4, 10;
	add.s32 	%r305, %r133, %r302;
	shl.b32 	%r134, %r4, 5;
	add.s32 	%r304, %r300, %r134;
	add.s32 	%r303, %r301, %r134;
$L__BB7_7:
	mul.wide.s32 	%rd28, %r301, 2;
	add.s64 	%rd29, %rd4, %rd28;
	ld.global.nc.u16 	%rs2, [%rd29];
	// begin inline asm
	cvt.f32.f16 %f31, %rs2;
	// end inline asm
	mul.wide.u32 	%rd30, %r300, 4;
	add.s64 	%rd31, %rd3, %rd30;
	ld.global.nc.f32 	%f35, [%rd31];
	cvt.u64.u32 	%rd32, %r302;
	add.s64 	%rd33, %rd32, %rd5;
	add.s64 	%rd34, %rd2, %rd33;
	add.s64 	%rd35, %rd1, %rd32;
	ld.global.nc.v4.u32 	{%r136, %r140, %r144, %r148}, [%rd34];
	ld.global.nc.v4.u32 	{%r152, %r156, %r160, %r164}, [%rd34+16];
	ld.global.nc.v4.u32 	{%r137, %r141, %r145, %r149}, [%rd35];
	ld.global.nc.v4.u32 	{%r153, %r157, %r161, %r165}, [%rd35+16];
	mov.b32 	%r234, 0;
	// begin inline asm
	dp4a.s32.s32 %r135, %r136, %r137, %r234;
	// end inline asm
	// begin inline asm
	dp4a.s32.s32 %r139, %r140, %r141, %r135;
	// end inline asm
	// begin inline asm
	dp4a.s32.s32 %r143, %r144, %r145, %r139;
	// end inline asm
	// begin inline asm
	dp4a.s32.s32 %r147, %r148, %r149, %r143;
	// end inline asm
	// begin inline asm
	dp4a.s32.s32 %r151, %r152, %r153, %r147;
	// end inline asm
	// begin inline asm
	dp4a.s32.s32 %r155, %r156, %r157, %r151;
	// end inline asm
	// begin inline asm
	dp4a.s32.s32 %r159, %r160, %r161, %r155;
	// end inline asm
	// begin inline asm
	dp4a.s32.s32 %r163, %r164, %r165, %r159;
	// end inline asm
	mul.f32 	%f36, %f31, %f35;
	cvt.rn.f32.s32 	%f37, %r163;
	fma.rn.f32 	%f38, %f36, %f37, %f120;
	shl.b32 	%r263, %r4, 5;
	add.s32 	%r264, %r300, %r263;
	mul.wide.s32 	%rd36, %r303, 2;
	add.s64 	%rd37, %rd4, %rd36;
	ld.global.nc.u16 	%rs3, [%rd37];
	// begin inline asm
	cvt.f32.f16 %f32, %rs3;
	// end inline asm
	mul.wide.u32 	%rd38, %r304, 4;
	add.s64 	%rd39, %rd3, %rd38;
	ld.global.nc.f32 	%f39, [%rd39];
	cvt.u64.u32 	%rd40, %r305;
	add.s64 	%rd41, %rd40, %rd5;
	add.s64 	%rd42, %rd2, %rd41;
	add.s64 	%rd43, %rd1, %rd40;
	ld.global.nc.v4.u32 	{%r168, %r172, %r176, %r180}, [%rd42];
	ld.global.nc.v4.u32 	{%r184, %r188, %r192, %r196}, [%rd42+16];
	ld.global.nc.v4.u32 	{%r169, %r173, %r177, %r181}, [%rd43];
	ld.global.nc.v4.u32 	{%r185, %r189, %r193, %r197}, [%rd43+16];
	// begin inline asm
	dp4a.s32.s32 %r167, %r168, %r169, %r234;
	// end inline asm
	// begin inline asm
	dp4a.s32.s32 %r171, %r172, %r173, %r167;
	// end inline asm
	// begin inline asm
	dp4a.s32.s32 %r175, %r176, %r177, %r171;
	// end inline asm
	// begin inline asm
	dp4a.s32.s32 %r179, %r180, %r181, %r175;
	// end inline asm
	// begin inline asm
	dp4a.s32.s32 %r183, %r184, %r185, %r179;
	// end inline asm
	// begin inline asm
	dp4a.s32.s32 %r187, %r188, %r189, %r183;
	// end inline asm
	// begin inline asm
	dp4a.s32.s32 %r191, %r192, %r193, %r187;
	// end inline asm
	// begin inline asm
	dp4a.s32.s32 %r195, %r196, %r197, %r191;
	// end inline asm
	mul.f32 	%f40, %f32, %f39;
	cvt.rn.f32.s32 	%f41, %r195;
	fma.rn.f32 	%f42, %f40, %f41, %f38;
	add.s32 	%r265, %r264, %r263;
	mul.wide.s32 	%rd44, %r306, 2;
	add.s64 	%rd45, %rd4, %rd44;
	ld.global.nc.u16 	%rs4, [%rd45];
	// begin inline asm
	cvt.f32.f16 %f33, %rs4;
	// end inline asm
	mul.wide.u32 	%rd46, %r307, 4;
	add.s64 	%rd47, %rd3, %rd46;
	ld.global.nc.f32 	%f43, [%rd47];
	cvt.u64.u32 	%rd48, %r308;
	add.s64 	%rd49, %rd48, %rd5;
	add.s64 	%rd50, %rd2, %rd49;
	add.s64 	%rd51, %rd1, %rd48;
	ld.global.nc.v4.u32 	{%r200, %r204, %r208, %r212}, [%rd50];
	ld.global.nc.v4.u32 	{%r216, %r220, %r224, %r228}, [%rd50+16];
	ld.global.nc.v4.u32 	{%r201, %r205, %r209, %r213}, [%rd51];
	ld.global.nc.v4.u32 	{%r217, %r221, %r225, %r229}, [%rd51+16];
	// begin inline asm
	dp4a.s32.s32 %r199, %r200, %r201, %r234;
	// end inline asm
	// begin inline asm
	dp4a.s32.s32 %r203, %r204, %r205, %r199;
	// end inline asm
	// begin inline asm
	dp4a.s32.s32 %r207, %r208, %r209, %r203;
	// end inline asm
	// begin inline asm
	dp4a.s32.s32 %r211, %r212, %r213, %r207;
	// end inline asm
	// begin inline asm
	dp4a.s32.s32 %r215, %r216, %r217, %r211;
	// end inline asm
	// begin inline asm
	dp4a.s32.s32 %r219, %r220, %r221, %r215;
	// end inline asm
	// begin inline asm
	dp4a.s32.s32 %r223, %r224, %r225, %r219;
	// end inline asm
	// begin inline asm
	dp4a.s32.s32 %r227, %r228, %r229, %r223;
	// end inline asm
	mul.f32 	%f44, %f33, %f43;
	cvt.rn.f32.s32 	%f45, %r227;
	fma.rn.f32 	%f46, %f44, %f45, %f42;
	add.s32 	%r266, %r265, %r263;
	mul.wide.s32 	%rd52, %r309, 2;
	add.s64 	%rd53, %rd4, %rd52;
	ld.global.nc.u16 	%rs5, [%rd53];
	// begin inline asm
	cvt.f32.f16 %f34, %rs5;
	// end inline asm
	mul.wide.u32 	%rd54, %r310, 4;
	add.s64 	%rd55, %rd3, %rd54;
	ld.global.nc.f32 	%f47, [%rd55];
	cvt.u64.u32 	%rd56, %r311;
	add.s64 	%rd57, %rd56, %rd5;
	add.s64 	%rd58, %rd2, %rd57;
	add.s64 	%rd59, %rd1, %rd56;
	ld.global.nc.v4.u32 	{%r232, %r236, %r240, %r244}, [%rd58];
	ld.global.nc.v4.u32 	{%r248, %r252, %r256, %r260}, [%rd58+16];
	ld.global.nc.v4.u32 	{%r233, %r237, %r241, %r245}, [%rd59];
	ld.global.nc.v4.u32 	{%r249, %r253, %r257, %r261}, [%rd59+16];
	// begin inline asm
	dp4a.s32.s32 %r231, %r232, %r233, %r234;
	// end inline asm
	// begin inline asm
	dp4a.s32.s32 %r235, %r236, %r237, %r231;
	// end inline asm
	// begin inline asm
	dp4a.s32.s32 %r239, %r240, %r241, %r235;
	// end inline asm
	// begin inline asm
	dp4a.s32.s32 %r243, %r244, %r245, %r239;
	// end inline asm
	// begin inline asm
	dp4a.s32.s32 %r247, %r248, %r249, %r243;
	// end inline asm
	// begin inline asm
	dp4a.s32.s32 %r251, %r252, %r253, %r247;
	// end inline asm
	// begin inline asm
	dp4a.s32.s32 %r255, %r256, %r257, %r251;
	// end inline asm
	// begin inline asm
	dp4a.s32.s32 %r259, %r260, %r261, %r255;
	// end inline asm
	mul.f32 	%f48, %f34, %f47;
	cvt.rn.f32.s32 	%f49, %r259;
	fma.rn.f32 	%f120, %f48, %f49, %f46;
	add.s32 	%r300, %r266, %r263;
	shl.b32 	%r267, %r4, 12;
	add.s32 	%r311, %r311, %r267;
	shl.b32 	%r268, %r4, 7;
	add.s32 	%r310, %r310, %r268;
	add.s32 	%r309, %r309, %r268;
	add.s32 	%r308, %r308, %r267;
	add.s32 	%r307, %r307, %r268;
	add.s32 	%r306, %r306, %r268;
	add.s32 	%r305, %r305, %r267;
	add.s32 	%r304, %r304, %r268;
	add.s32 	%r303, %r303, %r268;
	add.s32 	%r302, %r302, %r267;
	add.s32 	%r301, %r301, %r268;
	setp.lt.s32 	%p7, %r300, %r8;
	@%p7 bra 	$L__BB7_7;
$L__BB7_8:
	ld.param.u64 	%rd64, [gemv_q8_q8_dp4a_param_0];
	cvta.to.global.u64 	%rd12, %rd64;
	mov.b32 	%r269, %f120;
	shfl.sync.bfly.b32	%r270|%p8, %r269, 16, 31, -1;
	mov.b32 	%f50, %r270;
	add.f32 	%f51, %f120, %f50;
	mov.b32 	%r271, %f51;
	shfl.sync.bfly.b32	%r272|%p9, %r271, 8, 31, -1;
	mov.b32 	%f52, %r272;
	add.f32 	%f53, %f51, %f52;
	mov.b32 	%r273, %f53;
	shfl.sync.bfly.b32	%r274|%p10, %r273, 4, 31, -1;
	mov.b32 	%f54, %r274;
	add.f32 	%f55, %f53, %f54;
	mov.b32 	%r275, %f55;
	shfl.sync.bfly.b32	%r276|%p11, %r275, 2, 31, -1;
	mov.b32 	%f56, %r276;
	add.f32 	%f57, %f55, %f56;
	mov.b32 	%r277, %f57;
	shfl.sync.bfly.b32	%r278|%p12, %r277, 1, 31, -1;
	mov.b32 	%f58, %r278;
	add.f32 	%f8, %f57, %f58;
	setp.lt.u32 	%p13, %r4, 2;
	@%p13 bra 	$L__BB7_26;
	setp.ne.s32 	%p15, %r2, 0;
	@%p15 bra 	$L__BB7_11;
	shl.b32 	%r279, %r3, 2;
	mov.u32 	%r280, smem;
	add.s32 	%r281, %r280, %r279;
	st.shared.f32 	[%r281], %f8;
$L__BB7_11:
	bar.sync 	0;
	or.b32  	%r282, %r3, %r2;
	setp.ne.s32 	%p16, %r282, 0;
	@%p16 bra 	$L__BB7_28;
	ld.shared.f32 	%f129, [smem];
	add.s32 	%r55, %r4, -1;
	add.s32 	%r284, %r4, -2;
	and.b32  	%r56, %r55, 15;
	setp.lt.u32 	%p17, %r284, 15;
	mov.b32 	%r317, 1;
	@%p17 bra 	$L__BB7_16;
	mov.u32 	%r287, smem;
	add.s32 	%r313, %r287, 32;
	and.b32  	%r288, %r55, -16;
	neg.s32 	%r315, %r288;
	mov.b32 	%r314, 0;
$L__BB7_14:
	.pragma "nounroll";
	ld.shared.f32 	%f60, [%r313+-28];
	add.f32 	%f61, %f129, %f60;
	ld.shared.v2.f32 	{%f62, %f63}, [%r313+-24];
	add.f32 	%f64, %f61, %f62;
	add.f32 	%f65, %f64, %f63;
	ld.shared.v4.f32 	{%f66, %f67, %f68, %f69}, [%r313+-16];
	add.f32 	%f70, %f65, %f66;
	add.f32 	%f71, %f70, %f67;
	add.f32 	%f72, %f71, %f68;
	add.f32 	%f73, %f72, %f69;
	ld.shared.v4.f32 	{%f74, %f75, %f76, %f77}, [%r313];
	add.f32 	%f78, %f73, %f74;
	add.f32 	%f79, %f78, %f75;
	add.f32 	%f80, %f79, %f76;
	add.f32 	%f81, %f80, %f77;
	ld.shared.v4.f32 	{%f82, %f83, %f84, %f85}, [%r313+16];
	add.f32 	%f86, %f81, %f82;
	add.f32 	%f87, %f86, %f83;
	add.f32 	%f88, %f87, %f84;
	add.f32 	%f89, %f88, %f85;
	ld.shared.f32 	%f90, [%r313+32];
	add.f32 	%f129, %f89, %f90;
	add.s32 	%r315, %r315, 16;
	add.s32 	%r314, %r314, 16;
	add.s32 	%r313, %r313, 64;
	setp.ne.s32 	%p18, %r315, 0;
	@%p18 bra 	$L__BB7_14;
	add.s32 	%r317, %r314, 1;
$L__BB7_16:
	setp.eq.s32 	%p19, %r56, 0;
	@%p19 bra 	$L__BB7_25;
	and.b32  	%r66, %r55, 7;
	setp.lt.u32 	%p20, %r56, 8;
	@%p20 bra 	$L__BB7_19;
	shl.b32 	%r289, %r317, 2;
	mov.u32 	%r290, smem;
	add.s32 	%r291, %r290, %r289;
	ld.shared.f32 	%f92, [%r291];
	add.f32 	%f93, %f129, %f92;
	ld.shared.f32 	%f94, [%r291+4];
	add.f32 	%f95, %f93, %f94;
	ld.shared.f32 	%f96, [%r291+8];
	add.f32 	%f97, %f95, %f96;
	ld.shared.f32 	%f98, [%r291+12];
	add.f32 	%f99, %f97, %f98;
	ld.shared.f32 	%f100, [%r291+16];
	add.f32 	%f101, %f99, %f100;
	ld.shared.f32 	%f102, [%r291+20];
	add.f32 	%f103, %f101, %f102;
	ld.shared.f32 	%f104, [%r291+24];
	add.f32 	%f105, %f103, %f104;
	ld.shared.f32 	%f106, [%r291+28];
	add.f32 	%f129, %f105, %f106;
	add.s32 	%r317, %r317, 8;
$L__BB7_19:
	setp.eq.s32 	%p21, %r66, 0;
	@%p21 bra 	$L__BB7_25;
	and.b32  	%r69, %r55, 3;
	setp.lt.u32 	%p22, %r66, 4;
	@%p22 bra 	$L__BB7_22;
	shl.b32 	%r292, %r317, 2;
	mov.u32 	%r293, smem;
	add.s32 	%r294, %r293, %r292;
	ld.shared.f32 	%f108, [%r294];
	add.f32 	%f109, %f129, %f108;
	ld.shared.f32 	%f110, [%r294+4];
	add.f32 	%f111, %f109, %f110;
	ld.shared.f32 	%f112, [%r294+8];
	add.f32 	%f113, %f111, %f112;
	ld.shared.f32 	%f114, [%r294+12];
	add.f32 	%f129, %f113, %f114;
	add.s32 	%r317, %r317, 4;
$L__BB7_22:
	setp.eq.s32 	%p23, %r69, 0;
	@%p23 bra 	$L__BB7_25;
	shl.b32 	%r295, %r317, 2;
	mov.u32 	%r296, smem;
	add.s32 	%r320, %r296, %r295;
	neg.s32 	%r319, %r69;
$L__BB7_24:
	.pragma "nounroll";
	ld.shared.f32 	%f115, [%r320];
	add.f32 	%f129, %f129, %f115;
	add.s32 	%r320, %r320, 4;
	add.s32 	%r319, %r319, 1;
	setp.ne.s32 	%p24, %r319, 0;
	@%p24 bra 	$L__BB7_24;
$L__BB7_25:
	mul.wide.u32 	%rd62, %r1, 4;
	add.s64 	%rd63, %rd12, %rd62;
	st.global.f32 	[%rd63], %f129;
	bra.uni 	$L__BB7_28;
$L__BB7_26:
	setp.ne.s32 	%p14, %r2, 0;
	@%p14 bra 	$L__BB7_28;
	mul.wide.u32 	%rd60, %r1, 4;
	add.s64 	%rd61, %rd12, %rd60;
	st.global.f32 	[%rd61], %f8;
$L__BB7_28:
	ret;

}
	// .globl	gemv_q4_q8_dp4a
.visible .entry gemv_q4_q8_dp4a(
	.param .u64 .ptr .align 1 gemv_q4_q8_dp4a_param_0,
	.param .u64 .ptr .align 1 gemv_q4_q8_dp4a_param_1,
	.param .u64 .ptr .align 1 gemv_q4_q8_dp4a_param_2,
	.param .u64 .ptr .align 1 gemv_q4_q8_dp4a_param_3,
	.param .u64 .ptr .align 1 gemv_q4_q8_dp4a_param_4,
	.param .u64 .ptr .align 1 gemv_q4_q8_dp4a_param_5,
	.param .u32 gemv_q4_q8_dp4a_param_6,
	.param .u32 gemv_q4_q8_dp4a_param_7
)
{
	.reg .pred 	%p<25>;
	.reg .b16 	%rs<6>;
	.reg .b32 	%r<385>;
	.reg .b32 	%f<144>;
	.reg .b64 	%rd<89>;

	ld.param.u64 	%rd18, [gemv_q4_q8_dp4a_param_1];
	ld.param.u64 	%rd20, [gemv_q4_q8_dp4a_param_2];
	ld.param.u64 	%rd21, [gemv_q4_q8_dp4a_param_3];
	ld.param.u64 	%rd19, [gemv_q4_q8_dp4a_param_4];
	ld.param.u64 	%rd22, [gemv_q4_q8_dp4a_param_5];
	ld.param.u32 	%r93, [gemv_q4_q8_dp4a_param_6];
	ld.param.u32 	%r92, [gemv_q4_q8_dp4a_param_7];
	cvta.to.global.u64 	%rd1, %rd18;
	cvta.to.global.u64 	%rd2, %rd19;
	cvta.to.global.u64 	%rd3, %rd21;
	cvta.to.global.u64 	%rd4, %rd20;
	cvta.to.global.u64 	%rd5, %rd22;
	mov.u32 	%r1, %ctaid.x;
	setp.ge.s32 	%p1, %r1, %r93;
	@%p1 bra 	$L__BB8_28;
	mov.u32 	%r2, %tid.x;
	mov.u32 	%r3, %tid.y;
	mov.u32 	%r4, %ntid.y;
	shl.b32 	%r5, %r3, 5;
	add.s32 	%r360, %r5, %r2;
	shl.b32 	%r7, %r4, 5;
	shr.s32 	%r94, %r92, 31;
	shr.u32 	%r95, %r94, 27;
	add.s32 	%r96, %r92, %r95;
	shr.s32 	%r8, %r96, 5;
	setp.ge.s32 	%p2, %r360, %r8;
	mov.f32 	%f134, 0f00000000;
	@%p2 bra 	$L__BB8_8;
	mul.lo.s32 	%r9, %r8, %r1;
	shr.u32 	%r97, %r92, 31;
	add.s32 	%r98, %r92, %r97;
	shr.s32 	%r10, %r98, 1;
	mul.lo.s32 	%r99, %r10, %r1;
	cvt.s64.s32 	%rd6, %r99;
	add.s32 	%r100, %r360, %r7;
	max.u32 	%r101, %r8, %r100;
	setp.lt.u32 	%p3, %r100, %r8;
	selp.u32 	%r102, 1, 0, %p3;
	add.s32 	%r103, %r100, %r102;
	sub.s32 	%r104, %r101, %r103;
	div.u32 	%r105, %r104, %r7;
	add.s32 	%r11, %r105, %r102;
	and.b32  	%r106, %r11, 3;
	setp.eq.s32 	%p4, %r106, 3;
	mov.f32 	%f134, 0f00000000;
	@%p4 bra 	$L__BB8_5;
	shl.b32 	%r107, %r3, 10;
	shl.b32 	%r108, %r2, 5;
	add.s32 	%r109, %r107, %r108;
	cvt.u64.u32 	%rd23, %r109;
	add.s64 	%rd24, %rd23, %rd1;
	add.s64 	%rd88, %rd24, 16;
	shl.b32 	%r110, %r3, 9;
	shl.b32 	%r111, %r2, 4;
	add.s32 	%r112, %r110, %r111;
	cvt.u64.u32 	%rd25, %r112;
	add.s64 	%rd26, %rd6, %rd25;
	add.s64 	%rd87, %rd2, %rd26;
	mul.wide.u32 	%rd27, %r3, 128;
	mul.wide.u32 	%rd28, %r2, 4;
	add.s64 	%rd86, %rd27, %rd28;
	add.s32 	%r113, %r2, %r9;
	add.s32 	%r358, %r113, %r5;
	add.s32 	%r114, %r11, 1;
	and.b32  	%r115, %r114, 3;
	neg.s32 	%r357, %r115;
	mov.f32 	%f134, 0f00000000;
	mul.wide.u32 	%rd33, %r4, 1024;
	mul.wide.u32 	%rd34, %r4, 512;
	mul.wide.u32 	%rd35, %r4, 128;
$L__BB8_4:
	.pragma "nounroll";
	mul.wide.s32 	%rd29, %r358, 2;
	add.s64 	%rd30, %rd5, %rd29;
	ld.global.nc.u16 	%rs1, [%rd30];
	// begin inline asm
	cvt.f32.f16 %f27, %rs1;
	// end inline asm
	add.s64 	%rd31, %rd4, %rd86;
	ld.global.nc.f32 	%f28, [%rd31];
	add.s64 	%rd32, %rd3, %rd86;
	ld.global.nc.f32 	%f29, [%rd32];
	ld.global.nc.v4.u32 	{%r148, %r149, %r150, %r151}, [%rd87];
	ld.global.nc.v4.u32 	{%r118, %r126, %r134, %r142}, [%rd88+-16];
	ld.global.nc.v4.u32 	{%r122, %r130, %r138, %r146}, [%rd88];
	and.b32  	%r117, %r148, 252645135;
	shr.u32 	%r152, %r148, 4;
	and.b32  	%r121, %r152, 252645135;
	mov.b32 	%r119, 0;
	// begin inline asm
	dp4a.s32.s32 %r116, %r117, %r118, %r119;
	// end inline asm
	// begin inline asm
	dp4a.s32.s32 %r120, %r121, %r122, %r116;
	// end inline asm
	and.b32  	%r125, %r149, 252645135;
	shr.u32 	%r153, %r149, 4;
	and.b32  	%r129, %r153, 252645135;
	// begin inline asm
	dp4a.s32.s32 %r124, %r125, %r126, %r120;
	// end inline asm
	// begin inline asm
	dp4a.s32.s32 %r128, %r129, %r130, %r124;
	// end inline asm
	and.b32  	%r133, %r150, 252645135;
	shr.u32 	%r154, %r150, 4;
	and.b32  	%r137, %r154, 252645135;
	// begin inline asm
	dp4a.s32.s32 %r132, %r133, %r134, %r128;
	// end inline asm
	// begin inline asm
	dp4a.s32.s32 %r136, %r137, %r138, %r132;
	// end inline asm
	and.b32  	%r141, %r151, 252645135;
	shr.u32 	%r155, %r151, 4;
	and.b32  	%r145, %r155, 252645135;
	// begin inline asm
	dp4a.s32.s32 %r140, %r141, %r142, %r136;
	// end inline asm
	// begin inline asm
	dp4a.s32.s32 %r144, %r145, %r146, %r140;
	// end inline asm
	cvt.rn.f32.s32 	%f30, %r144;
	mul.f32 	%f31, %f29, 0fC1000000;
	fma.rn.f32 	%f32, %f28, %f30, %f31;
	fma.rn.f32 	%f134, %f27, %f32, %f134;
	add.s32 	%r360, %r360, %r7;
	add.s64 	%rd88, %rd88, %rd33;
	add.s64 	%rd87, %rd87, %rd34;
	add.s64 	%rd86, %rd86, %rd35;
	add.s32 	%r358, %r358, %r7;
	add.s32 	%r357, %r357, 1;
	setp.ne.s32 	%p5, %r357, 0;
	@%p5 bra 	$L__BB8_4;
$L__BB8_5:
	setp.lt.u32 	%p6, %r11, 3;
	@%p6 bra 	$L__BB8_8;
	shl.b32 	%r363, %r360, 5;
	mad.lo.s32 	%r375, %r4, 3072, %r363;
	shl.b32 	%r362, %r360, 4;
	mad.lo.s32 	%r374, %r4, 1536, %r362;
	shl.b32 	%r25, %r4, 11;
	mul.lo.s32 	%r157, %r4, 96;
	add.s32 	%r373, %r360, %r157;
	mad.lo.s32 	%r361, %r8, %r1, %r360;
	add.s32 	%r372, %r361, %r157;
	add.s32 	%r371, %r25, %r363;
	shl.b32 	%r158, %r4, 10;
	add.s32 	%r370, %r158, %r362;
	shl.b32 	%r159, %r4, 6;
	add.s32 	%r369, %r360, %r159;
	add.s32 	%r368, %r361, %r159;
	add.s32 	%r367, %r158, %r363;
	shl.b32 	%r160, %r4, 9;
	add.s32 	%r366, %r160, %r362;
	add.s32 	%r365, %r360, %r7;
	add.s32 	%r364, %r361, %r7;
$L__BB8_7:
	ld.param.u64 	%rd85, [gemv_q4_q8_dp4a_param_4];
	ld.param.u64 	%rd84, [gemv_q4_q8_dp4a_param_1];
	mul.wide.s32 	%rd36, %r361, 2;
	add.s64 	%rd37, %rd5, %rd36;
	ld.global.nc.u16 	%rs2, [%rd37];
	// begin inline asm
	cvt.f32.f16 %f33, %rs2;
	// end inline asm
	mul.wide.u32 	%rd38, %r360, 4;
	add.s64 	%rd39, %rd4, %rd38;
	ld.global.nc.f32 	%f37, [%rd39];
	add.s64 	%rd40, %rd3, %rd38;
	ld.global.nc.f32 	%f38, [%rd40];
	cvt.u64.u32 	%rd41, %r362;
	cvt.s64.s32 	%rd42, %r99;
	add.s64 	%rd43, %rd41, %rd42;
	cvta.to.global.u64 	%rd44, %rd85;
	add.s64 	%rd45, %rd44, %rd43;
	ld.global.nc.v4.u32 	{%r291, %r292, %r293, %r294}, [%rd45];
	cvt.u64.u32 	%rd46, %r363;
	cvta.to.global.u64 	%rd47, %rd84;
	add.s64 	%rd48, %rd47, %rd46;
	ld.global.nc.v4.u32 	{%r164, %r172, %r180, %r188}, [%rd48];
	ld.global.nc.v4.u32 	{%r168, %r176, %r184, %r192}, [%rd48+16];
	and.b32  	%r163, %r291, 252645135;
	shr.u32 	%r295, %r291, 4;
	and.b32  	%r167, %r295, 252645135;
	mov.b32 	%r261, 0;
	// begin inline asm
	dp4a.s32.s32 %r162, %r163, %r164, %r261;
	// end inline asm
	// begin inline asm
	dp4a.s32.s32 %r166, %r167, %r168, %r162;
	// end inline asm
	and.b32  	%r171, %r292, 252645135;
	shr.u32 	%r296, %r292, 4;
	and.b32  	%r175, %r296, 252645135;
	// begin inline asm
	dp4a.s32.s32 %r170, %r171, %r172, %r166;
	// end inline asm
	// begin inline asm
	dp4a.s32.s32 %r174, %r175, %r176, %r170;
	// end inline asm
	and.b32  	%r179, %r293, 252645135;
	shr.u32 	%r297, %r293, 4;
	and.b32  	%r183, %r297, 252645135;
	// begin inline asm
	dp4a.s32.s32 %r178, %r179, %r180, %r174;
	// end inline asm
	// begin inline asm
	dp4a.s32.s32 %r182, %r183, %r184, %r178;
	// end inline asm
	and.b32  	%r187, %r294, 252645135;
	shr.u32 	%r298, %r294, 4;
	and.b32  	%r191, %r298, 252645135;
	// begin inline asm
	dp4a.s32.s32 %r186, %r187, %r188, %r182;
	// end inline asm
	// begin inline asm
	dp4a.s32.s32 %r190, %r191, %r192, %r186;
	// end inline asm
	cvt.rn.f32.s32 	%f39, %r190;
	mul.f32 	%f40, %f37, %f39;
	mul.f32 	%f41, %f38, 0f41000000;
	sub.f32 	%f42, %f40, %f41;
	fma.rn.f32 	%f43, %f33, %f42, %f134;
	shl.b32 	%r299, %r4, 5;
	add.s32 	%r300, %r360, %r299;
	mul.wide.s32 	%rd49, %r364, 2;
	add.s64 	%rd50, %rd5, %rd49;
	ld.global.nc.u16 	%rs3, [%rd50];
	// begin inline asm
	cvt.f32.f16 %f34, %rs3;
	// end inline asm
	mul.wide.u32 	%rd51, %r365, 4;
	add.s64 	%rd52, %rd4, %rd51;
	ld.global.nc.f32 	%f44, [%rd52];
	add.s64 	%rd53, %rd3, %rd51;
	ld.global.nc.f32 	%f45, [%rd53];
	cvt.u64.u32 	%rd54, %r366;
	add.s64 	%rd55, %rd54, %rd42;
	add.s64 	%rd56, %rd44, %rd55;
	ld.global.nc.v4.u32 	{%r301, %r302, %r303, %r304}, [%rd56];
	cvt.u64.u32 	%rd57, %r367;
	add.s64 	%rd58, %rd47, %rd57;
	ld.global.nc.v4.u32 	{%r196, %r204, %r212, %r220}, [%rd58];
	ld.global.nc.v4.u32 	{%r200, %r208, %r216, %r224}, [%rd58+16];
	and.b32  	%r195, %r301, 252645135;
	shr.u32 	%r305, %r301, 4;
	and.b32  	%r199, %r305, 252645135;
	// begin inline asm
	dp4a.s32.s32 %r194, %r195, %r196, %r261;
	// end inline asm
	// begin inline asm
	dp4a.s32.s32 %r198, %r199, %r200, %r194;
	// end inline asm
	and.b32  	%r203, %r302, 252645135;
	shr.u32 	%r306, %r302, 4;
	and.b32  	%r207, %r306, 252645135;
	// begin inline asm
	dp4a.s32.s32 %r202, %r203, %r204, %r198;
	// end inline asm
	// begin inline asm
	dp4a.s32.s32 %r206, %r207, %r208, %r202;
	// end inline asm
	and.b32  	%r211, %r303, 252645135;
	shr.u32 	%r307, %r303, 4;
	and.b32  	%r215, %r307, 252645135;
	// begin inline asm
	dp4a.s32.s32 %r210, %r211, %r212, %r206;
	// end inline asm
	// begin inline asm
	dp4a.s32.s32 %r214, %r215, %r216, %r210;
	// end inline asm
	and.b32  	%r219, %r304, 252645135;
	shr.u32 	%r308, %r304, 4;
	and.b32  	%r223, %r308, 252645135;
	// begin inline asm
	dp4a.s32.s32 %r218, %r219, %r220, %r214;
	// end inline asm
	// begin inline asm
	dp4a.s32.s32 %r222, %r223, %r224, %r218;
	// end inline asm
	cvt.rn.f32.s32 	%f46, %r222;
	mul.f32 	%f47, %f44, %f46;
	mul.f32 	%f48, %f45, 0f41000000;
	sub.f32 	%f49, %f47, %f48;
	fma.rn.f32 	%f50, %f34, %f49, %f43;
	add.s32 	%r309, %r300, %r299;
	mul.wide.s32 	%rd59, %r368, 2;
	add.s64 	%rd60, %rd5, %rd59;
	ld.global.nc.u16 	%rs4, [%rd60];
	// begin inline asm
	cvt.f32.f16 %f35, %rs4;
	// end inline asm
	mul.wide.u32 	%rd61, %r369, 4;
	add.s64 	%rd62, %rd4, %rd61;
	ld.global.nc.f32 	%f51, [%rd62];
	add.s64 	%rd63, %rd3, %rd61;
	ld.global.nc.f32 	%f52, [%rd63];
	cvt.u64.u32 	%rd64, %r370;
	add.s64 	%rd65, %rd64, %rd42;
	add.s64 	%rd66, %rd44, %rd65;
	ld.global.nc.v4.u32 	{%r310, %r311, %r312, %r313}, [%rd66];
	cvt.u64.u32 	%rd67, %r371;
	add.s64 	%rd68, %rd47, %rd67;
	ld.global.nc.v4.u32 	{%r228, %r236, %r244, %r252}, [%rd68];
	ld.global.nc.v4.u32 	{%r232, %r240, %r248, %r256}, [%rd68+16];
	and.b32  	%r227, %r310, 252645135;
	shr.u32 	%r314, %r310, 4;
	and.b32  	%r231, %r314, 252645135;
	// begin inline asm
	dp4a.s32.s32 %r226, %r227, %r228, %r261;
	// end inline asm
	// begin inline asm
	dp4a.s32.s32 %r230, %r231, %r232, %r226;
	// end inline asm
	and.b32  	%r235, %r311, 252645135;
	shr.u32 	%r315, %r311, 4;
	and.b32  	%r239, %r315, 252645135;
	// begin inline asm
	dp4a.s32.s32 %r234, %r235, %r236, %r230;
	// end inline asm
	// begin inline asm
	dp4a.s32.s32 %r238, %r239, %r240, %r234;
	// end inline asm
	and.b32  	%r243, %r312, 252645135;
	shr.u32 	%r316, %r312, 4;
	and.b32  	%r247, %r316, 252645135;
	// begin inline asm
	dp4a.s32.s32 %r242, %r243, %r244, %r238;
	// end inline asm
	// begin inline asm
	dp4a.s32.s32 %r246, %r247, %r248, %r242;
	// end inline asm
	and.b32  	%r251, %r313, 252645135;
	shr.u32 	%r317, %r313, 4;
	and.b32  	%r255, %r317, 252645135;
	// begin inline asm
	dp4a.s32.s32 %r250, %r251, %r252, %r246;
	// end inline asm
	// begin inline asm
	dp4a.s32.s32 %r254, %r255, %r256, %r250;
	// end inline asm
	cvt.rn.f32.s32 	%f53, %r254;
	mul.f32 	%f54, %f51, %f53;
	mul.f32 	%f55, %f52, 0f41000000;
	sub.f32 	%f56, %f54, %f55;
	fma.rn.f32 	%f57, %f35, %f56, %f50;
	add.s32 	%r318, %r309, %r299;
	mul.wide.s32 	%rd69, %r372, 2;
	add.s64 	%rd70, %rd5, %rd69;
	ld.global.nc.u16 	%rs5, [%rd70];
	// begin inline asm
	cvt.f32.f16 %f36, %rs5;
	// end inline asm
	mul.wide.u32 	%rd71, %r373, 4;
	add.s64 	%rd72, %rd4, %rd71;
	ld.global.nc.f32 	%f58, [%rd72];
	add.s64 	%rd73, %rd3, %rd71;
	ld.global.nc.f32 	%f59, [%rd73];
	cvt.u64.u32 	%rd74, %r374;
	add.s64 	%rd75, %rd74, %rd42;
	add.s64 	%rd76, %rd44, %rd75;
	ld.global.nc.v4.u32 	{%r319, %r320, %r321, %r322}, [%rd76];
	cvt.u64.u32 	%rd77, %r375;
	add.s64 	%rd78, %rd47, %rd77;
	ld.global.nc.v4.u32 	{%r260, %r268, %r276, %r284}, [%rd78];
	ld.global.nc.v4.u32 	{%r264, %r272, %r280, %r288}, [%rd78+16];
	and.b32  	%r259, %r319, 252645135;
	shr.u32 	%r323, %r319, 4;
	and.b32  	%r263, %r323, 252645135;
	// begin inline asm
	dp4a.s32.s32 %r258, %r259, %r260, %r261;
	// end inline asm
	// begin inline asm
	dp4a.s32.s32 %r262, %r263, %r264, %r258;
	// end inline asm
	and.b32  	%r267, %r320, 252645135;
	shr.u32 	%r324, %r320, 4;
	and.b32  	%r271, %r324, 252645135;
	// begin inline asm
	dp4a.s32.s32 %r266, %r267, %r268, %r262;
	// end inline asm
	// begin inline asm
	dp4a.s32.s32 %r270, %r271, %r272, %r266;
	// end inline asm
	and.b32  	%r275, %r321, 252645135;
	shr.u32 	%r325, %r321, 4;
	and.b32  	%r279, %r325, 252645135;
	// begin inline asm
	dp4a.s32.s32 %r274, %r275, %r276, %r270;
	// end inline asm
	// begin inline asm
	dp4a.s32.s32 %r278, %r279, %r280, %r274;
	// end inline asm
	and.b32  	%r283, %r322, 252645135;
	shr.u32 	%r326, %r322, 4;
	and.b32  	%r287, %r326, 252645135;
	// begin inline asm
	dp4a.s32.s32 %r282, %r283, %r284, %r278;
	// end inline asm
	// begin inline asm
	dp4a.s32.s32 %r286, %r287, %r288, %r282;
	// end inline asm
	cvt.rn.f32.s32 	%f60, %r286;
	mul.f32 	%f61, %f58, %f60;
	mul.f32 	%f62, %f59, 0f41000000;
	sub.f32 	%f63, %f61, %f62;
	fma.rn.f32 	%f134, %f36, %f63, %f57;
	add.s32 	%r360, %r318, %r299;
	shl.b32 	%r327, %r4, 12;
	add.s32 	%r375, %r375, %r327;
	add.s32 	%r374, %r374, %r25;
	shl.b32 	%r328, %r4, 7;
	add.s32 	%r373, %r373, %r328;
	add.s32 	%r372, %r372, %r328;
	add.s32 	%r371, %r371, %r327;
	add.s32 	%r370, %r370, %r25;
	add.s32 	%r369, %r369, %r328;
	add.s32 	%r368, %r368, %r328;
	add.s32 	%r367, %r367, %r327;
	add.s32 	%r366, %r366, %r25;
	add.s32 	%r365, %r365, %r328;
	add.s32 	%r364, %r364, %r328;
	add.s32 	%r363, %r363, %r327;
	add.s32 	%r362, %r362, %r25;
	add.s32 	%r361, %r361, %r328;
	setp.lt.s32 	%p7, %r360, %r8;
	@%p7 bra 	$L__BB8_7;
$L__BB8_8:
	ld.param.u64 	%rd83, [gemv_q4_q8_dp4a_param_0];
	cvta.to.global.u64 	%rd16, %rd83;
	mov.b32 	%r329, %f134;
	shfl.sync.bfly.b32	%r330|%p8, %r329, 16, 31, -1;
	mov.b32 	%f64, %r330;
	add.f32 	%f65, %f134, %f64;
	mov.b32 	%r331, %f65;
	shfl.sync.bfly.b32	%r332|%p9, %r331, 8, 31, -1;
	mov.b32 	%f66, %r332;
	add.f32 	%f67, %f65, %f66;
	mov.b32 	%r333, %f67;
	shfl.sync.bfly.b32	%r334|%p10, %r333, 4, 31, -1;
	mov.b32 	%f68, %r334;
	add.f32 	%f69, %f67, %f68;
	mov.b32 	%r335, %f69;
	shfl.sync.bfly.b32	%r336|%p11, %r335, 2, 31, -1;
	mov.b32 	%f70, %r336;
	add.f32 	%f71, %f69, %f70;
	mov.b32 	%r337, %f71;
	shfl.sync.bfly.b32	%r338|%p12, %r337, 1, 31, -1;
	mov.b32 	%f72, %r338;
	add.f32 	%f8, %f71, %f72;
	setp.lt.u32 	%p13, %r4, 2;
	@%p13 bra 	$L__BB8_26;
	setp.ne.s32 	%p15, %r2, 0;
	@%p15 bra 	$L__BB8_11;
	shl.b32 	%r339, %r3, 2;
	mov.u32 	%r340, smem;
	add.s32 	%r341, %r340, %r339;
	st.shared.f32 	[%r341], %f8;
$L__BB8_11:
	bar.sync 	0;
	or.b32  	%r342, %r3, %r2;
	setp.ne.s32 	%p16, %r342, 0;
	@%p16 bra 	$L__BB8_28;
	ld.shared.f32 	%f143, [smem];
	add.s32 	%r69, %r4, -1;
	add.s32 	%r344, %r4, -2;
	and.b32  	%r70, %r69, 15;
	setp.lt.u32 	%p17, %r344, 15;
	mov.b32 	%r381, 1;
	@%p17 bra 	$L__BB8_16;
	mov.u32 	%r347, smem;
	add.s32 	%r377, %r347, 32;
	and.b32  	%r348, %r69, -16;
	neg.s32 	%r379, %r348;
	mov.b32 	%r378, 0;
$L__BB8_14:
	.pragma "nounroll";
	ld.shared.f32 	%f74, [%r377+-28];
	add.f32 	%f75, %f143, %f74;
	ld.shared.v2.f32 	{%f76, %f77}, [%r377+-24];
	add.f32 	%f78, %f75, %f76;
	add.f32 	%f79, %f78, %f77;
	ld.shared.v4.f32 	{%f80, %f81, %f82, %f83}, [%r377+-16];
	add.f32 	%f84, %f79, %f80;
	add.f32 	%f85, %f84, %f81;
	add.f32 	%f86, %f85, %f82;
	add.f32 	%f87, %f86, %f83;
	ld.shared.v4.f32 	{%f88, %f89, %f90, %f91}, [%r377];
	add.f32 	%f92, %f87, %f88;
	add.f32 	%f93, %f92, %f89;
	add.f32 	%f94, %f93, %f90;
	add.f32 	%f95, %f94, %f91;
	ld.shared.v4.f32 	{%f96, %f97, %f98, %f99}, [%r377+16];
	add.f32 	%f100, %f95, %f96;
	add.f32 	%f101, %f100, %f97;
	add.f32 	%f102, %f101, %f98;
	add.f32 	%f103, %f102, %f99;
	ld.shared.f32 	%f104, [%r377+32];
	add.f32 	%f143, %f103, %f104;
	add.s32 	%r379, %r379, 16;
	add.s32 	%r378, %r378, 16;
	add.s32 	%r377, %r377, 64;
	setp.ne.s32 	%p18, %r379, 0;
	@%p18 bra 	$L__BB8_14;
	add.s32 	%r381, %r378, 1;
$L__BB8_16:
	setp.eq.s32 	%p19, %r70, 0;
	@%p19 bra 	$L__BB8_25;
	and.b32  	%r80, %r69, 7;
	setp.lt.u32 	%p20, %r70, 8;
	@%p20 bra 	$L__BB8_19;
	shl.b32 	%r349, %r381, 2;
	mov.u32 	%r350, smem;
	add.s32 	%r351, %r350, %r349;
	ld.shared.f32 	%f106, [%r351];
	add.f32 	%f107, %f143, %f106;
	ld.shared.f32 	%f108, [%r351+4];
	add.f32 	%f109, %f107, %f108;
	ld.shared.f32 	%f110, [%r351+8];
	add.f32 	%f111, %f109, %f110;
	ld.shared.f32 	%f112, [%r351+12];
	add.f32 	%f113, %f111, %f112;
	ld.shared.f32 	%f114, [%r351+16];
	add.f32 	%f115, %f113, %f114;
	ld.shared.f32 	%f116, [%r351+20];
	add.f32 	%f117, %f115, %f116;
	ld.shared.f32 	%f118, [%r351+24];
	add.f32 	%f119, %f117, %f118;
	ld.shared.f32 	%f120, [%r351+28];
	add.f32 	%f143, %f119, %f120;
	add.s32 	%r381, %r381, 8;
$L__BB8_19:
	setp.eq.s32 	%p21, %r80, 0;
	@%p21 bra 	$L__BB8_25;
	and.b32  	%r83, %r69, 3;
	setp.lt.u32 	%p22, %r80, 4;
	@%p22 bra 	$L__BB8_22;
	shl.b32 	%r352, %r381, 2;
	mov.u32 	%r353, smem;
	add.s32 	%r354, %r353, %r352;
	ld.shared.f32 	%f122, [%r354];
	add.f32 	%f123, %f143, %f122;
	ld.shared.f32 	%f124, [%r354+4];
	add.f32 	%f125, %f123, %f124;
	ld.shared.f32 	%f126, [%r354+8];
	add.f32 	%f127, %f125, %f126;
	ld.shared.f32 	%f128, [%r354+12];
	add.f32 	%f143, %f127, %f128;
	add.s32 	%r381, %r381, 4;
$L__BB8_22:
	setp.eq.s32 	%p23, %r83, 0;
	@%p23 bra 	$L__BB8_25;
	shl.b32 	%r355, %r381, 2;
	mov.u32 	%r356, smem;
	add.s32 	%r384, %r356, %r355;
	neg.s32 	%r383, %r83;
$L__BB8_24:
	.pragma "nounroll";
	ld.shared.f32 	%f129, [%r384];
	add.f32 	%f143, %f143, %f129;
	add.s32 	%r384, %r384, 4;
	add.s32 	%r383, %r383, 1;
	setp.ne.s32 	%p24, %r383, 0;
	@%p24 bra 	$L__BB8_24;
$L__BB8_25:
	mul.wide.u32 	%rd81, %r1, 4;
	add.s64 	%rd82, %rd16, %rd81;
	st.global.f32 	[%rd82], %f143;
	bra.uni 	$L__BB8_28;
$L__BB8_26:
	setp.ne.s32 	%p14, %r2, 0;
	@%p14 bra 	$L__BB8_28;
	mul.wide.u32 	%rd79, %r1, 4;
	add.s64 	%rd80, %rd16, %rd79;
	st.global.f32 	[%rd80], %f8;
$L__BB8_28:
	ret;

}


// ===== COMPILED SASS (sm_100) =====

	.target	sm_100

	.elftype	@"ET_EXEC"


//--------------------- .note.nv.tkinfo           --------------------------
	.section	.note.nv.tkinfo,"",@"SHT_NOTE"
	.sectionflags	@"SHF_NOTE_NV_TKINFO"
	.tkinfo
        /*0018*/ 	.word	0x00000002
        /*0030*/ 	.string	""
        /*0030*/ 	.string	"ptxas"
        /*0030*/ 	.string	"Cuda compilation tools, release 13.0, V13.0.88"
        /*0030*/ 	.string	"Build cuda_13.0.r13.0/compiler.36424714_0"
        /*0030*/ 	.string	"-arch sm_100 -m 64 "



//--------------------- .note.nv.cuinfo           --------------------------
	.section	.note.nv.cuinfo,"",@"SHT_NOTE"
	.sectionflags	@"SHF_NOTE_NV_CUINFO"
        /*0018*/ 	.short	0x0002
        /*001a*/ 	.short	0x0064
        /*001c*/ 	.short	0x0082
	.zero		2


//--------------------- .nv.info                  --------------------------
	.section	.nv.info,"",@"SHT_CUDA_INFO"
	.align	4


	//----- nvinfo : EIATTR_REGCOUNT
	.align		4
        /*0000*/ 	.byte	0x04, 0x2f
        /*0002*/ 	.short	(.L_1 - .L_0)
	.align		4
.L_0:
        /*0004*/ 	.word	index@(matmul_q8_f32)
        /*0008*/ 	.word	0x00000020


	//----- nvinfo : EIATTR_FRAME_SIZE
	.align		4
.L_1:
        /*000c*/ 	.byte	0x04, 0x11
        /*000e*/ 	.short	(.L_3 - .L_2)
	.align		4
.L_2:
        /*0010*/ 	.word	index@(matmul_q8_f32)
        /*0014*/ 	.word	0x00000000


	//----- nvinfo : EIATTR_REGCOUNT
	.align		4
.L_3:
        /*0018*/ 	.byte	0x04, 0x2f
        /*001a*/ 	.short	(.L_5 - .L_4)
	.align		4
.L_4:
        /*001c*/ 	.word	index@(matmul_q4_f32)
        /*0020*/ 	.word	0x00000020


	//----- nvinfo : EIATTR_FRAME_SIZE
	.align		4
.L_5:
        /*0024*/ 	.byte	0x04, 0x11
        /*0026*/ 	.short	(.L_7 - .L_6)
	.align		4
.L_6:
        /*0028*/ 	.word	index@(matmul_q4_f32)
        /*002c*/ 	.word	0x00000000


	//----- nvinfo : EIATTR_REGCOUNT
	.align		4
.L_7:
        /*0030*/ 	.byte	0x04, 0x2f
        /*0032*/ 	.short	(.L_9 - .L_8)
	.align		4
.L_8:
        /*0034*/ 	.word	index@(matmul_fp8_f32)
        /*0038*/ 	.word	0x0000001c


	//----- nvinfo : EIATTR_FRAME_SIZE
	.align		4
.L_9:
        /*003c*/ 	.byte	0x04, 0x11
        /*003e*/ 	.short	(.L_11 - .L_10)
	.align		4
.L_10:
        /*0040*/ 	.word	index@(matmul_fp8_f32)
        /*0044*/ 	.word	0x00000000


	//----- nvinfo : EIATTR_REGCOUNT
	.align		4
.L_11:
        /*0048*/ 	.byte	0x04, 0x2f
        /*004a*/ 	.short	(.L_13 - .L_12)
	.align		4
.L_12:
        /*004c*/ 	.word	index@(matmul_q6k_f32)
        /*0050*/ 	.word	0x0000001d


	//----- nvinfo : EIATTR_FRAME_SIZE
	.align		4
.L_13:
        /*0054*/ 	.byte	0x04, 0x11
        /*0056*/ 	.short	(.L_15 - .L_14)
	.align		4
.L_14:
        /*0058*/ 	.word	index@(matmul_q6k_f32)
        /*005c*/ 	.word	0x00000000


	//----- nvinfo : EIATTR_REGCOUNT
	.align		4
.L_15:
        /*0060*/ 	.byte	0x04, 0x2f
        /*0062*/ 	.short	(.L_17 - .L_16)
	.align		4
.L_16:
        /*0064*/ 	.word	index@(gemv_q8_f32)
        /*0068*/ 	.word	0x00000020


	//----- nvinfo : EIATTR_FRAME_SIZE
	.align		4
.L_17:
        /*006c*/ 	.byte	0x04, 0x11
        /*006e*/ 	.short	(.L_19 - .L_18)
	.align		4
.L_18:
        /*0070*/ 	.word	index@(gemv_q8_f32)
        /*0074*/ 	.word	0x00000000


	//----- nvinfo : EIATTR_REGCOUNT
	.align		4
.L_19:
        /*0078*/ 	.byte	0x04, 0x2f
        /*007a*/ 	.short	(.L_21 - .L_20)
	.align		4
.L_20:
        /*007c*/ 	.word	index@(gemv_q4_f32)
        /*0080*/ 	.word	0x0000001f


	//----- nvinfo : EIATTR_FRAME_SIZE
	.align		4
.L_21:
        /*0084*/ 	.byte	0x04, 0x11
        /*0086*/ 	.short	(.L_23 - .L_22)
	.align		4
.L_22:
        /*0088*/ 	.word	index@(gemv_q4_f32)
        /*008c*/ 	.word	0x00000000


	//----- nvinfo : EIATTR_REGCOUNT
	.align		4
.L_23:
        /*0090*/ 	.byte	0x04, 0x2f
        /*0092*/ 	.short	(.L_25 - .L_24)
	.align		4
.L_24:
        /*0094*/ 	.word	index@(quantize_f32_to_q8_1)
        /*0098*/ 	.word	0x00000012


	//----- nvinfo : EIATTR_FRAME_SIZE
	.align		4
.L_25:
        /*009c*/ 	.byte	0x04, 0x11
        /*009e*/ 	.short	(.L_27 - .L_26)
	.align		4
.L_26:
        /*00a0*/ 	.word	index@($__internal_1_$__cuda_sm3x_div_rn_noftz_f32_slowpath)
        /*00a4*/ 	.word	0x00000000


	//----- nvinfo : EIATTR_FRAME_SIZE
	.align		4
.L_27:
        /*00a8*/ 	.byte	0x04, 0x11
        /*00aa*/ 	.short	(.L_29 - .L_28)
	.align		4
.L_28:
        /*00ac*/ 	.word	index@($__internal_0_$__cuda_sm20_rcp_rn_f32_slowpath)
        /*00b0*/ 	.word	0x00000000


	//----- nvinfo : EIATTR_FRAME_SIZE
	.align		4
.L_29:
        /*00b4*/ 	.byte	0x04, 0x11
        /*00b6*/ 	.short	(.L_31 - .L_30)
	.align		4
.L_30:
        /*00b8*/ 	.word	index@(quantize_f32_to_q8_1)
        /*00bc*/ 	.word	0x00000000


	//----- nvinfo : EIATTR_REGCOUNT
	.align		4
.L_31:
        /*00c0*/ 	.byte	0x04, 0x2f
        /*00c2*/ 	.short	(.L_33 - .L_32)
	.align		4
.L_32:
        /*00c4*/ 	.word	index@(gemv_q8_q8_dp4a)
        /*00c8*/ 	.word	0x00000030


	//----- nvinfo : EIATTR_FRAME_SIZE
	.align		4
.L_33:
        /*00cc*/ 	.byte	0x04, 0x11
        /*00ce*/ 	.short	(.L_35 - .L_34)
	.align		4
.L_34:
        /*00d0*/ 	.word	index@(gemv_q8_q8_dp4a)
        /*00d4*/ 	.word	0x00000000


	//----- nvinfo : EIATTR_REGCOUNT
	.align		4
.L_35:
        /*00d8*/ 	.byte	0x04, 0x2f
        /*00da*/ 	.short	(.L_37 - .L_36)
	.align		4
.L_36:
        /*00dc*/ 	.word	index@(gemv_q4_q8_dp4a)
        /*00e0*/ 	.word	0x00000030


	//----- nvinfo : EIATTR_FRAME_SIZE
	.align		4
.L_37:
        /*00e4*/ 	.byte	0x04, 0x11
        /*00e6*/ 	.short	(.L_39 - .L_38)
	.align		4
.L_38:
        /*00e8*/ 	.word	index@(gemv_q4_q8_dp4a)
        /*00ec*/ 	.word	0x00000000


	//----- nvinfo : EIATTR_MIN_STACK_SIZE
	.align		4
.L_39:
        /*00f0*/ 	.byte	0x04, 0x12
        /*00f2*/ 	.short	(.L_41 - .L_40)
	.align		4
.L_40:
        /*00f4*/ 	.word	index@(gemv_q4_q8_dp4a)
        /*00f8*/ 	.word	0x00000000


	//----- nvinfo : EIATTR_MIN_STACK_SIZE
	.align		4
.L_41:
        /*00fc*/ 	.byte	0x04, 0x12
        /*00fe*/ 	.short	(.L_43 - .L_42)
	.align		4
.L_42:
        /*0100*/ 	.word	index@(gemv_q8_q8_dp4a)
        /*0104*/ 	.word	0x00000000


	//----- nvinfo : EIATTR_MIN_STACK_SIZE
	.align		4
.L_43:
        /*0108*/ 	.byte	0x04, 0x12
        /*010a*/ 	.short	(.L_45 - .L_44)
	.align		4
.L_44:
        /*010c*/ 	.word	index@(quantize_f32_to_q8_1)
        /*0110*/ 	.word	0x00000000


	//----- nvinfo : EIATTR_MIN_STACK_SIZE
	.align		4
.L_45:
        /*0114*/ 	.byte	0x04, 0x12
        /*0116*/ 	.short	(.L_47 - .L_46)
	.align		4
.L_46:
        /*0118*/ 	.word	index@(gemv_q4_f32)
        /*011c*/ 	.word	0x00000000


	//----- nvinfo : EIATTR_MIN_STACK_SIZE
	.align		4
.L_47:
        /*0120*/ 	.byte	0x04, 0x12
        /*0122*/ 	.short	(.L_49 - .L_48)
	.align		4
.L_48:
        /*0124*/ 	.word	index@(gemv_q8_f32)
        /*0128*/ 	.word	0x00000000


	//----- nvinfo : EIATTR_MIN_STACK_SIZE
	.align		4
.L_49:
        /*012c*/ 	.byte	0x04, 0x12
        /*012e*/ 	.short	(.L_51 - .L_50)
	.align		4
.L_50:
        /*0130*/ 	.word	index@(matmul_q6k_f32)
        /*0134*/ 	.word	0x00000000


	//----- nvinfo : EIATTR_MIN_STACK_SIZE
	.align		4
.L_51:
        /*0138*/ 	.byte	0x04, 0x12
        /*013a*/ 	.short	(.L_53 - .L_52)
	.align		4
.L_52:
        /*013c*/ 	.word	index@(matmul_fp8_f32)
        /*0140*/ 	.word	0x00000000


	//----- nvinfo : EIATTR_MIN_STACK_SIZE
	.align		4
.L_53:
        /*0144*/ 	.byte	0x04, 0x12
        /*0146*/ 	.short	(.L_55 - .L_54)
	.align		4
.L_54:
        /*0148*/ 	.word	index@(matmul_q4_f32)
        /*014c*/ 	.word	0x00000000


	//----- nvinfo : EIATTR_MIN_STACK_SIZE
	.align		4
.L_55:
        /*0150*/ 	.byte	0x04, 0x12
        /*0152*/ 	.short	(.L_57 - .L_56)
	.align		4
.L_56:
        /*0154*/ 	.word	index@(matmul_q8_f32)
        /*0158*/ 	.word	0x00000000
.L_57:


//--------------------- .nv.compat                --------------------------
	.section	.nv.compat,"",@"SHT_CUDA_COMPAT_INFO"
	.align	4
        /*0000*/ 	.byte	0x02, 0x09, 0x00, 0x00, 0x02, 0x02, 0x01, 0x00, 0x02, 0x05, 0x05, 0x00, 0x03, 0x07, 0x01, 0x01
        /*0010*/ 	.byte	0x02, 0x03, 0x00, 0x00, 0x02, 0x06, 0x01, 0x00, 0x04, 0x0b, 0x08, 0x00, 0x01, 0x00, 0x00, 0x00
        /*0020*/ 	.byte	0x00, 0x00, 0x00, 0x00


//--------------------- .nv.info.gemv_q4_q8_dp4a  --------------------------
	.section	.nv.info.gemv_q4_q8_dp4a,"",@"SHT_CUDA_INFO"
	.sectionflags	@""
	.align	4


	//----- nvinfo : EIATTR_CUDA_API_VERSION
	.align		4
        /*0000*/ 	.byte	0x04, 0x37
        /*0002*/ 	.short	(.L_59 - .L_58)
.L_58:
        /*0004*/ 	.word	0x00000082


	//----- nvinfo : EIATTR_KPARAM_INFO
	.align		4
.L_59:
        /*0008*/ 	.byte	0x04, 0x17
        /*000a*/ 	.short	(.L_61 - .L_60)
.L_60:
        /*000c*/ 	.word	0x00000000
        /*0010*/ 	.short	0x0007
        /*0012*/ 	.short	0x0034
        /*0014*/ 	.byte	0x00, 0xf0, 0x11, 0x00


	//----- nvinfo : EIATTR_KPARAM_INFO
	.align		4
.L_61:
        /*0018*/ 	.byte	0x04, 0x17
        /*001a*/ 	.short	(.L_63 - .L_62)
.L_62:
        /*001c*/ 	.word	0x00000000
        /*0020*/ 	.short	0x0006
        /*0022*/ 	.short	0x0030
        /*0024*/ 	.byte	0x00, 0xf0, 0x11, 0x00


	//----- nvinfo : EIATTR_KPARAM_INFO
	.align		4
.L_63:
        /*0028*/ 	.byte	0x04, 0x17
        /*002a*/ 	.short	(.L_65 - .L_64)
.L_64:
        /*002c*/ 	.word	0x00000000
        /*0030*/ 	.short	0x0005
        /*0032*/ 	.short	0x0028
        /*0034*/ 	.byte	0x00, 0xf5, 0x21, 0x00


	//----- nvinfo : EIATTR_KPARAM_INFO
	.align		4
.L_65:
        /*0038*/ 	.byte	0x04, 0x17
        /*003a*/ 	.short	(.L_67 - .L_66)
.L_66:
        /*003c*/ 	.word	0x00000000
        /*0040*/ 	.short	0x0004
        /*0042*/ 	.short	0x0020
        /*0044*/ 	.byte	0x00, 0xf5, 0x21, 0x00


	//----- nvinfo : EIATTR_KPARAM_INFO
	.align		4
.L_67:
        /*0048*/ 	.byte	0x04, 0x17
        /*004a*/ 	.short	(.L_69 - .L_68)
.L_68:
        /*004c*/ 	.word	0x00000000
        /*0050*/ 	.short	0x0003
        /*0052*/ 	.short	0x0018
        /*0054*/ 	.byte	0x00, 0xf5, 0x21, 0x00


	//----- nvinfo : EIATTR_KPARAM_INFO
	.align		4
.L_69:
        /*0058*/ 	.byte	0x04, 0x17
        /*005a*/ 	.short	(.L_71 - .L_70)
.L_70:
        /*005c*/ 	.word	0x00000000
        /*0060*/ 	.short	0x0002
        /*0062*/ 	.short	0x0010
        /*0064*/ 	.byte	0x00, 0xf5, 0x21, 0x00


	//----- nvinfo : EIATTR_KPARAM_INFO
	.align		4
.L_71:
        /*0068*/ 	.byte	0x04, 0x17
        /*006a*/ 	.short	(.L_73 - .L_72)
.L_72:
        /*006c*/ 	.word	0x00000000
        /*0070*/ 	.short	0x0001
        /*0072*/ 	.short	0x0008
        /*0074*/ 	.byte	0x00, 0xf5, 0x21, 0x00


	//----- nvinfo : EIATTR_KPARAM_INFO
	.align		4
.L_73:
        /*0078*/ 	.byte	0x04, 0x17
        /*007a*/ 	.short	(.L_75 - .L_74)
.L_74:
        /*007c*/ 	.word	0x00000000
        /*0080*/ 	.short	0x0000
        /*0082*/ 	.short	0x0000
        /*0084*/ 	.byte	0x00, 0xf5, 0x21, 0x00


	//----- nvinfo : EIATTR_SPARSE_MMA_MASK
	.align		4
.L_75:
        /*0088*/ 	.byte	0x03, 0x50
        /*008a*/ 	.short	0x0000


	//----- nvinfo : EIATTR_MAXREG_COUNT
	.align		4
        /*008c*/ 	.byte	0x03, 0x1b
        /*008e*/ 	.short	0x00ff


	//----- nvinfo : EIATTR_NUM_BARRIERS
	.align		4
        /*0090*/ 	.byte	0x02, 0x4c
        /*0092*/ 	.byte	0x01
	.zero		1


	//----- nvinfo : EIATTR_MERCURY_ISA_VERSION
	.align		4
        /*0094*/ 	.byte	0x03, 0x5f
        /*0096*/ 	.short	0x0101


	//----- nvinfo : EIATTR_UNUSED_LOAD_BYTE_OFFSET
	.align		4
        /*0098*/ 	.byte	0x04, 0x44
        /*009a*/ 	.short	(.L_77 - .L_76)


	//   ....[0]....
.L_76:
        /*009c*/ 	.word	0x00001610
        /*00a0*/ 	.word	0x0000fff0


	//----- nvinfo : EIATTR_COOP_GROUP_MASK_REGIDS
	.align		4
.L_77:
        /*00a4*/ 	.byte	0x04, 0x29
        /*00a6*/ 	.short	(.L_79 - .L_78)


	//   ....[0]....
.L_78:
        /*00a8*/ 	.word	0xffffffff


	//   ....[1]....
        /*00ac*/ 	.word	0xffffffff


	//   ....[2]....
        /*00b0*/ 	.word	0xffffffff


	//   ....[3]....
        /*00b4*/ 	.word	0xffffffff


	//   ....[4]....
        /*00b8*/ 	.word	0xffffffff


	//----- nvinfo : EIATTR_COOP_GROUP_INSTR_OFFSETS
	.align		4
.L_79:
        /*00bc*/ 	.byte	0x04, 0x28
        /*00be*/ 	.short	(.L_81 - .L_80)


	//   ....[0]....
.L_80:
        /*00c0*/ 	.word	0x000013c0


	//   ....[1]....
        /*00c4*/ 	.word	0x00001400


	//   ....[2]....
        /*00c8*/ 	.word	0x00001420


	//   ....[3]....
        /*00cc*/ 	.word	0x00001440


	//   ....[4]....
        /*00d0*/ 	.word	0x00001460


	//----- nvinfo : EIATTR_VRC_CTA_INIT_COUNT
	.align		4
.L_81:
        /*00d4*/ 	.byte	0x02, 0x4a
	.zero		1
	.zero		1


	//----- nvinfo : EIATTR_EXIT_INSTR_OFFSETS
	.align		4
        /*00d8*/ 	.byte	0x04, 0x1c
        /*00da*/ 	.short	(.L_83 - .L_82)


	//   ....[0]....
.L_82:
        /*00dc*/ 	.word	0x00000040


	//   ....[1]....
        /*00e0*/ 	.word	0x00001520


	//   ....[2]....
        /*00e4*/ 	.word	0x00001af0


	//   ....[3]....
        /*00e8*/ 	.word	0x00001b10


	//   ....[4]....
        /*00ec*/ 	.word	0x00001b50


	//----- nvinfo : EIATTR_CRS_STACK_SIZE
	.align		4
.L_83:
        /*00f0*/ 	.byte	0x04, 0x1e
        /*00f2*/ 	.short	(.L_85 - .L_84)
.L_84:
        /*00f4*/ 	.word	0x00000000


	//----- nvinfo : EIATTR_CBANK_PARAM_SIZE
	.align		4
.L_85:
        /*00f8*/ 	.byte	0x03, 0x19
        /*00fa*/ 	.short	0x0038


	//----- nvinfo : EIATTR_PARAM_CBANK
	.align		4
        /*00fc*/ 	.byte	0x04, 0x0a
        /*00fe*/ 	.short	(.L_87 - .L_86)
	.align		4
.L_86:
        /*0100*/ 	.word	index@(.nv.constant0.gemv_q4_q8_dp4a)
        /*0104*/ 	.short	0x0380
        /*0106*/ 	.short	0x0038


	//----- nvinfo : EIATTR_SW_WAR
	.align		4
.L_87:
        /*0108*/ 	.byte	0x04, 0x36
        /*010a*/ 	.short	(.L_89 - .L_88)
.L_88:
        /*010c*/ 	.word	0x00000008
.L_89:


//--------------------- .nv.info.gemv_q8_q8_dp4a  --------------------------
	.section	.nv.info.gemv_q8_q8_dp4a,"",@"SHT_CUDA_INFO"
	.sectionflags	@""
	.align	4


	//----- nvinfo : EIATTR_CUDA_API_VERSION
	.align		4
        /*0000*/ 	.byte	0x04, 0x37
        /*0002*/ 	.short	(.L_91 - .L_90)
.L_90:
        /*0004*/ 	.word	0x00000082


	//----- nvinfo : EIATTR_KPARAM_INFO
	.align		4
.L_91:
        /*0008*/ 	.byte	0x04, 0x17
        /*000a*/ 	.short	(.L_93 - .L_92)
.L_92:
        /*000c*/ 	.word	0x00000000
        /*0010*/ 	.short	0x0006
        /*0012*/ 	.short	0x002c
        /*0014*/ 	.byte	0x00, 0xf0, 0x11, 0x00


	//----- nvinfo : EIATTR_KPARAM_INFO
	.align		4
.L_93:
        /*0018*/ 	.byte	0x04, 0x17
        /*001a*/ 	.short	(.L_95 - .L_94)
.L_94:
        /*001c*/ 	.word	0x00000000
        /*0020*/ 	.short	0x0005
        /*0022*/ 	.short	0x0028
        /*0024*/ 	.byte	0x00, 0xf0, 0x11, 0x00


	//----- nvinfo : EIATTR_KPARAM_INFO
	.align		4
.L_95:
        /*0028*/ 	.byte	0x04, 0x17
        /*002a*/ 	.short	(.L_97 - .L_96)
.L_96:
        /*002c*/ 	.word	0x00000000
        /*0030*/ 	.short	0x0004
        /*0032*/ 	.short	0x0020
        /*0034*/ 	.byte	0x00, 0xf5, 0x21, 0x00


	//----- nvinfo : EIATTR_KPARAM_INFO
	.align		4
.L_97:
        /*0038*/ 	.byte	0x04, 0x17
        /*003a*/ 	.short	(.L_99 - .L_98)
.L_98:
        /*003c*/ 	.word	0x00000000
        /*0040*/ 	.short	0x0003
        /*0042*/ 	.short	0x0018
        /*0044*/ 	.byte	0x00, 0xf5, 0x21, 0x00


	//----- nvinfo : EIATTR_KPARAM_INFO
	.align		4
.L_99:
        /*0048*/ 	.byte	0x04, 0x17
        /*004a*/ 	.short	(.L_101 - .L_100)
.L_100:
        /*004c*/ 	.word	0x00000000
        /*0050*/ 	.short	0x0002
        /*0052*/ 	.short	0x0010
        /*0054*/ 	.byte	0x00, 0xf5, 0x21, 0x00


	//----- nvinfo : EIATTR_KPARAM_INFO
	.align		4
.L_101:
        /*0058*/ 	.byte	0x04, 0x17
        /*005a*/ 	.short	(.L_103 - .L_102)
.L_102:
        /*005c*/ 	.word	0x00000000
        /*0060*/ 	.short	0x0001
        /*0062*/ 	.short	0x0008
        /*0064*/ 	.byte	0x00, 0xf5, 0x21, 0x00


	//----- nvinfo : EIATTR_KPARAM_INFO
	.align		4
.L_103:
        /*0068*/ 	.byte	0x04, 0x17
        /*006a*/ 	.short	(.L_105 - .L_104)
.L_104:
        /*006c*/ 	.word	0x00000000
        /*0070*/ 	.short	0x0000
        /*0072*/ 	.short	0x0000
        /*0074*/ 	.byte	0x00, 0xf5, 0x21, 0x00


	//----- nvinfo : EIATTR_SPARSE_MMA_MASK
	.align		4
.L_105:
        /*0078*/ 	.byte	0x03, 0x50
        /*007a*/ 	.short	0x0000


	//----- nvinfo : EIATTR_MAXREG_COUNT
	.align		4
        /*007c*/ 	.byte	0x03, 0x1b
        /*007e*/ 	.short	0x00ff


	//----- nvinfo : EIATTR_NUM_BARRIERS
	.align		4
        /*0080*/ 	.byte	0x02, 0x4c
        /*0082*/ 	.byte	0x01
	.zero		1


	//----- nvinfo : EIATTR_MERCURY_ISA_VERSION
	.align		4
        /*0084*/ 	.byte	0x03, 0x5f
        /*0086*/ 	.short	0x0101


	//----- nvinfo : EIATTR_UNUSED_LOAD_BYTE_OFFSET
	.align		4
        /*0088*/ 	.byte	0x04, 0x44
        /*008a*/ 	.short	(.L_107 - .L_106)


	//   ....[0]....
.L_106:
        /*008c*/ 	.word	0x000010b0
        /*0090*/ 	.word	0x0000fff0


	//----- nvinfo : EIATTR_COOP_GROUP_MASK_REGIDS
	.align		4
.L_107:
        /*0094*/ 	.byte	0x04, 0x29
        /*0096*/ 	.short	(.L_109 - .L_108)


	//   ....[0]....
.L_108:
        /*0098*/ 	.word	0xffffffff


	//   ....[1]....
        /*009c*/ 	.word	0xffffffff


	//   ....[2]....
        /*00a0*/ 	.word	0xffffffff


	//   ....[3]....
        /*00a4*/ 	.word	0xffffffff


	//   ....[4]....
        /*00a8*/ 	.word	0xffffffff


	//----- nvinfo : EIATTR_COOP_GROUP_INSTR_OFFSETS
	.align		4
.L_109:
        /*00ac*/ 	.byte	0x04, 0x28
        /*00ae*/ 	.short	(.L_111 - .L_110)


	//   ....[0]....
.L_110:
        /*00b0*/ 	.word	0x00000e60


	//   ....[1]....
        /*00b4*/ 	.word	0x00000ea0


	//   ....[2]....
        /*00b8*/ 	.word	0x00000ec0


	//   ....[3]....
        /*00bc*/ 	.word	0x00000ee0


	//   ....[4]....
        /*00c0*/ 	.word	0x00000f00


	//----- nvinfo : EIATTR_VRC_CTA_INIT_COUNT
	.align		4
.L_111:
        /*00c4*/ 	.byte	0x02, 0x4a
	.zero		1
	.zero		1


	//----- nvinfo : EIATTR_EXIT_INSTR_OFFSETS
	.align		4
        /*00c8*/ 	.byte	0x04, 0x1c
        /*00ca*/ 	.short	(.L_113 - .L_112)


	//   ....[0]....
.L_112:
        /*00cc*/ 	.word	0x00000040


	//   ....[1]....
        /*00d0*/ 	.word	0x00000fc0


	//   ....[2]....
        /*00d4*/ 	.word	0x00001590


	//   ....[3]....
        /*00d8*/ 	.word	0x000015b0


	//   ....[4]....
        /*00dc*/ 	.word	0x000015f0


	//----- nvinfo : EIATTR_CRS_STACK_SIZE
	.align		4
.L_113:
        /*00e0*/ 	.byte	0x04, 0x1e
        /*00e2*/ 	.short	(.L_115 - .L_114)
.L_114:
        /*00e4*/ 	.word	0x00000000


	//----- nvinfo : EIATTR_CBANK_PARAM_SIZE
	.align		4
.L_115:
        /*00e8*/ 	.byte	0x03, 0x19
        /*00ea*/ 	.short	0x0030


	//----- nvinfo : EIATTR_PARAM_CBANK
	.align		4
        /*00ec*/ 	.byte	0x04, 0x0a
        /*00ee*/ 	.short	(.L_117 - .L_116)
	.align		4
.L_116:
        /*00f0*/ 	.word	index@(.nv.constant0.gemv_q8_q8_dp4a)
        /*00f4*/ 	.short	0x0380
        /*00f6*/ 	.short	0x0030


	//----- nvinfo : EIATTR_SW_WAR
	.align		4
.L_117:
        /*00f8*/ 	.byte	0x04, 0x36
        /*00fa*/ 	.short	(.L_119 - .L_118)
.L_118:
        /*00fc*/ 	.word	0x00000008
.L_119:


//--------------------- .nv.info.quantize_f32_to_q8_1 --------------------------
	.section	.nv.info.quantize_f32_to_q8_1,"",@"SHT_CUDA_INFO"
	.sectionflags	@""
	.align	4


	//----- nvinfo : EIATTR_CUDA_API_VERSION
	.align		4
        /*0000*/ 	.byte	0x04, 0x37
        /*0002*/ 	.short	(.L_121 - .L_120)
.L_120:
        /*0004*/ 	.word	0x00000082


	//----- nvinfo : EIATTR_KPARAM_INFO
	.align		4
.L_121:
        /*0008*/ 	.byte	0x04, 0x17
        /*000a*/ 	.short	(.L_123 - .L_122)
.L_122:
        /*000c*/ 	.word	0x00000000
        /*0010*/ 	.short	0x0004
        /*0012*/ 	.short	0x0020
        /*0014*/ 	.byte	0x00, 0xf0, 0x11, 0x00


	//----- nvinfo : EIATTR_KPARAM_INFO
	.align		4
.L_123:
        /*0018*/ 	.byte	0x04, 0x17
        /*001a*/ 	.short	(.L_125 - .L_124)
.L_124:
        /*001c*/ 	.word	0x00000000
        /*0020*/ 	.short	0x0003
        /*0022*/ 	.short	0x0018
        /*0024*/ 	.byte	0x00, 0xf5, 0x21, 0x00


	//----- nvinfo : EIATTR_KPARAM_INFO
	.align		4
.L_125:
        /*0028*/ 	.byte	0x04, 0x17
        /*002a*/ 	.short	(.L_127 - .L_126)
.L_126:
        /*002c*/ 	.word	0x00000000
        /*0030*/ 	.short	0x0002
        /*0032*/ 	.short	0x0010
        /*0034*/ 	.byte	0x00, 0xf5, 0x21, 0x00


	//----- nvinfo : EIATTR_KPARAM_INFO
	.align		4
.L_127:
        /*0038*/ 	.byte	0x04, 0x17
        /*003a*/ 	.short	(.L_129 - .L_128)
.L_128:
        /*003c*/ 	.word	0x00000000
        /*0040*/ 	.short	0x0001
        /*0042*/ 	.short	0x0008
        /*0044*/ 	.byte	0x00, 0xf5, 0x21, 0x00


	//----- nvinfo : EIATTR_KPARAM_INFO
	.align		4
.L_129:
        /*0048*/ 	.byte	0x04, 0x17
        /*004a*/ 	.short	(.L_131 - .L_130)
.L_130:
        /*004c*/ 	.word	0x00000000
        /*0050*/ 	.short	0x0000
        /*0052*/ 	.short	0x0000
        /*0054*/ 	.byte	0x00, 0xf5, 0x21, 0x00


	//----- nvinfo : EIATTR_SPARSE_MMA_MASK
	.align		4
.L_131:
        /*0058*/ 	.byte	0x03, 0x50
        /*005a*/ 	.short	0x0000


	//----- nvinfo : EIATTR_MAXREG_COUNT
	.align		4
        /*005c*/ 	.byte	0x03, 0x1b
        /*005e*/ 	.short	0x00ff


	//----- nvinfo : EIATTR_MERCURY_ISA_VERSION
	.align		4
        /*0060*/ 	.byte	0x03, 0x5f
        /*0062*/ 	.short	0x0101


	//----- nvinfo : EIATTR_COOP_GROUP_MASK_REGIDS
	.align		4
        /*0064*/ 	.byte	0x04, 0x29
        /*0066*/ 	.short	(.L_133 - .L_132)


	//   ....[0]....
.L_132:
        /*0068*/ 	.word	0xffffffff


	//   ....[1]....
        /*006c*/ 	.word	0xffffffff


	//   ....[2]....
        /*0070*/ 	.word	0xffffffff


	//   ....[3]....
        /*0074*/ 	.word	0xffffffff


	//   ....[4]....
        /*0078*/ 	.word	0xffffffff


	//   ....[5]....
        /*007c*/ 	.word	0xffffffff


	//   ....[6]....
        /*0080*/ 	.word	0xffffffff


	//   ....[7]....
        /*0084*/ 	.word	0xffffffff


	//   ....[8]....
        /*0088*/ 	.word	0xffffffff


	//   ....[9]....
        /*008c*/ 	.word	0xffffffff


	//----- nvinfo : EIATTR_COOP_GROUP_INSTR_OFFSETS
	.align		4
.L_133:
        /*0090*/ 	.byte	0x04, 0x28
        /*0092*/ 	.short	(.L_135 - .L_134)


	//   ....[0]....
.L_134:
        /*0094*/ 	.word	0x00000110


	//   ....[1]....
        /*0098*/ 	.word	0x00000130


	//   ....[2]....
        /*009c*/ 	.word	0x00000150


	//   ....[3]....
        /*00a0*/ 	.word	0x00000170


	//   ....[4]....
        /*00a4*/ 	.word	0x00000190


	//   ....[5]....
        /*00a8*/ 	.word	0x000003c0


	//   ....[6]....
        /*00ac*/ 	.word	0x000003f0


	//   ....[7]....
        /*00b0*/ 	.word	0x00000410


	//   ....[8]....
        /*00b4*/ 	.word	0x00000430


	//   ....[9]....
        /*00b8*/ 	.word	0x00000450


	//----- nvinfo : EIATTR_VRC_CTA_INIT_COUNT
	.align		4
.L_135:
        /*00bc*/ 	.byte	0x02, 0x4a
	.zero		1
	.zero		1


	//----- nvinfo : EIATTR_EXIT_INSTR_OFFSETS
	.align		4
        /*00c0*/ 	.byte	0x04, 0x1c
        /*00c2*/ 	.short	(.L_137 - .L_136)


	//   ....[0]....
.L_136:
        /*00c4*/ 	.word	0x00000060


	//   ....[1]....
        /*00c8*/ 	.word	0x00000460


	//   ....[2]....
        /*00cc*/ 	.word	0x00000500


	//----- nvinfo : EIATTR_CRS_STACK_SIZE
	.align		4
.L_137:
        /*00d0*/ 	.byte	0x04, 0x1e
        /*00d2*/ 	.short	(.L_139 - .L_138)
.L_138:
        /*00d4*/ 	.word	0x00000000


	//----- nvinfo : EIATTR_CBANK_PARAM_SIZE
	.align		4
.L_139:
        /*00d8*/ 	.byte	0x03, 0x19
        /*00da*/ 	.short	0x0024


	//----- nvinfo : EIATTR_PARAM_CBANK
	.align		4
        /*00dc*/ 	.byte	0x04, 0x0a
        /*00de*/ 	.short	(.L_141 - .L_140)
	.align		4
.L_140:
        /*00e0*/ 	.word	index@(.nv.constant0.quantize_f32_to_q8_1)
        /*00e4*/ 	.short	0x0380
        /*00e6*/ 	.short	0x0024


	//----- nvinfo : EIATTR_SW_WAR
	.align		4
.L_141:
        /*00e8*/ 	.byte	0x04, 0x36
        /*00ea*/ 	.short	(.L_143 - .L_142)
.L_142:
        /*00ec*/ 	.word	0x00000008
.L_143:


//--------------------- .nv.info.gemv_q4_f32      --------------------------
	.section	.nv.info.gemv_q4_f32,"",@"SHT_CUDA_INFO"
	.sectionflags	@""
	.align	4


	//----- nvinfo : EIATTR_CUDA_API_VERSION
	.align		4
        /*0000*/ 	.byte	0x04, 0x37
        /*0002*/ 	.short	(.L_145 - .L_144)
.L_144:
        /*0004*/ 	.word	0x00000082


	//----- nvinfo : EIATTR_KPARAM_INFO
	.align		4
.L_145:
        /*0008*/ 	.byte	0x04, 0x17
        /*000a*/ 	.short	(.L_147 - .L_146)
.L_146:
        /*000c*/ 	.word	0x00000000
        /*0010*/ 	.short	0x0005
        /*0012*/ 	.short	0x0024
        /*0014*/ 	.byte	0x00, 0xf0, 0x11, 0x00


	//----- nvinfo : EIATTR_KPARAM_INFO
	.align		4
.L_147:
        /*0018*/ 	.byte	0x04, 0x17
        /*001a*/ 	.short	(.L_149 - .L_148)
.L_148:
        /*001c*/ 	.word	0x00000000
        /*0020*/ 	.short	0x0004
        /*0022*/ 	.short	0x0020
        /*0024*/ 	.byte	0x00, 0xf0, 0x11, 0x00


	//----- nvinfo : EIATTR_KPARAM_INFO
	.align		4
.L_149:
        /*0028*/ 	.byte	0x04, 0x17
        /*002a*/ 	.short	(.L_151 - .L_150)
.L_150:
        /*002c*/ 	.word	0x00000000
        /*0030*/ 	.short	0x0003
        /*0032*/ 	.short	0x0018
        /*0034*/ 	.byte	0x00, 0xf5, 0x21, 0x00


	//----- nvinfo : EIATTR_KPARAM_INFO
	.align		4
.L_151:
        /*0038*/ 	.byte	0x04, 0x17
        /*003a*/ 	.short	(.L_153 - .L_152)
.L_152:
        /*003c*/ 	.word	0x00000000
        /*0040*/ 	.short	0x0002
        /*0042*/ 	.short	0x0010
        /*0044*/ 	.byte	0x00, 0xf5, 0x21, 0x00


	//----- nvinfo : EIATTR_KPARAM_INFO
	.align		4
.L_153:
        /*0048*/ 	.byte	0x04, 0x17
        /*004a*/ 	.short	(.L_155 - .L_154)
.L_154:
        /*004c*/ 	.word	0x00000000
        /*0050*/ 	.short	0x0001
        /*0052*/ 	.short	0x0008
        /*0054*/ 	.byte	0x00, 0xf5, 0x21, 0x00


	//----- nvinfo : EIATTR_KPARAM_INFO
	.align		4
.L_155:
        /*0058*/ 	.byte	0x04, 0x17
        /*005a*/ 	.short	(.L_157 - .L_156)
.L_156:
        /*005c*/ 	.word	0x00000000
        /*0060*/ 	.short	0x0000
        /*0062*/ 	.short	0x0000
        /*0064*/ 	.byte	0x00, 0xf5, 0x21, 0x00


	//----- nvinfo : EIATTR_SPARSE_MMA_MASK
	.align		4
.L_157:
        /*0068*/ 	.byte	0x03, 0x50
        /*006a*/ 	.short	0x0000


	//----- nvinfo : EIATTR_MAXREG_COUNT
	.align		4
        /*006c*/ 	.byte	0x03, 0x1b
        /*006e*/ 	.short	0x00ff


	//----- nvinfo : EIATTR_MERCURY_ISA_VERSION
	.align		4
        /*0070*/ 	.byte	0x03, 0x5f
        /*0072*/ 	.short	0x0101


	//----- nvinfo : EIATTR_VRC_CTA_INIT_COUNT
	.align		4
        /*0074*/ 	.byte	0x02, 0x4a
	.zero		1
	.zero		1


	//----- nvinfo : EIATTR_EXIT_INSTR_OFFSETS
	.align		4
        /*0078*/ 	.byte	0x04, 0x1c
        /*007a*/ 	.short	(.L_159 - .L_158)


	//   ....[0]....
.L_158:
        /*007c*/ 	.word	0x00000060


	//   ....[1]....
        /*0080*/ 	.word	0x000019a0


	//----- nvinfo : EIATTR_CBANK_PARAM_SIZE
	.align		4
.L_159:
        /*0084*/ 	.byte	0x03, 0x19
        /*0086*/ 	.short	0x0028


	//----- nvinfo : EIATTR_PARAM_CBANK
	.align		4
        /*0088*/ 	.byte	0x04, 0x0a
        /*008a*/ 	.short	(.L_161 - .L_160)
	.align		4
.L_160:
        /*008c*/ 	.word	index@(.nv.constant0.gemv_q4_f32)
        /*0090*/ 	.short	0x0380
        /*0092*/ 	.short	0x0028


	//----- nvinfo : EIATTR_SW_WAR
	.align		4
.L_161:
        /*0094*/ 	.byte	0x04, 0x36
        /*0096*/ 	.short	(.L_163 - .L_162)
.L_162:
        /*0098*/ 	.word	0x00000008
.L_163:


//--------------------- .nv.info.gemv_q8_f32      --------------------------
	.section	.nv.info.gemv_q8_f32,"",@"SHT_CUDA_INFO"
	.sectionflags	@""
	.align	4


	//----- nvinfo : EIATTR_CUDA_API_VERSION
	.align		4
        /*0000*/ 	.byte	0x04, 0x37
        /*0002*/ 	.short	(.L_165 - .L_164)
.L_164:
        /*0004*/ 	.word	0x00000082


	//----- nvinfo : EIATTR_KPARAM_INFO
	.align		4
.L_165:
        /*0008*/ 	.byte	0x04, 0x17
        /*000a*/ 	.short	(.L_167 - .L_166)
.L_166:
        /*000c*/ 	.word	0x00000000
        /*0010*/ 	.short	0x0005
        /*0012*/ 	.short	0x0024
        /*0014*/ 	.byte	0x00, 0xf0, 0x11, 0x00


	//----- nvinfo : EIATTR_KPARAM_INFO
	.align		4
.L_167:
        /*0018*/ 	.byte	0x04, 0x17
        /*001a*/ 	.short	(.L_169 - .L_168)
.L_168:
        /*001c*/ 	.word	0x00000000
        /*0020*/ 	.short	0x0004
        /*0022*/ 	.short	0x0020
        /*0024*/ 	.byte	0x00, 0xf0, 0x11, 0x00


	//----- nvinfo : EIATTR_KPARAM_INFO
	.align		4
.L_169:
        /*0028*/ 	.byte	0x04, 0x17
        /*002a*/ 	.short	(.L_171 - .L_170)
.L_170:
        /*002c*/ 	.word	0x00000000
        /*0030*/ 	.short	0x0003
        /*0032*/ 	.short	0x0018
        /*0034*/ 	.byte	0x00, 0xf5, 0x21, 0x00


	//----- nvinfo : EIATTR_KPARAM_INFO
	.align		4
.L_171:
        /*0038*/ 	.byte	0x04, 0x17
        /*003a*/ 	.short	(.L_173 - .L_172)
.L_172:
        /*003c*/ 	.word	0x00000000
        /*0040*/ 	.short	0x0002
        /*0042*/ 	.short	0x0010
        /*0044*/ 	.byte	0x00, 0xf5, 0x21, 0x00


	//----- nvinfo : EIATTR_KPARAM_INFO
	.align		4
.L_173:
        /*0048*/ 	.byte	0x04, 0x17
        /*004a*/ 	.short	(.L_175 - .L_174)
.L_174:
        /*004c*/ 	.word	0x00000000
        /*0050*/ 	.short	0x0001
        /*0052*/ 	.short	0x0008
        /*0054*/ 	.byte	0x00, 0xf5, 0x21, 0x00


	//----- nvinfo : EIATTR_KPARAM_INFO
	.align		4
.L_175:
        /*0058*/ 	.byte	0x04, 0x17
        /*005a*/ 	.short	(.L_177 - .L_176)
.L_176:
        /*005c*/ 	.word	0x00000000
        /*0060*/ 	.short	0x0000
        /*0062*/ 	.short	0x0000
        /*0064*/ 	.byte	0x00, 0xf5, 0x21, 0x00


	//----- nvinfo : EIATTR_SPARSE_MMA_MASK
	.align		4
.L_177:
        /*0068*/ 	.byte	0x03, 0x50
        /*006a*/ 	.short	0x0000


	//----- nvinfo : EIATTR_MAXREG_COUNT
	.align		4
        /*006c*/ 	.byte	0x03, 0x1b
        /*006e*/ 	.short	0x00ff


	//----- nvinfo : EIATTR_MERCURY_ISA_VERSION
	.align		4
        /*0070*/ 	.byte	0x03, 0x5f
        /*0072*/ 	.short	0x0101


	//----- nvinfo : EIATTR_VRC_CTA_INIT_COUNT
	.align		4
        /*0074*/ 	.byte	0x02, 0x4a
	.zero		1
	.zero		1


	//----- nvinfo : EIATTR_EXIT_INSTR_OFFSETS
	.align		4
        /*0078*/ 	.byte	0x04, 0x1c
        /*007a*/ 	.short	(.L_179 - .L_178)


	//   ....[0]....
.L_178:
        /*007c*/ 	.word	0x00000060


	//   ....[1]....
        /*0080*/ 	.word	0x000018e0


	//----- nvinfo : EIATTR_CBANK_PARAM_SIZE
	.align		4
.L_179:
        /*0084*/ 	.byte	0x03, 0x19
        /*0086*/ 	.short	0x0028


	//----- nvinfo : EIATTR_PARAM_CBANK
	.align		4
        /*0088*/ 	.byte	0x04, 0x0a
        /*008a*/ 	.short	(.L_181 - .L_180)
	.align		4
.L_180:
        /*008c*/ 	.word	index@(.nv.constant0.gemv_q8_f32)
        /*0090*/ 	.short	0x0380
        /*0092*/ 	.short	0x0028


	//----- nvinfo : EIATTR_SW_WAR
	.align		4
.L_181:
        /*0094*/ 	.byte	0x04, 0x36
        /*0096*/ 	.short	(.L_183 - .L_182)
.L_182:
        /*0098*/ 	.word	0x00000008
.L_183:


//--------------------- .nv.info.matmul_q6k_f32   --------------------------
	.section	.nv.info.matmul_q6k_f32,"",@"SHT_CUDA_INFO"
	.sectionflags	@""
	.align	4


	//----- nvinfo : EIATTR_CUDA_API_VERSION
	.align		4
        /*0000*/ 	.byte	0x04, 0x37
        /*0002*/ 	.short	(.L_185 - .L_184)
.L_184:
        /*0004*/ 	.word	0x00000082


	//----- nvinfo : EIATTR_KPARAM_INFO
	.align		4
.L_185:
        /*0008*/ 	.byte	0x04, 0x17
        /*000a*/ 	.short	(.L_187 - .L_186)
.L_186:
        /*000c*/ 	.word	0x00000000
        /*0010*/ 	.short	0x0005
        /*0012*/ 	.short	0x0020
        /*0014*/ 	.byte	0x00, 0xf0, 0x11, 0x00


	//----- nvinfo : EIATTR_KPARAM_INFO
	.align		4
.L_187:
        /*0018*/ 	.byte	0x04, 0x17
        /*001a*/ 	.short	(.L_189 - .L_188)
.L_188:
        /*001c*/ 	.word	0x00000000
        /*0020*/ 	.short	0x0004
        /*0022*/ 	.short	0x001c
        /*0024*/ 	.byte	0x00, 0xf0, 0x11, 0x00


	//----- nvinfo : EIATTR_KPARAM_INFO
	.align		4
.L_189:
        /*0028*/ 	.byte	0x04, 0x17
        /*002a*/ 	.short	(.L_191 - .L_190)
.L_190:
        /*002c*/ 	.word	0x00000000
        /*0030*/ 	.short	0x0003
        /*0032*/ 	.short	0x0018
        /*0034*/ 	.byte	0x00, 0xf0, 0x11, 0x00


	//----- nvinfo : EIATTR_KPARAM_INFO
	.align		4
.L_191:
        /*0038*/ 	.byte	0x04, 0x17
        /*003a*/ 	.short	(.L_193 - .L_192)
.L_192:
        /*003c*/ 	.word	0x00000000
        /*0040*/ 	.short	0x0002
        /*0042*/ 	.short	0x0010
        /*0044*/ 	.byte	0x00, 0xf5, 0x21, 0x00


	//----- nvinfo : EIATTR_KPARAM_INFO
	.align		4
.L_193:
        /*0048*/ 	.byte	0x04, 0x17
        /*004a*/ 	.short	(.L_195 - .L_194)
.L_194:
        /*004c*/ 	.word	0x00000000
        /*0050*/ 	.short	0x0001
        /*0052*/ 	.short	0x0008
        /*0054*/ 	.byte	0x00, 0xf5, 0x21, 0x00


	//----- nvinfo : EIATTR_KPARAM_INFO
	.align		4
.L_195:
        /*0058*/ 	.byte	0x04, 0x17
        /*005a*/ 	.short	(.L_197 - .L_196)
.L_196:
        /*005c*/ 	.word	0x00000000
        /*0060*/ 	.short	0x0000
        /*0062*/ 	.short	0x0000
        /*0064*/ 	.byte	0x00, 0xf5, 0x21, 0x00


	//----- nvinfo : EIATTR_SPARSE_MMA_MASK
	.align		4
.L_197:
        /*0068*/ 	.byte	0x03, 0x50
        /*006a*/ 	.short	0x0000


	//----- nvinfo : EIATTR_MAXREG_COUNT
	.align		4
        /*006c*/ 	.byte	0x03, 0x1b
        /*006e*/ 	.short	0x00ff


	//----- nvinfo : EIATTR_MERCURY_ISA_VERSION
	.align		4
        /*0070*/ 	.byte	0x03, 0x5f
        /*0072*/ 	.short	0x0101


	//----- nvinfo : EIATTR_VRC_CTA_INIT_COUNT
	.align		4
        /*0074*/ 	.byte	0x02, 0x4a
	.zero		1
	.zero		1


	//----- nvinfo : EIATTR_EXIT_INSTR_OFFSETS
	.align		4
        /*0078*/ 	.byte	0x04, 0x1c
        /*007a*/ 	.short	(.L_199 - .L_198)


	//   ....[0]....
.L_198:
        /*007c*/ 	.word	0x000000c0


	//   ....[1]....
        /*0080*/ 	.word	0x00000740


	//----- nvinfo : EIATTR_CBANK_PARAM_SIZE
	.align		4
.L_199:
        /*0084*/ 	.byte	0x03, 0x19
        /*0086*/ 	.short	0x0024


	//----- nvinfo : EIATTR_PARAM_CBANK
	.align		4
        /*0088*/ 	.byte	0x04, 0x0a
        /*008a*/ 	.short	(.L_201 - .L_200)
	.align		4
.L_200:
        /*008c*/ 	.word	index@(.nv.constant0.matmul_q6k_f32)
        /*0090*/ 	.short	0x0380
        /*0092*/ 	.short	0x0024


	//----- nvinfo : EIATTR_SW_WAR
	.align		4
.L_201:
        /*0094*/ 	.byte	0x04, 0x36
        /*0096*/ 	.short	(.L_203 - .L_202)
.L_202:
        /*0098*/ 	.word	0x00000008
.L_203:


//--------------------- .nv.info.matmul_fp8_f32   --------------------------
	.section	.nv.info.matmul_fp8_f32,"",@"SHT_CUDA_INFO"
	.sectionflags	@""
	.align	4


	//----- nvinfo : EIATTR_CUDA_API_VERSION
	.align		4
        /*0000*/ 	.byte	0x04, 0x37
        /*0002*/ 	.short	(.L_205 - .L_204)
.L_204:
        /*0004*/ 	.word	0x00000082


	//----- nvinfo : EIATTR_KPARAM_INFO
	.align		4
.L_205:
        /*0008*/ 	.byte	0x04, 0x17
        /*000a*/ 	.short	(.L_207 - .L_206)
.L_206:
        /*000c*/ 	.word	0x00000000
        /*0010*/ 	.short	0x0006
        /*0012*/ 	.short	0x0024
        /*0014*/ 	.byte	0x00, 0xf0, 0x11, 0x00


	//----- nvinfo : EIATTR_KPARAM_INFO
	.align		4
.L_207:
        /*0018*/ 	.byte	0x04, 0x17
        /*001a*/ 	.short	(.L_209 - .L_208)
.L_208:
        /*001c*/ 	.word	0x00000000
        /*0020*/ 	.short	0x0005
        /*0022*/ 	.short	0x0020
        /*0024*/ 	.byte	0x00, 0xf0, 0x11, 0x00


	//----- nvinfo : EIATTR_KPARAM_INFO
	.align		4
.L_209:
        /*0028*/ 	.byte	0x04, 0x17
        /*002a*/ 	.short	(.L_211 - .L_210)
.L_210:
        /*002c*/ 	.word	0x00000000
        /*0030*/ 	.short	0x0004
        /*0032*/ 	.short	0x001c
        /*0034*/ 	.byte	0x00, 0xf0, 0x11, 0x00


	//----- nvinfo : EIATTR_KPARAM_INFO
	.align		4
.L_211:
        /*0038*/ 	.byte	0x04, 0x17
        /*003a*/ 	.short	(.L_213 - .L_212)
.L_212:
        /*003c*/ 	.word	0x00000000
        /*0040*/ 	.short	0x0003
        /*0042*/ 	.short	0x0018
        /*0044*/ 	.byte	0x00, 0xf0, 0x11, 0x00


	//----- nvinfo : EIATTR_KPARAM_INFO
	.align		4
.L_213:
        /*0048*/ 	.byte	0x04, 0x17
        /*004a*/ 	.short	(.L_215 - .L_214)
.L_214:
        /*004c*/ 	.word	0x00000000
        /*0050*/ 	.short	0x0002
        /*0052*/ 	.short	0x0010
        /*0054*/ 	.byte	0x00, 0xf5, 0x21, 0x00


	//----- nvinfo : EIATTR_KPARAM_INFO
	.align		4
.L_215:
        /*0058*/ 	.byte	0x04, 0x17
        /*005a*/ 	.short	(.L_217 - .L_216)
.L_216:
        /*005c*/ 	.word	0x00000000
        /*0060*/ 	.short	0x0001
        /*0062*/ 	.short	0x0008
        /*0064*/ 	.byte	0x00, 0xf5, 0x21, 0x00


	//----- nvinfo : EIATTR_KPARAM_INFO
	.align		4
.L_217:
        /*0068*/ 	.byte	0x04, 0x17
        /*006a*/ 	.short	(.L_219 - .L_218)
.L_218:
        /*006c*/ 	.word	0x00000000
        /*0070*/ 	.short	0x0000
        /*0072*/ 	.short	0x0000
        /*0074*/ 	.byte	0x00, 0xf5, 0x21, 0x00


	//----- nvinfo : EIATTR_SPARSE_MMA_MASK
	.align		4
.L_219:
        /*0078*/ 	.byte	0x03, 0x50
        /*007a*/ 	.short	0x0000


	//----- nvinfo : EIATTR_MAXREG_COUNT
	.align		4
        /*007c*/ 	.byte	0x03, 0x1b
        /*007e*/ 	.short	0x00ff


	//----- nvinfo : EIATTR_MERCURY_ISA_VERSION
	.align		4
        /*0080*/ 	.byte	0x03, 0x5f
        /*0082*/ 	.short	0x0101


	//----- nvinfo : EIATTR_VRC_CTA_INIT_COUNT
	.align		4
        /*0084*/ 	.byte	0x02, 0x4a
	.zero		1
	.zero		1


	//----- nvinfo : EIATTR_EXIT_INSTR_OFFSETS
	.align		4
        /*0088*/ 	.byte	0x04, 0x1c
        /*008a*/ 	.short	(.L_221 - .L_220)


	//   ....[0]....
.L_220:
        /*008c*/ 	.word	0x000000d0


	//   ....[1]....
        /*0090*/ 	.word	0x00000f80


	//----- nvinfo : EIATTR_CRS_STACK_SIZE
	.align		4
.L_221:
        /*0094*/ 	.byte	0x04, 0x1e
        /*0096*/ 	.short	(.L_223 - .L_222)
.L_222:
        /*0098*/ 	.word	0x00000000


	//----- nvinfo : EIATTR_CBANK_PARAM_SIZE
	.align		4
.L_223:
        /*009c*/ 	.byte	0x03, 0x19
        /*009e*/ 	.short	0x0028


	//----- nvinfo : EIATTR_PARAM_CBANK
	.align		4
        /*00a0*/ 	.byte	0x04, 0x0a
        /*00a2*/ 	.short	(.L_225 - .L_224)
	.align		4
.L_224:
        /*00a4*/ 	.word	index@(.nv.constant0.matmul_fp8_f32)
        /*00a8*/ 	.short	0x0380
        /*00aa*/ 	.short	0x0028


	//----- nvinfo : EIATTR_SW_WAR
	.align		4
.L_225:
        /*00ac*/ 	.byte	0x04, 0x36
        /*00ae*/ 	.short	(.L_227 - .L_226)
.L_226:
        /*00b0*/ 	.word	0x00000008
.L_227:


//--------------------- .nv.info.matmul_q4_f32    --------------------------
	.section	.nv.info.matmul_q4_f32,"",@"SHT_CUDA_INFO"
	.sectionflags	@""
	.align	4


	//----- nvinfo : EIATTR_CUDA_API_VERSION
	.align		4
        /*0000*/ 	.byte	0x04, 0x37
        /*0002*/ 	.short	(.L_229 - .L_228)
.L_228:
        /*0004*/ 	.word	0x00000082


	//----- nvinfo : EIATTR_KPARAM_INFO
	.align		4
.L_229:
        /*0008*/ 	.byte	0x04, 0x17
        /*000a*/ 	.short	(.L_231 - .L_230)
.L_230:
        /*000c*/ 	.word	0x00000000
        /*0010*/ 	.short	0x0006
        /*0012*/ 	.short	0x0028
        /*0014*/ 	.byte	0x00, 0xf0, 0x11, 0x00


	//----- nvinfo : EIATTR_KPARAM_INFO
	.align		4
.L_231:
        /*0018*/ 	.byte	0x04, 0x17
        /*001a*/ 	.short	(.L_233 - .L_232)
.L_232:
        /*001c*/ 	.word	0x00000000
        /*0020*/ 	.short	0x0005
        /*0022*/ 	.short	0x0024
        /*0024*/ 	.byte	0x00, 0xf0, 0x11, 0x00


	//----- nvinfo : EIATTR_KPARAM_INFO
	.align		4
.L_233:
        /*0028*/ 	.byte	0x04, 0x17
        /*002a*/ 	.short	(.L_235 - .L_234)
.L_234:
        /*002c*/ 	.word	0x00000000
        /*0030*/ 	.short	0x0004
        /*0032*/ 	.short	0x0020
        /*0034*/ 	.byte	0x00, 0xf0, 0x11, 0x00


	//----- nvinfo : EIATTR_KPARAM_INFO
	.align		4
.L_235:
        /*0038*/ 	.byte	0x04, 0x17
        /*003a*/ 	.short	(.L_237 - .L_236)
.L_236:
        /*003c*/ 	.word	0x00000000
        /*0040*/ 	.short	0x0003
        /*0042*/ 	.short	0x0018
        /*0044*/ 	.byte	0x00, 0xf5, 0x21, 0x00


	//----- nvinfo : EIATTR_KPARAM_INFO
	.align		4
.L_237:
        /*0048*/ 	.byte	0x04, 0x17
        /*004a*/ 	.short	(.L_239 - .L_238)
.L_238:
        /*004c*/ 	.word	0x00000000
        /*0050*/ 	.short	0x0002
        /*0052*/ 	.short	0x0010
        /*0054*/ 	.byte	0x00, 0xf5, 0x21, 0x00


	//----- nvinfo : EIATTR_KPARAM_INFO
	.align		4
.L_239:
        /*0058*/ 	.byte	0x04, 0x17
        /*005a*/ 	.short	(.L_241 - .L_240)
.L_240:
        /*005c*/ 	.word	0x00000000
        /*0060*/ 	.short	0x0001
        /*0062*/ 	.short	0x0008
        /*0064*/ 	.byte	0x00, 0xf5, 0x21, 0x00


	//----- nvinfo : EIATTR_KPARAM_INFO
	.align		4
.L_241:
        /*0068*/ 	.byte	0x04, 0x17
        /*006a*/ 	.short	(.L_243 - .L_242)
.L_242:
        /*006c*/ 	.word	0x00000000
        /*0070*/ 	.short	0x0000
        /*0072*/ 	.short	0x0000
        /*0074*/ 	.byte	0x00, 0xf5, 0x21, 0x00


	//----- nvinfo : EIATTR_SPARSE_MMA_MASK
	.align		4
.L_243:
        /*0078*/ 	.byte	0x03, 0x50
        /*007a*/ 	.short	0x0000


	//----- nvinfo : EIATTR_MAXREG_COUNT
	.align		4
        /*007c*/ 	.byte	0x03, 0x1b
        /*007e*/ 	.short	0x00ff


	//----- nvinfo : EIATTR_MERCURY_ISA_VERSION
	.align		4
        /*0080*/ 	.byte	0x03, 0x5f
        /*0082*/ 	.short	0x0101


	//----- nvinfo : EIATTR_VRC_CTA_INIT_COUNT
	.align		4
        /*0084*/ 	.byte	0x02, 0x4a
	.zero		1
	.zero		1


	//----- nvinfo : EIATTR_EXIT_INSTR_OFFSETS
	.align		4
        /*0088*/ 	.byte	0x04, 0x1c
        /*008a*/ 	.short	(.L_245 - .L_244)


	//   ....[0]....
.L_244:
        /*008c*/ 	.word	0x000000c0


	//   ....[1]....
        /*0090*/ 	.word	0x00000f30


	//----- nvinfo : EIATTR_CBANK_PARAM_SIZE
	.align		4
.L_245:
        /*0094*/ 	.byte	0x03, 0x19
        /*0096*/ 	.short	0x002c


	//----- nvinfo : EIATTR_PARAM_CBANK
	.align		4
        /*0098*/ 	.byte	0x04, 0x0a
        /*009a*/ 	.short	(.L_247 - .L_246)
	.align		4
.L_246:
        /*009c*/ 	.word	index@(.nv.constant0.matmul_q4_f32)
        /*00a0*/ 	.short	0x0380
        /*00a2*/ 	.short	0x002c


	//----- nvinfo : EIATTR_SW_WAR
	.align		4
.L_247:
        /*00a4*/ 	.byte	0x04, 0x36
        /*00a6*/ 	.short	(.L_249 - .L_248)
.L_248:
        /*00a8*/ 	.word	0x00000008
.L_249:


//--------------------- .nv.info.matmul_q8_f32    --------------------------
	.section	.nv.info.matmul_q8_f32,"",@"SHT_CUDA_INFO"
	.sectionflags	@""
	.align	4


	//----- nvinfo : EIATTR_CUDA_API_VERSION
	.align		4
        /*0000*/ 	.byte	0x04, 0x37
        /*0002*/ 	.short	(.L_251 - .L_250)
.L_250:
        /*0004*/ 	.word	0x00000082


	//----- nvinfo : EIATTR_KPARAM_INFO
	.align		4
.L_251:
        /*0008*/ 	.byte	0x04, 0x17
        /*000a*/ 	.short	(.L_253 - .L_252)
.L_252:
        /*000c*/ 	.word	0x00000000
        /*0010*/ 	.short	0x0006
        /*0012*/ 	.short	0x0028
        /*0014*/ 	.byte	0x00, 0xf0, 0x11, 0x00


	//----- nvinfo : EIATTR_KPARAM_INFO
	.align		4
.L_253:
        /*0018*/ 	.byte	0x04, 0x17
        /*001a*/ 	.short	(.L_255 - .L_254)
.L_254:
        /*001c*/ 	.word	0x00000000
        /*0020*/ 	.short	0x0005
        /*0022*/ 	.short	0x0024
        /*0024*/ 	.byte	0x00, 0xf0, 0x11, 0x00


	//----- nvinfo : EIATTR_KPARAM_INFO
	.align		4
.L_255:
        /*0028*/ 	.byte	0x04, 0x17
        /*002a*/ 	.short	(.L_257 - .L_256)
.L_256:
        /*002c*/ 	.word	0x00000000
        /*0030*/ 	.short	0x0004
        /*0032*/ 	.short	0x0020
        /*0034*/ 	.byte	0x00, 0xf0, 0x11, 0x00


	//----- nvinfo : EIATTR_KPARAM_INFO
	.align		4
.L_257:
        /*0038*/ 	.byte	0x04, 0x17
        /*003a*/ 	.short	(.L_259 - .L_258)
.L_258:
        /*003c*/ 	.word	0x00000000
        /*0040*/ 	.short	0x0003
        /*0042*/ 	.short	0x0018
        /*0044*/ 	.byte	0x00, 0xf5, 0x21, 0x00


	//----- nvinfo : EIATTR_KPARAM_INFO
	.align		4
.L_259:
        /*0048*/ 	.byte	0x04, 0x17
        /*004a*/ 	.short	(.L_261 - .L_260)
.L_260:
        /*004c*/ 	.word	0x00000000
        /*0050*/ 	.short	0x0002
        /*0052*/ 	.short	0x0010
        /*0054*/ 	.byte	0x00, 0xf5, 0x21, 0x00


	//----- nvinfo : EIATTR_KPARAM_INFO
	.align		4
.L_261:
        /*0058*/ 	.byte	0x04, 0x17
        /*005a*/ 	.short	(.L_263 - .L_262)
.L_262:
        /*005c*/ 	.word	0x00000000
        /*0060*/ 	.short	0x0001
        /*0062*/ 	.short	0x0008
        /*0064*/ 	.byte	0x00, 0xf5, 0x21, 0x00


	//----- nvinfo : EIATTR_KPARAM_INFO
	.align		4
.L_263:
        /*0068*/ 	.byte	0x04, 0x17
        /*006a*/ 	.short	(.L_265 - .L_264)
.L_264:
        /*006c*/ 	.word	0x00000000
        /*0070*/ 	.short	0x0000
        /*0072*/ 	.short	0x0000
        /*0074*/ 	.byte	0x00, 0xf5, 0x21, 0x00


	//----- nvinfo : EIATTR_SPARSE_MMA_MASK
	.align		4
.L_265:
        /*0078*/ 	.byte	0x03, 0x50
        /*007a*/ 	.short	0x0000


	//----- nvinfo : EIATTR_MAXREG_COUNT
	.align		4
        /*007c*/ 	.byte	0x03, 0x1b
        /*007e*/ 	.short	0x00ff


	//----- nvinfo : EIATTR_MERCURY_ISA_VERSION
	.align		4
        /*0080*/ 	.byte	0x03, 0x5f
        /*0082*/ 	.short	0x0101


	//----- nvinfo : EIATTR_VRC_CTA_INIT_COUNT
	.align		4
        /*0084*/ 	.byte	0x02, 0x4a
	.zero		1
	.zero		1


	//----- nvinfo : EIATTR_EXIT_INSTR_OFFSETS
	.align		4
        /*0088*/ 	.byte	0x04, 0x1c
        /*008a*/ 	.short	(.L_267 - .L_266)


	//   ....[0]....
.L_266:
        /*008c*/ 	.word	0x000000c0


	//   ....[1]....
        /*0090*/ 	.word	0x00000d10


	//----- nvinfo : EIATTR_CBANK_PARAM_SIZE
	.align		4
.L_267:
        /*0094*/ 	.byte	0x03, 0x19
        /*0096*/ 	.short	0x002c


	//----- nvinfo : EIATTR_PARAM_CBANK
	.align		4
        /*0098*/ 	.byte	0x04, 0x0a
        /*009a*/ 	.short	(.L_269 - .L_268)
	.align		4
.L_268:
        /*009c*/ 	.word	index@(.nv.constant0.matmul_q8_f32)
        /*00a0*/ 	.short	0x0380
        /*00a2*/ 	.short	0x002c


	//----- nvinfo : EIATTR_SW_WAR
	.align		4
.L_269:
        /*00a4*/ 	.byte	0x04, 0x36
        /*00a6*/ 	.short	(.L_271 - .L_270)
.L_270:
        /*00a8*/ 	.word	0x00000008
.L_271:


//--------------------- .nv.callgraph             --------------------------
	.section	.nv.callgraph,"",@"SHT_CUDA_CALLGRAPH"
	.align	4
	.sectionentsize	8
	.align		4
        /*0000*/ 	.word	0x00000000
	.align		4
        /*0004*/ 	.word	0xffffffff
	.align		4
        /*0008*/ 	.word	0x00000000
	.align		4
        /*000c*/ 	.word	0xfffffffe
	.align		4
        /*0010*/ 	.word	0x00000000
	.align		4
        /*0014*/ 	.word	0xfffffffd
	.align		4
        /*0018*/ 	.word	0x00000000
	.align		4
        /*001c*/ 	.word	0xfffffffc


//--------------------- .text.gemv_q4_q8_dp4a     --------------------------
	.section	.text.gemv_q4_q8_dp4a,"ax",@progbits
	.align	128
        .global         gemv_q4_q8_dp4a
        .type           gemv_q4_q8_dp4a,@function
        .size           gemv_q4_q8_dp4a,(.L_x_85 - gemv_q4_q8_dp4a)
        .other          gemv_q4_q8_dp4a,@"STO_CUDA_ENTRY STV_DEFAULT"
gemv_q4_q8_dp4a:
.text.gemv_q4_q8_dp4a:
[----:B------:R-:W-:Y:S01]  /*0000*/  LDC R1, c[0x0][0x37c] ;  /* 0x0000df00ff017b82 */ /* 0x000fe20000000800 */
[----:B------:R-:W0:Y:S01]  /*0010*/  S2R R0, SR_CTAID.X ;  /* 0x0000000000007919 */ /* 0x000e220000002500 */
[----:B------:R-:W0:Y:S02]  /*0020*/  LDCU UR4, c[0x0][0x3b0] ;  /* 0x00007600ff0477ac */ /* 0x000e240008000800 */
[----:B0-----:R-:W-:-:S13]  /*0030*/  ISETP.GE.AND P0, PT, R0, UR4, PT ;  /* 0x0000000400007c0c */ /* 0x001fda000bf06270 */
[----:B------:R-:W-:Y:S05]  /*0040*/  @P0 EXIT ;  /* 0x000000000000094d */ /* 0x000fea0003800000 */
[----:B------:R-:W0:Y:S01]  /*0050*/  S2R R11, SR_TID.X ;  /* 0x00000000000b7919 */ /* 0x000e220000002100 */
[----:B------:R-:W1:Y:S01]  /*0060*/  LDCU UR6, c[0x0][0x3b4] ;  /* 0x00007680ff0677ac */ /* 0x000e620008000800 */
[----:B------:R-:W2:Y:S01]  /*0070*/  LDC R2, c[0x0][0x364] ;  /* 0x0000d900ff027b82 */ /* 0x000ea20000000800 */
[----:B------:R-:W-:Y:S01]  /*0080*/  BSSY.RECONVERGENT B0, `(.L_x_0) ;  /* 0x0000133000007945 */ /* 0x000fe20003800200 */
[----:B------:R-:W0:Y:S01]  /*0090*/  S2R R3, SR_TID.Y ;  /* 0x0000000000037919 */ /* 0x000e220000002200 */
[----:B------:R-:W3:Y:S01]  /*00a0*/  LDCU.64 UR8, c[0x0][0x358] ;  /* 0x00006b00ff0877ac */ /* 0x000ee20008000a00 */
[----:B------:R-:W-:Y:S01]  /*00b0*/  IMAD.MOV.U32 R42, RZ, RZ, RZ ;  /* 0x000000ffff2a7224 */ /* 0x000fe200078e00ff */
[----:B------:R-:W4:Y:S01]  /*00c0*/  LDCU.64 UR14, c[0x0][0x3a0] ;  /* 0x00007400ff0e77ac */ /* 0x000f220008000a00 */
[----:B------:R-:W0:Y:S01]  /*00d0*/  LDCU.64 UR20, c[0x0][0x388] ;  /* 0x00007100ff1477ac */ /* 0x000e220008000a00 */
[----:B------:R-:W0:Y:S01]  /*00e0*/  LDCU.128 UR16, c[0x0][0x390] ;  /* 0x00007200ff1077ac */ /* 0x000e220008000c00 */
[----:B-1----:R-:W-:-:S04]  /*00f0*/  USHF.R.S32.HI UR4, URZ, 0x1f, UR6 ;  /* 0x0000001fff047899 */ /* 0x002fc80008011406 */
[----:B------:R-:W-:-:S04]  /*0100*/  ULEA.HI UR4, UR4, UR6, URZ, 0x5 ;  /* 0x0000000604047291 */ /* 0x000fc8000f8f28ff */
[----:B------:R-:W-:Y:S01]  /*0110*/  USHF.R.S32.HI UR4, URZ, 0x5, UR4 ;  /* 0x00000005ff047899 */ /* 0x000fe20008011404 */
[----:B0-----:R-:W-:-:S05]  /*0120*/  IMAD R45, R3, 0x20, R11 ;  /* 0x00000020032d7824 */ /* 0x001fca00078e020b */
[----:B------:R-:W-:-:S13]  /*0130*/  ISETP.GE.AND P0, PT, R45, UR4, PT ;  /* 0x000000042d007c0c */ /* 0x000fda000bf06270 */
[----:B--234-:R-:W-:Y:S05]  /*0140*/  @P0 BRA `(.L_x_1) ;  /* 0x0000001000980947 */ /* 0x01cfea0003800000 */
[----:B------:R-:W-:Y:S01]  /*0150*/  SHF.L.U32 R18, R2, 0x5, RZ ;  /* 0x0000000502127819 */ /* 0x000fe200000006ff */
[----:B------:R-:W-:Y:S01]  /*0160*/  ULEA.HI UR5, UR6, UR6, URZ, 0x1 ;  /* 0x0000000606057291 */ /* 0x000fe2000f8f08ff */
[----:B------:R-:W-:Y:S01]  /*0170*/  BSSY.RECONVERGENT B1, `(.L_x_2) ;  /* 0x000005f000017945 */ /* 0x000fe20003800200 */
[----:B------:R-:W-:Y:S01]  /*0180*/  MOV R42, RZ ;  /* 0x000000ff002a7202 */ /* 0x000fe20000000f00 */
[----:B------:R-:W0:Y:S01]  /*0190*/  I2F.U32.RP R9, R18 ;  /* 0x0000001200097306 */ /* 0x000e220000209000 */
[C---:B------:R-:W-:Y:S01]  /*01a0*/  IMAD.IADD R6, R18.reuse, 0x1, R45 ;  /* 0x0000000112067824 */ /* 0x040fe200078e022d */
[----:B------:R-:W-:Y:S01]  /*01b0*/  IADD3 R13, PT, PT, RZ, -R18, RZ ;  /* 0x80000012ff0d7210 */ /* 0x000fe20007ffe0ff */
[----:B------:R-:W-:Y:S01]  /*01c0*/  USHF.R.S32.HI UR5, URZ, 0x1, UR5 ;  /* 0x00000001ff057899 */ /* 0x000fe20008011405 */
[----:B------:R-:W-:Y:S02]  /*01d0*/  ISETP.NE.U32.AND P2, PT, R18, RZ, PT ;  /* 0x000000ff1200720c */ /* 0x000fe40003f45070 */
[----:B------:R-:W-:-:S02]  /*01e0*/  ISETP.GE.U32.AND P0, PT, R6, UR4, PT ;  /* 0x0000000406007c0c */ /* 0x000fc4000bf06070 */
[----:B------:R-:W-:Y:S01]  /*01f0*/  VIMNMX.U32 R7, PT, PT, R6, UR4, !PT ;  /* 0x0000000406077c48 */ /* 0x000fe2000ffe0000 */
[----:B------:R-:W-:Y:S01]  /*0200*/  IMAD R40, R0, UR5, RZ ;  /* 0x0000000500287c24 */ /* 0x000fe2000f8e02ff */
[----:B------:R-:W-:-:S04]  /*0210*/  SEL R8, RZ, 0x1, P0 ;  /* 0x00000001ff087807 */ /* 0x000fc80000000000 */
[----:B------:R-:W-:Y:S01]  /*0220*/  IADD3 R7, PT, PT, R7, -R6, -R8 ;  /* 0x8000000607077210 */ /* 0x000fe20007ffe808 */
[----:B0-----:R-:W0:Y:S02]  /*0230*/  MUFU.RCP R9, R9 ;  /* 0x0000000900097308 */ /* 0x001e240000001000 */
[----:B0-----:R-:W-:-:S06]  /*0240*/  VIADD R4, R9, 0xffffffe ;  /* 0x0ffffffe09047836 */ /* 0x001fcc0000000000 */
[----:B------:R0:W1:Y:S02]  /*0250*/  F2I.FTZ.U32.TRUNC.NTZ R5, R4 ;  /* 0x0000000400057305 */ /* 0x000064000021f000 */
[----:B0-----:R-:W-:Y:S02]  /*0260*/  HFMA2 R4, -RZ, RZ, 0, 0 ;  /* 0x00000000ff047431 */ /* 0x001fe400000001ff */
[----:B-1----:R-:W-:-:S04]  /*0270*/  IMAD R13, R13, R5, RZ ;  /* 0x000000050d0d7224 */ /* 0x002fc800078e02ff */
[----:B------:R-:W-:-:S06]  /*0280*/  IMAD.HI.U32 R10, R5, R13, R4 ;  /* 0x0000000d050a7227 */ /* 0x000fcc00078e0004 */
[----:B------:R-:W-:-:S04]  /*0290*/  IMAD.HI.U32 R5, R10, R7, RZ ;  /* 0x000000070a057227 */ /* 0x000fc800078e00ff */
[----:B------:R-:W-:-:S04]  /*02a0*/  IMAD.MOV R4, RZ, RZ, -R5 ;  /* 0x000000ffff047224 */ /* 0x000fc800078e0a05 */
[----:B------:R-:W-:-:S05]  /*02b0*/  IMAD R7, R18, R4, R7 ;  /* 0x0000000412077224 */ /* 0x000fca00078e0207 */
[----:B------:R-:W-:-:S13]  /*02c0*/  ISETP.GE.U32.AND P0, PT, R7, R18, PT ;  /* 0x000000120700720c */ /* 0x000fda0003f06070 */
[----:B------:R-:W-:Y:S01]  /*02d0*/  @P0 IADD3 R7, PT, PT, -R18, R7, RZ ;  /* 0x0000000712070210 */ /* 0x000fe20007ffe1ff */
[----:B------:R-:W-:-:S03]  /*02e0*/  @P0 VIADD R5, R5, 0x1 ;  /* 0x0000000105050836 */ /* 0x000fc60000000000 */
[----:B------:R-:W-:Y:S02]  /*02f0*/  ISETP.GE.U32.AND P1, PT, R7, R18, PT ;  /* 0x000000120700720c */ /* 0x000fe40003f26070 */
[----:B------:R-:W-:-:S11]  /*0300*/  SHF.R.S32.HI R7, RZ, 0x1f, R40 ;  /* 0x0000001fff077819 */ /* 0x000fd60000011428 */
[----:B------:R-:W-:Y:S02]  /*0310*/  @P1 IADD3 R5, PT, PT, R5, 0x1, RZ ;  /* 0x0000000105051810 */ /* 0x000fe40007ffe0ff */
[----:B------:R-:W-:-:S05]  /*0320*/  @!P2 LOP3.LUT R5, RZ, R18, RZ, 0x33, !PT ;  /* 0x00000012ff05a212 */ /* 0x000fca00078e33ff */
[----:B------:R-:W-:-:S05]  /*0330*/  IMAD.IADD R6, R8, 0x1, R5 ;  /* 0x0000000108067824 */ /* 0x000fca00078e0205 */
[C---:B------:R-:W-:Y:S02]  /*0340*/  LOP3.LUT R4, R6.reuse, 0x3, RZ, 0xc0, !PT ;  /* 0x0000000306047812 */ /* 0x040fe400078ec0ff */
[----:B------:R-:W-:Y:S02]  /*0350*/  ISETP.GE.U32.AND P0, PT, R6, 0x3, PT ;  /* 0x000000030600780c */ /* 0x000fe40003f06070 */
[----:B------:R-:W-:-:S13]  /*0360*/  ISETP.NE.AND P1, PT, R4, 0x3, PT ;  /* 0x000000030400780c */ /* 0x000fda0003f25270 */
[----:B------:R-:W-:Y:S05]  /*0370*/  @!P1 BRA `(.L_x_3) ;  /* 0x0000000000f89947 */ /* 0x000fea0003800000 */
[----:B------:R-:W0:Y:S01]  /*0380*/  LDCU.64 UR10, c[0x0][0x388] ;  /* 0x00007100ff0a77ac */ /* 0x000e220008000a00 */
[----:B------:R-:W-:Y:S01]  /*0390*/  IMAD R4, R0, UR4, RZ ;  /* 0x0000000400047c24 */ /* 0x000fe2000f8e02ff */
[----:B------:R-:W-:Y:S01]  /*03a0*/  SHF.L.U32 R5, R45, 0x4, RZ ;  /* 0x000000042d057819 */ /* 0x000fe200000006ff */
[----:B------:R-:W-:Y:S01]  /*03b0*/  VIADD R6, R6, 0x1 ;  /* 0x0000000106067836 */ /* 0x000fe20000000000 */
[----:B------:R-:W1:Y:S01]  /*03c0*/  LDCU.64 UR12, c[0x0][0x3a0] ;  /* 0x00007400ff0c77ac */ /* 0x000e620008000a00 */
[----:B------:R-:W-:-:S03]  /*03d0*/  IMAD.WIDE.U32 R20, R11, 0x4, RZ ;  /* 0x000000040b147825 */ /* 0x000fc600078e00ff */
[----:B------:R-:W-:Y:S01]  /*03e0*/  LOP3.LUT R6, R6, 0x3, RZ, 0xc0, !PT ;  /* 0x0000000306067812 */ /* 0x000fe200078ec0ff */
[----:B------:R-:W-:Y:S02]  /*03f0*/  IMAD.IADD R4, R4, 0x1, R11 ;  /* 0x0000000104047824 */ /* 0x000fe400078e020b */
[C---:B------:R-:W-:Y:S01]  /*0400*/  IMAD.WIDE.U32 R20, R3.reuse, 0x80, R20 ;  /* 0x0000008003147825 */ /* 0x040fe200078e0014 */
[----:B------:R-:W-:Y:S02]  /*0410*/  IADD3 R19, PT, PT, -R6, RZ, RZ ;  /* 0x000000ff06137210 */ /* 0x000fe40007ffe1ff */
[----:B------:R-:W-:Y:S01]  /*0420*/  LEA R3, R3, R4, 0x5 ;  /* 0x0000000403037211 */ /* 0x000fe200078e28ff */
[----:B------:R-:W-:Y:S01]  /*0430*/  IMAD.MOV.U32 R42, RZ, RZ, RZ ;  /* 0x000000ffff2a7224 */ /* 0x000fe200078e00ff */
[----:B0-----:R-:W-:Y:S02]  /*0440*/  LEA R22, P1, R45, UR10, 0x5 ;  /* 0x0000000a2d167c11 */ /* 0x001fe4000f8228ff */
[----:B-1----:R-:W-:-:S02]  /*0450*/  IADD3 R24, P3, P4, R40, UR12, R5 ;  /* 0x0000000c28187c10 */ /* 0x002fc4000fc7e005 */
[----:B------:R-:W-:Y:S02]  /*0460*/  IADD3 R22, P2, PT, R22, 0x10, RZ ;  /* 0x0000001016167810 */ /* 0x000fe40007f5e0ff */
[----:B------:R-:W-:Y:S02]  /*0470*/  IADD3.X R25, PT, PT, R7, UR13, RZ, P3, P4 ;  /* 0x0000000d07197c10 */ /* 0x000fe40009fe84ff */
[----:B------:R-:W-:-:S09]  /*0480*/  IADD3.X R23, PT, PT, RZ, UR11, RZ, P2, P1 ;  /* 0x0000000bff177c10 */ /* 0x000fd200097e24ff */
.L_x_4:
[----:B------:R-:W2:Y:S01]  /*0490*/  LDG.E.128.CONSTANT R8, desc[UR8][R24.64] ;  /* 0x0000000818087981 */ /* 0x000ea2000c1e9d00 */
[----:B------:R-:W0:Y:S03]  /*04a0*/  LDC.64 R28, c[0x0][0x3a8] ;  /* 0x0000ea00ff1c7b82 */ /* 0x000e260000000a00 */
[----:B------:R-:W3:Y:S04]  /*04b0*/  LDG.E.128.CONSTANT R12, desc[UR8][R22.64+-0x10] ;  /* 0xfffff008160c7981 */ /* 0x000ee8000c1e9d00 */
[----:B------:R1:W4:Y:S01]  /*04c0*/  LDG.E.128.CONSTANT R4, desc[UR8][R22.64] ;  /* 0x0000000816047981 */ /* 0x000322000c1e9d00 */
[C---:B------:R-:W-:Y:S02]  /*04d0*/  IADD3 R26, P2, PT, R20.reuse, UR18, RZ ;  /* 0x00000012141a7c10 */ /* 0x040fe4000ff5e0ff */
[----:B------:R-:W-:-:S02]  /*04e0*/  IADD3 R16, P1, PT, R20, UR16, RZ ;  /* 0x0000001014107c10 */ /* 0x000fc4000ff3e0ff */
[C---:B------:R-:W-:Y:S02]  /*04f0*/  IADD3.X R27, PT, PT, R21.reuse, UR19, RZ, P2, !PT ;  /* 0x00000013151b7c10 */ /* 0x040fe400097fe4ff */
[----:B------:R-:W-:-:S03]  /*0500*/  IADD3.X R17, PT, PT, R21, UR17, RZ, P1, !PT ;  /* 0x0000001115117c10 */ /* 0x000fc60008ffe4ff */
[----:B------:R-:W5:Y:S04]  /*0510*/  LDG.E.CONSTANT R26, desc[UR8][R26.64] ;  /* 0x000000081a1a7981 */ /* 0x000f68000c1e9900 */
[----:B------:R-:W5:Y:S01]  /*0520*/  LDG.E.CONSTANT R16, desc[UR8][R16.64] ;  /* 0x0000000810107981 */ /* 0x000f62000c1e9900 */
[----:B0-----:R-:W-:-:S06]  /*0530*/  IMAD.WIDE R28, R3, 0x2, R28 ;  /* 0x00000002031c7825 */ /* 0x001fcc00078e021c */
[----:B------:R-:W5:Y:S01]  /*0540*/  LDG.E.U16.CONSTANT R28, desc[UR8][R28.64] ;  /* 0x000000081c1c7981 */ /* 0x000f62000c1e9500 */
[----:B------:R-:W-:-:S05]  /*0550*/  VIADD R19, R19, 0x1 ;  /* 0x0000000113137836 */ /* 0x000fca0000000000 */
[----:B------:R-:W-:Y:S01]  /*0560*/  ISETP.NE.AND P1, PT, R19, RZ, PT ;  /* 0x000000ff1300720c */ /* 0x000fe20003f25270 */
[----:B-1----:R-:W-:Y:S01]  /*0570*/  IMAD.WIDE.U32 R22, R2, 0x400, R22 ;  /* 0x0000040002167825 */ /* 0x002fe200078e0016 */
[----:B------:R-:W-:-:S03]  /*0580*/  IADD3 R45, PT, PT, R18, R45, RZ ;  /* 0x0000002d122d7210 */ /* 0x000fc60007ffe0ff */
[----:B------:R-:W-:-:S04]  /*0590*/  IMAD.WIDE.U32 R24, R2, 0x200, R24 ;  /* 0x0000020002187825 */ /* 0x000fc800078e0018 */
[----:B------:R-:W-:-:S04]  /*05a0*/  IMAD.WIDE.U32 R20, R2, 0x80, R20 ;  /* 0x0000008002147825 */ /* 0x000fc800078e0014 */
[----:B------:R-:W-:Y:S01]  /*05b0*/  IMAD.IADD R3, R18, 0x1, R3 ;  /* 0x0000000112037824 */ /* 0x000fe200078e0203 */
[----:B--2---:R-:W-:Y:S02]  /*05c0*/  LOP3.LUT R31, R8, 0xf0f0f0f, RZ, 0xc0, !PT ;  /* 0x0f0f0f0f081f7812 */ /* 0x004fe400078ec0ff */
[----:B------:R-:W-:-:S03]  /*05d0*/  SHF.R.U32.HI R8, RZ, 0x4, R8 ;  /* 0x00000004ff087819 */ /* 0x000fc60000011608 */
[----:B---3--:R-:W-:Y:S01]  /*05e0*/  IDP.4A.S8.S8 R12, R31, R12, RZ ;  /* 0x0000000c1f0c7226 */ /* 0x008fe200000006ff */
[----:B------:R-:W-:Y:S02]  /*05f0*/  LOP3.LUT R33, R8, 0xf0f0f0f, RZ, 0xc0, !PT ;  /* 0x0f0f0f0f08217812 */ /* 0x000fe400078ec0ff */
[----:B------:R-:W-:Y:S02]  /*0600*/  LOP3.LUT R8, R9, 0xf0f0f0f, RZ, 0xc0, !PT ;  /* 0x0f0f0f0f09087812 */ /* 0x000fe400078ec0ff */
[----:B------:R-:W-:Y:S01]  /*0610*/  SHF.R.U32.HI R9, RZ, 0x4, R9 ;  /* 0x00000004ff097819 */ /* 0x000fe20000011609 */
[----:B----4-:R-:W-:-:S03]  /*0620*/  IDP.4A.S8.S8 R4, R33, R4, R12 ;  /* 0x0000000421047226 */ /* 0x010fc6000000060c */
[----:B------:R-:W-:Y:S01]  /*0630*/  LOP3.LUT R12, R9, 0xf0f0f0f, RZ, 0xc0, !PT ;  /* 0x0f0f0f0f090c7812 */ /* 0x000fe200078ec0ff */
[----:B------:R-:W-:Y:S01]  /*0640*/  IDP.4A.S8.S8 R4, R8, R13, R4 ;  /* 0x0000000d08047226 */ /* 0x000fe20000000604 */
[----:B------:R-:W-:Y:S02]  /*0650*/  LOP3.LUT R8, R10, 0xf0f0f0f, RZ, 0xc0, !PT ;  /* 0x0f0f0f0f0a087812 */ /* 0x000fe400078ec0ff */
[----:B------:R-:W-:Y:S01]  /*0660*/  SHF.R.U32.HI R10, RZ, 0x4, R10 ;  /* 0x00000004ff0a7819 */ /* 0x000fe2000001160a */
[----:B------:R-:W-:-:S03]  /*0670*/  IDP.4A.S8.S8 R5, R12, R5, R4 ;  /* 0x000000050c057226 */ /* 0x000fc60000000604 */
[----:B------:R-:W-:Y:S01]  /*0680*/  LOP3.LUT R9, R10, 0xf0f0f0f, RZ, 0xc0, !PT ;  /* 0x0f0f0f0f0a097812 */ /* 0x000fe200078ec0ff */
[----:B------:R-:W-:Y:S01]  /*0690*/  IDP.4A.S8.S8 R5, R8, R14, R5 ;  /* 0x0000000e08057226 */ /* 0x000fe20000000605 */
[----:B------:R-:W-:Y:S02]  /*06a0*/  LOP3.LUT R4, R11, 0xf0f0f0f, RZ, 0xc0, !PT ;  /* 0x0f0f0f0f0b047812 */ /* 0x000fe400078ec0ff */
[----:B------:R-:W-:Y:S01]  /*06b0*/  SHF.R.U32.HI R11, RZ, 0x4, R11 ;  /* 0x00000004ff0b7819 */ /* 0x000fe2000001160b */
[----:B------:R-:W-:-:S03]  /*06c0*/  IDP.4A.S8.S8 R6, R9, R6, R5 ;  /* 0x0000000609067226 */ /* 0x000fc60000000605 */
[----:B------:R-:W-:Y:S01]  /*06d0*/  LOP3.LUT R8, R11, 0xf0f0f0f, RZ, 0xc0, !PT ;  /* 0x0f0f0f0f0b087812 */ /* 0x000fe200078ec0ff */
[----:B------:R-:W-:-:S04]  /*06e0*/  IDP.4A.S8.S8 R4, R4, R15, R6 ;  /* 0x0000000f04047226 */ /* 0x000fc80000000606 */
[----:B------:R-:W-:Y:S02]  /*06f0*/  IDP.4A.S8.S8 R4, R8, R7, R4 ;  /* 0x0000000708047226 */ /* 0x000fe40000000604 */
[----:B-----5:R-:W-:-:S03]  /*0700*/  FMUL R9, R26, -8 ;  /* 0xc10000001a097820 */ /* 0x020fc60000400000 */
[----:B------:R-:W-:Y:S01]  /*0710*/  I2FP.F32.S32 R7, R4 ;  /* 0x0000000400077245 */ /* 0x000fe20000201400 */
[----:B------:R-:W-:-:S04]  /*0720*/  HADD2.F32 R5, -RZ, R28.H0_H0 ;  /* 0x2000001cff057230 */ /* 0x000fc80000004100 */
[----:B------:R-:W-:-:S04]  /*0730*/  FFMA R7, R16, R7, R9 ;  /* 0x0000000710077223 */ /* 0x000fc80000000009 */
[----:B------:R-:W-:Y:S01]  /*0740*/  FFMA R42, R5, R7, R42 ;  /* 0x00000007052a7223 */ /* 0x000fe2000000002a */
[----:B------:R-:W-:Y:S06]  /*0750*/  @P1 BRA `(.L_x_4) ;  /* 0xfffffffc004c1947 */ /* 0x000fec000383ffff */
.L_x_3:
[----:B------:R-:W-:Y:S05]  /*0760*/  BSYNC.RECONVERGENT B1 ;  /* 0x0000000000017941 */ /* 0x000fea0003800200 */
.L_x_2:
[----:B------:R-:W-:Y:S05]  /*0770*/  @!P0 BRA `(.L_x_1) ;  /* 0x0000000c000c8947 */ /* 0x000fea0003800000 */
[--C-:B------:R-:W-:Y:S01]  /*0780*/  IMAD R34, R0, UR4, R45.reuse ;  /* 0x0000000400227c24 */ /* 0x100fe2000f8e022d */
[C---:B------:R-:W-:Y:S01]  /*0790*/  SHF.L.U32 R39, R45.reuse, 0x4, RZ ;  /* 0x000000042d277819 */ /* 0x040fe200000006ff */
[----:B------:R-:W-:Y:S01]  /*07a0*/  IMAD.SHL.U32 R43, R45, 0x20, RZ ;  /* 0x000000202d2b7824 */ /* 0x000fe200078e00ff */
[----:B------:R-:W-:Y:S01]  /*07b0*/  IADD3 R29, PT, PT, R18, R45, RZ ;  /* 0x0000002d121d7210 */ /* 0x000fe20007ffe0ff */
[--C-:B------:R-:W-:Y:S01]  /*07c0*/  IMAD R36, R2, 0x60, R45.reuse ;  /* 0x0000006002247824 */ /* 0x100fe200078e022d */
[----:B------:R-:W-:Y:S01]  /*07d0*/  IADD3 R3, PT, PT, R18, R34, RZ ;  /* 0x0000002212037210 */ /* 0x000fe20007ffe0ff */
[C---:B------:R-:W-:Y:S01]  /*07e0*/  IMAD R37, R2.reuse, 0x40, R45 ;  /* 0x0000004002257824 */ /* 0x040fe200078e022d */
[C---:B------:R-:W-:Y:S01]  /*07f0*/  LEA R28, R2.reuse, R39, 0xa ;  /* 0x00000027021c7211 */ /* 0x040fe200078e50ff */
[C---:B------:R-:W-:Y:S01]  /*0800*/  IMAD R41, R2.reuse, 0xc00, R43 ;  /* 0x00000c0002297824 */ /* 0x040fe200078e022b */
[C---:B------:R-:W-:Y:S01]  /*0810*/  LEA R33, R2.reuse, R43, 0xa ;  /* 0x0000002b02217211 */ /* 0x040fe200078e50ff */
[----:B------:R-:W-:-:S02]  /*0820*/  IMAD R38, R2, 0x600, R39 ;  /* 0x0000060002267824 */ /* 0x000fc400078e0227 */
[C-C-:B------:R-:W-:Y:S02]  /*0830*/  IMAD R32, R2.reuse, 0x60, R34.reuse ;  /* 0x0000006002207824 */ /* 0x140fe400078e0222 */
[C---:B------:R-:W-:Y:S02]  /*0840*/  IMAD R30, R2.reuse, 0x800, R43 ;  /* 0x00000800021e7824 */ /* 0x040fe400078e022b */
[C---:B------:R-:W-:Y:S02]  /*0850*/  IMAD R35, R2.reuse, 0x40, R34 ;  /* 0x0000004002237824 */ /* 0x040fe400078e0222 */
[----:B------:R-:W-:-:S07]  /*0860*/  IMAD R31, R2, 0x200, R39 ;  /* 0x00000200021f7824 */ /* 0x000fce00078e0227 */
.L_x_5:
[--C-:B------:R-:W-:Y:S02]  /*0870*/  SHF.R.S32.HI R5, RZ, 0x1f, R40.reuse ;  /* 0x0000001fff057819 */ /* 0x100fe40000011428 */
[----:B------:R-:W-:Y:S02]  /*0880*/  IADD3 R4, P0, P1, R39, UR14, R40 ;  /* 0x0000000e27047c10 */ /* 0x000fe4000f91e028 */
[----:B------:R-:W-:Y:S02]  /*0890*/  IADD3 R16, P2, PT, R43, UR20, RZ ;  /* 0x000000142b107c10 */ /* 0x000fe4000ff5e0ff */
[----:B------:R-:W-:Y:S02]  /*08a0*/  IADD3.X R5, PT, PT, RZ, UR15, R5, P0, P1 ;  /* 0x0000000fff057c10 */ /* 0x000fe400087e2405 */
[----:B------:R-:W-:-:S04]  /*08b0*/  IADD3.X R17, PT, PT, RZ, UR21, RZ, P2, !PT ;  /* 0x00000015ff117c10 */ /* 0x000fc800097fe4ff */
[----:B------:R-:W2:Y:S04]  /*08c0*/  LDG.E.128.CONSTANT R4, desc[UR8][R4.64] ;  /* 0x0000000804047981 */ /* 0x000ea8000c1e9d00 */
[----:B------:R-:W3:Y:S04]  /*08d0*/  LDG.E.128.CONSTANT R8, desc[UR8][R16.64] ;  /* 0x0000000810087981 */ /* 0x000ee8000c1e9d00 */
[----:B------:R0:W4:Y:S02]  /*08e0*/  LDG.E.128.CONSTANT R12, desc[UR8][R16.64+0x10] ;  /* 0x00001008100c7981 */ /* 0x000124000c1e9d00 */
[----:B0-----:R-:W-:-:S02]  /*08f0*/  IADD3 R16, P0, P1, R31, UR14, R40 ;  /* 0x0000000e1f107c10 */ /* 0x001fc4000f91e028 */
[----:B--2---:R-:W-:Y:S02]  /*0900*/  LOP3.LUT R19, R4, 0xf0f0f0f, RZ, 0xc0, !PT ;  /* 0x0f0f0f0f04137812 */ /* 0x004fe400078ec0ff */
[----:B------:R-:W-:Y:S02]  /*0910*/  SHF.R.U32.HI R18, RZ, 0x4, R4 ;  /* 0x00000004ff127819 */ /* 0x000fe40000011604 */
[----:B------:R-:W-:Y:S01]  /*0920*/  IADD3 R4, P2, PT, R33, UR20, RZ ;  /* 0x0000001421047c10 */ /* 0x000fe2000ff5e0ff */
[----:B---3--:R-:W-:Y:S01]  /*0930*/  IDP.4A.S8.S8 R8, R19, R8, RZ ;  /* 0x0000000813087226 */ /* 0x008fe200000006ff */
[----:B------:R-:W-:Y:S02]  /*0940*/  LOP3.LUT R19, R18, 0xf0f0f0f, RZ, 0xc0, !PT ;  /* 0x0f0f0f0f12137812 */ /* 0x000fe400078ec0ff */
[----:B------:R-:W-:-:S03]  /*0950*/  SHF.R.U32.HI R18, RZ, 0x4, R5 ;  /* 0x00000004ff127819 */ /* 0x000fc60000011605 */
[----:B----4-:R-:W-:Y:S01]  /*0960*/  IDP.4A.S8.S8 R8, R19, R12, R8 ;  /* 0x0000000c13087226 */ /* 0x010fe20000000608 */
[----:B------:R-:W-:Y:S02]  /*0970*/  LOP3.LUT R12, R5, 0xf0f0f0f, RZ, 0xc0, !PT ;  /* 0x0f0f0f0f050c7812 */ /* 0x000fe400078ec0ff */
[----:B------:R-:W-:Y:S02]  /*0980*/  LOP3.LUT R18, R18, 0xf0f0f0f, RZ, 0xc0, !PT ;  /* 0x0f0f0f0f12127812 */ /* 0x000fe400078ec0ff */
[----:B------:R-:W-:Y:S01]  /*0990*/  LOP3.LUT R5, R6, 0xf0f0f0f, RZ, 0xc0, !PT ;  /* 0x0f0f0f0f06057812 */ /* 0x000fe200078ec0ff */
[----:B------:R-:W-:Y:S01]  /*09a0*/  IDP.4A.S8.S8 R8, R12, R9, R8 ;  /* 0x000000090c087226 */ /* 0x000fe20000000608 */
[----:B------:R-:W-:Y:S02]  /*09b0*/  SHF.R.S32.HI R9, RZ, 0x1f, R40 ;  /* 0x0000001fff097819 */ /* 0x000fe40000011428 */
[----:B------:R-:W-:Y:S01]  /*09c0*/  SHF.R.U32.HI R6, RZ, 0x4, R6 ;  /* 0x00000004ff067819 */ /* 0x000fe20000011606 */
[----:B------:R-:W-:Y:S01]  /*09d0*/  IDP.4A.S8.S8 R13, R18, R13, R8 ;  /* 0x0000000d120d7226 */ /* 0x000fe20000000608 */
[----:B------:R-:W-:-:S02]  /*09e0*/  IADD3.X R17, PT, PT, RZ, UR15, R9, P0, P1 ;  /* 0x0000000fff117c10 */ /* 0x000fc400087e2409 */
[----:B------:R-:W-:Y:S01]  /*09f0*/  LOP3.LUT R9, R6, 0xf0f0f0f, RZ, 0xc0, !PT ;  /* 0x0f0f0f0f06097812 */ /* 0x000fe200078ec0ff */
[----:B------:R-:W-:Y:S02]  /*0a00*/  IDP.4A.S8.S8 R10, R5, R10, R13 ;  /* 0x0000000a050a7226 */ /* 0x000fe4000000060d */
[----:B------:R-:W-:Y:S01]  /*0a10*/  IMAD.X R5, RZ, RZ, UR21, P2 ;  /* 0x00000015ff057e24 */ /* 0x000fe200090e06ff */
[----:B------:R-:W2:Y:S01]  /*0a20*/  LDG.E.128.CONSTANT R16, desc[UR8][R16.64] ;  /* 0x0000000810107981 */ /* 0x000ea2000c1e9d00 */
[----:B------:R-:W-:Y:S01]  /*0a30*/  LOP3.LUT R6, R7, 0xf0f0f0f, RZ, 0xc0, !PT ;  /* 0x0f0f0f0f07067812 */ /* 0x000fe200078ec0ff */
[----:B------:R-:W-:Y:S02]  /*0a40*/  IDP.4A.S8.S8 R14, R9, R14, R10 ;  /* 0x0000000e090e7226 */ /* 0x000fe4000000060a */
[----:B------:R-:W3:Y:S04]  /*0a50*/  LDG.E.128.CONSTANT R20, desc[UR8][R4.64] ;  /* 0x0000000804147981 */ /* 0x000ee8000c1e9d00 */
[----:B------:R0:W4:Y:S01]  /*0a60*/  LDG.E.128.CONSTANT R24, desc[UR8][R4.64+0x10] ;  /* 0x0000100804187981 */ /* 0x000122000c1e9d00 */
[----:B------:R-:W-:Y:S01]  /*0a70*/  SHF.R.U32.HI R7, RZ, 0x4, R7 ;  /* 0x00000004ff077819 */ /* 0x000fe20000011607 */
[----:B------:R-:W-:-:S03]  /*0a80*/  IDP.4A.S8.S8 R6, R6, R11, R14 ;  /* 0x0000000b06067226 */ /* 0x000fc6000000060e */
[----:B------:R-:W-:-:S05]  /*0a90*/  LOP3.LUT R44, R7, 0xf0f0f0f, RZ, 0xc0, !PT ;  /* 0x0f0f0f0f072c7812 */ /* 0x000fca00078ec0ff */
[----:B------:R-:W-:Y:S01]  /*0aa0*/  IDP.4A.S8.S8 R44, R44, R15, R6 ;  /* 0x0000000f2c2c7226 */ /* 0x000fe20000000606 */
[----:B--2---:R-:W-:Y:S02]  /*0ab0*/  LOP3.LUT R7, R16, 0xf0f0f0f, RZ, 0xc0, !PT ;  /* 0x0f0f0f0f10077812 */ /* 0x004fe400078ec0ff */
[----:B------:R-:W-:Y:S02]  /*0ac0*/  SHF.R.U32.HI R6, RZ, 0x4, R16 ;  /* 0x00000004ff067819 */ /* 0x000fe40000011610 */
[----:B0-----:R-:W-:Y:S01]  /*0ad0*/  LOP3.LUT R4, R17, 0xf0f0f0f, RZ, 0xc0, !PT ;  /* 0x0f0f0f0f11047812 */ /* 0x001fe200078ec0ff */
[----:B---3--:R-:W-:Y:S01]  /*0ae0*/  IDP.4A.S8.S8 R20, R7, R20, RZ ;  /* 0x0000001407147226 */ /* 0x008fe200000006ff */
[----:B------:R-:W-:Y:S02]  /*0af0*/  LOP3.LUT R7, R6, 0xf0f0f0f, RZ, 0xc0, !PT ;  /* 0x0f0f0f0f06077812 */ /* 0x000fe400078ec0ff */
[----:B------:R-:W-:Y:S02]  /*0b00*/  SHF.R.U32.HI R17, RZ, 0x4, R17 ;  /* 0x00000004ff117819 */ /* 0x000fe40000011611 */
[----:B------:R-:W-:Y:S01]  /*0b10*/  LOP3.LUT R5, R18, 0xf0f0f0f, RZ, 0xc0, !PT ;  /* 0x0f0f0f0f12057812 */ /* 0x000fe200078ec0ff */
[----:B----4-:R-:W-:Y:S01]  /*0b20*/  IDP.4A.S8.S8 R20, R7, R24, R20 ;  /* 0x0000001807147226 */ /* 0x010fe20000000614 */
[----:B------:R-:W-:-:S02]  /*0b30*/  SHF.R.U32.HI R18, RZ, 0x4, R18 ;  /* 0x00000004ff127819 */ /* 0x000fc40000011612 */
[----:B------:R-:W-:Y:S01]  /*0b40*/  SHF.R.S32.HI R6, RZ, 0x1f, R40 ;  /* 0x0000001fff067819 */ /* 0x000fe20000011428 */
[----:B------:R-:W-:Y:S01]  /*0b50*/  IDP.4A.S8.S8 R20, R4, R21, R20 ;  /* 0x0000001504147226 */ /* 0x000fe20000000614 */
[----:B------:R-:W-:Y:S02]  /*0b60*/  LOP3.LUT R4, R17, 0xf0f0f0f, RZ, 0xc0, !PT ;  /* 0x0f0f0f0f11047812 */ /* 0x000fe400078ec0ff */
[----:B------:R-:W-:Y:S02]  /*0b70*/  LOP3.LUT R7, R18, 0xf0f0f0f, RZ, 0xc0, !PT ;  /* 0x0f0f0f0f12077812 */ /* 0x000fe400078ec0ff */
[----:B------:R-:W-:Y:S01]  /*0b80*/  LOP3.LUT R8, R19, 0xf0f0f0f, RZ, 0xc0, !PT ;  /* 0x0f0f0f0f13087812 */ /* 0x000fe200078ec0ff */
[----:B------:R-:W-:Y:S01]  /*0b90*/  IDP.4A.S8.S8 R25, R4, R25, R20 ;  /* 0x0000001904197226 */ /* 0x000fe20000000614 */
[----:B------:R-:W-:Y:S02]  /*0ba0*/  IADD3 R4, P0, P1, R28, UR14, R40 ;  /* 0x0000000e1c047c10 */ /* 0x000fe4000f91e028 */
[----:B------:R-:W-:Y:S01]  /*0bb0*/  IADD3 R20, P2, PT, R30, UR20, RZ ;  /* 0x000000141e147c10 */ /* 0x000fe2000ff5e0ff */
[----:B------:R-:W-:Y:S01]  /*0bc0*/  IDP.4A.S8.S8 R22, R5, R22, R25 ;  /* 0x0000001605167226 */ /* 0x000fe20000000619 */
[----:B------:R-:W-:-:S02]  /*0bd0*/  IADD3.X R5, PT, PT, RZ, UR15, R6, P0, P1 ;  /* 0x0000000fff057c10 */ /* 0x000fc400087e2406 */
[----:B------:R-:W-:Y:S01]  /*0be0*/  IADD3.X R21, PT, PT, RZ, UR21, RZ, P2, !PT ;  /* 0x00000015ff157c10 */ /* 0x000fe200097fe4ff */
[----:B------:R-:W-:-:S03]  /*0bf0*/  IDP.4A.S8.S8 R16, R7, R26, R22 ;  /* 0x0000001a07107226 */ /* 0x000fc60000000616 */
[----:B------:R-:W2:Y:S01]  /*0c00*/  LDG.E.128.CONSTANT R4, desc[UR8][R4.64] ;  /* 0x0000000804047981 */ /* 0x000ea2000c1e9d00 */
[----:B------:R-:W-:-:S03]  /*0c10*/  IDP.4A.S8.S8 R16, R8, R23, R16 ;  /* 0x0000001708107226 */ /* 0x000fc60000000610 */
[----:B------:R-:W3:Y:S04]  /*0c20*/  LDG.E.128.CONSTANT R8, desc[UR8][R20.64] ;  /* 0x0000000814087981 */ /* 0x000ee8000c1e9d00 */
[----:B------:R-:W4:Y:S01]  /*0c30*/  LDG.E.128.CONSTANT R12, desc[UR8][R20.64+0x10] ;  /* 0x00001008140c7981 */ /* 0x000f22000c1e9d00 */
[----:B------:R-:W-:-:S04]  /*0c40*/  SHF.R.U32.HI R19, RZ, 0x4, R19 ;  /* 0x00000004ff137819 */ /* 0x000fc80000011613 */
[----:B------:R-:W-:-:S05]  /*0c50*/  LOP3.LUT R19, R19, 0xf0f0f0f, RZ, 0xc0, !PT ;  /* 0x0f0f0f0f13137812 */ /* 0x000fca00078ec0ff */
[----:B------:R-:W-:Y:S01]  /*0c60*/  IDP.4A.S8.S8 R27, R19, R27, R16 ;  /* 0x0000001b131b7226 */ /* 0x000fe20000000610 */
[----:B--2---:R-:W-:-:S05]  /*0c70*/  LOP3.LUT R17, R4, 0xf0f0f0f, RZ, 0xc0, !PT ;  /* 0x0f0f0f0f04117812 */ /* 0x004fca00078ec0ff */
[----:B---3--:R-:W-:Y:S01]  /*0c80*/  IDP.4A.S8.S8 R16, R17, R8, RZ ;  /* 0x0000000811107226 */ /* 0x008fe200000006ff */
[----:B------:R-:W-:Y:S02]  /*0c90*/  SHF.R.U32.HI R8, RZ, 0x4, R4 ;  /* 0x00000004ff087819 */ /* 0x000fe40000011604 */
[----:B------:R-:W-:Y:S02]  /*0ca0*/  LOP3.LUT R4, R5, 0xf0f0f0f, RZ, 0xc0, !PT ;  /* 0x0f0f0f0f05047812 */ /* 0x000fe400078ec0ff */
[----:B------:R-:W-:Y:S02]  /*0cb0*/  LOP3.LUT R17, R8, 0xf0f0f0f, RZ, 0xc0, !PT ;  /* 0x0f0f0f0f08117812 */ /* 0x000fe400078ec0ff */
[----:B------:R-:W-:-:S03]  /*0cc0*/  SHF.R.U32.HI R5, RZ, 0x4, R5 ;  /* 0x00000004ff057819 */ /* 0x000fc60000011605 */
[----:B----4-:R-:W-:Y:S01]  /*0cd0*/  IDP.4A.S8.S8 R12, R17, R12, R16 ;  /* 0x0000000c110c7226 */ /* 0x010fe20000000610 */
[----:B------:R-:W-:-:S03]  /*0ce0*/  LOP3.LUT R8, R5, 0xf0f0f0f, RZ, 0xc0, !PT ;  /* 0x0f0f0f0f05087812 */ /* 0x000fc600078ec0ff */
[----:B------:R-:W-:Y:S01]  /*0cf0*/  IDP.4A.S8.S8 R9, R4, R9, R12 ;  /* 0x0000000904097226 */ /* 0x000fe2000000060c */
[----:B------:R-:W-:Y:S01]  /*0d00*/  LOP3.LUT R12, R6, 0xf0f0f0f, RZ, 0xc0, !PT ;  /* 0x0f0f0f0f060c7812 */ /* 0x000fe200078ec0ff */
[----:B------:R-:W0:Y:S01]  /*0d10*/  LDC.64 R4, c[0x0][0x398] ;  /* 0x0000e600ff047b82 */ /* 0x000e220000000a00 */
[----:B------:R-:W-:Y:S01]  /*0d20*/  SHF.R.U32.HI R6, RZ, 0x4, R6 ;  /* 0x00000004ff067819 */ /* 0x000fe20000011606 */
[----:B------:R-:W-:-:S04]  /*0d30*/  IDP.4A.S8.S8 R13, R8, R13, R9 ;  /* 0x0000000d080d7226 */ /* 0x000fc80000000609 */
[----:B------:R-:W-:Y:S01]  /*0d40*/  IDP.4A.S8.S8 R10, R12, R10, R13 ;  /* 0x0000000a0c0a7226 */ /* 0x000fe2000000060d */
[----:B------:R-:W-:Y:S01]  /*0d50*/  LOP3.LUT R13, R6, 0xf0f0f0f, RZ, 0xc0, !PT ;  /* 0x0f0f0f0f060d7812 */ /* 0x000fe200078ec0ff */
[----:B------:R-:W1:Y:S04]  /*0d60*/  LDC.64 R8, c[0x0][0x390] ;  /* 0x0000e400ff087b82 */ /* 0x000e680000000a00 */
[----:B------:R-:W-:-:S04]  /*0d70*/  IDP.4A.S8.S8 R10, R13, R14, R10 ;  /* 0x0000000e0d0a7226 */ /* 0x000fc8000000060a */
[----:B------:R-:W2:Y:S01]  /*0d80*/  LDC.64 R12, c[0x0][0x3a8] ;  /* 0x0000ea00ff0c7b82 */ /* 0x000ea20000000a00 */
[----:B0-----:R-:W-:-:S06]  /*0d90*/  IMAD.WIDE.U32 R16, R45, 0x4, R4 ;  /* 0x000000042d107825 */ /* 0x001fcc00078e0004 */
[----:B------:R-:W3:Y:S01]  /*0da0*/  LDG.E.CONSTANT R16, desc[UR8][R16.64] ;  /* 0x0000000810107981 */ /* 0x000ee2000c1e9900 */
[----:B-1----:R-:W-:-:S06]  /*0db0*/  IMAD.WIDE.U32 R18, R45, 0x4, R8 ;  /* 0x000000042d127825 */ /* 0x002fcc00078e0008 */
[----:B------:R-:W4:Y:S01]  /*0dc0*/  LDG.E.CONSTANT R18, desc[UR8][R18.64] ;  /* 0x0000000812127981 */ /* 0x000f22000c1e9900 */
[----:B------:R-:W-:Y:S02]  /*0dd0*/  LOP3.LUT R6, R7, 0xf0f0f0f, RZ, 0xc0, !PT ;  /* 0x0f0f0f0f07067812 */ /* 0x000fe400078ec0ff */
[----:B------:R-:W-:Y:S02]  /*0de0*/  SHF.R.U32.HI R7, RZ, 0x4, R7 ;  /* 0x00000004ff077819 */ /* 0x000fe40000011607 */
[----:B------:R-:W-:Y:S01]  /*0df0*/  I2FP.F32.S32 R21, R44 ;  /* 0x0000002c00157245 */ /* 0x000fe20000201400 */
[----:B------:R-:W-:Y:S01]  /*0e00*/  IDP.4A.S8.S8 R6, R6, R11, R10 ;  /* 0x0000000b06067226 */ /* 0x000fe2000000060a */
[----:B------:R-:W-:Y:S01]  /*0e10*/  LOP3.LUT R20, R7, 0xf0f0f0f, RZ, 0xc0, !PT ;  /* 0x0f0f0f0f07147812 */ /* 0x000fe200078ec0ff */
[----:B------:R-:W-:-:S04]  /*0e20*/  IMAD.WIDE.U32 R10, R29, 0x4, R8 ;  /* 0x000000041d0a7825 */ /* 0x000fc800078e0008 */
[----:B------:R-:W-:Y:S02]  /*0e30*/  IDP.4A.S8.S8 R20, R20, R15, R6 ;  /* 0x0000000f14147226 */ /* 0x000fe40000000606 */
[----:B--2---:R-:W-:Y:S01]  /*0e40*/  IMAD.WIDE R14, R34, 0x2, R12 ;  /* 0x00000002220e7825 */ /* 0x004fe200078e020c */
[----:B------:R-:W2:Y:S05]  /*0e50*/  LDG.E.CONSTANT R10, desc[UR8][R10.64] ;  /* 0x000000080a0a7981 */ /* 0x000eaa000c1e9900 */
[----:B------:R-:W5:Y:S01]  /*0e60*/  LDG.E.U16.CONSTANT R14, desc[UR8][R14.64] ;  /* 0x000000080e0e7981 */ /* 0x000f62000c1e9500 */
[----:B---3--:R-:W-:-:S04]  /*0e70*/  FMUL R7, R16, 8 ;  /* 0x4100000010077820 */ /* 0x008fc80000400000 */
[----:B----4-:R-:W-:Y:S01]  /*0e80*/  FFMA R21, R18, R21, -R7 ;  /* 0x0000001512157223 */ /* 0x010fe20000000807 */
[----:B------:R-:W-:-:S06]  /*0e90*/  IMAD.WIDE.U32 R6, R29, 0x4, R4 ;  /* 0x000000041d067825 */ /* 0x000fcc00078e0004 */
[----:B------:R-:W3:Y:S01]  /*0ea0*/  LDG.E.CONSTANT R6, desc[UR8][R6.64] ;  /* 0x0000000806067981 */ /* 0x000ee2000c1e9900 */
[----:B------:R-:W-:Y:S01]  /*0eb0*/  I2FP.F32.S32 R27, R27 ;  /* 0x0000001b001b7245 */ /* 0x000fe20000201400 */
[----:B-----5:R-:W-:-:S05]  /*0ec0*/  HADD2.F32 R19, -RZ, R14.H0_H0 ;  /* 0x2000000eff137230 */ /* 0x020fca0000004100 */
[----:B------:R-:W-:Y:S01]  /*0ed0*/  FFMA R21, R19, R21, R42 ;  /* 0x0000001513157223 */ /* 0x000fe2000000002a */
[----:B------:R-:W-:-:S06]  /*0ee0*/  IMAD.WIDE R18, R3, 0x2, R12 ;  /* 0x0000000203127825 */ /* 0x000fcc00078e020c */
[----:B------:R-:W4:Y:S01]  /*0ef0*/  LDG.E.U16.CONSTANT R18, desc[UR8][R18.64] ;  /* 0x0000000812127981 */ /* 0x000f22000c1e9500 */
[----:B------:R-:W-:-:S06]  /*0f00*/  IMAD.WIDE R14, R35, 0x2, R12 ;  /* 0x00000002230e7825 */ /* 0x000fcc00078e020c */
[----:B------:R-:W5:Y:S01]  /*0f10*/  LDG.E.U16.CONSTANT R14, desc[UR8][R14.64] ;  /* 0x000000080e0e7981 */ /* 0x000f62000c1e9500 */
[----:B---3--:R-:W-:-:S04]  /*0f20*/  FMUL R17, R6, 8 ;  /* 0x4100000006117820 */ /* 0x008fc80000400000 */
[----:B--2---:R-:W-:Y:S01]  /*0f30*/  FFMA R22, R10, R27, -R17 ;  /* 0x0000001b0a167223 */ /* 0x004fe20000000811 */
[----:B------:R-:W-:-:S04]  /*0f40*/  IMAD.WIDE.U32 R16, R37, 0x4, R4 ;  /* 0x0000000425107825 */ /* 0x000fc800078e0004 */
[----:B------:R-:W-:Y:S02]  /*0f50*/  IMAD.WIDE.U32 R10, R37, 0x4, R8 ;  /* 0x00000004250a7825 */ /* 0x000fe400078e0008 */
[----:B------:R-:W2:Y:S04]  /*0f60*/  LDG.E.CONSTANT R16, desc[UR8][R16.64] ;  /* 0x0000000810107981 */ /* 0x000ea8000c1e9900 */
[----:B------:R-:W3:Y:S01]  /*0f70*/  LDG.E.CONSTANT R10, desc[UR8][R10.64] ;  /* 0x000000080a0a7981 */ /* 0x000ee2000c1e9900 */
[----:B------:R-:W-:Y:S01]  /*0f80*/  I2FP.F32.S32 R7, R20 ;  /* 0x0000001400077245 */ /* 0x000fe20000201400 */
[----:B----4-:R-:W-:-:S05]  /*0f90*/  HADD2.F32 R6, -RZ, R18.H0_H0 ;  /* 0x20000012ff067230 */ /* 0x010fca0000004100 */
[----:B------:R-:W-:Y:S01]  /*0fa0*/  FFMA R21, R6, R22, R21 ;  /* 0x0000001606157223 */ /* 0x000fe20000000015 */
[----:B------:R-:W-:Y:S01]  /*0fb0*/  IADD3 R6, P0, P1, R38, UR14, R40 ;  /* 0x0000000e26067c10 */ /* 0x000fe2000f91e028 */
[----:B-----5:R-:W-:Y:S01]  /*0fc0*/  HADD2.F32 R42, -RZ, R14.H0_H0 ;  /* 0x2000000eff2a7230 */ /* 0x020fe20000004100 */
[----:B------:R-:W-:Y:S01]  /*0fd0*/  IADD3 R18, P2, PT, R41, UR20, RZ ;  /* 0x0000001429127c10 */ /* 0x000fe2000ff5e0ff */
[----:B------:R-:W-:-:S04]  /*0fe0*/  IMAD.WIDE.U32 R24, R36, 0x4, R8 ;  /* 0x0000000424187825 */ /* 0x000fc800078e0008 */
[----:B------:R-:W-:Y:S02]  /*0ff0*/  IMAD.X R19, RZ, RZ, UR21, P2 ;  /* 0x00000015ff137e24 */ /* 0x000fe400090e06ff */
[----:B--2---:R-:W-:Y:S02]  /*1000*/  FMUL R23, R16, 8 ;  /* 0x4100000010177820 */ /* 0x004fe40000400000 */
[----:B------:R-:W2:Y:S02]  /*1010*/  LDG.E.CONSTANT R16, desc[UR8][R24.64] ;  /* 0x0000000818107981 */ /* 0x000ea4000c1e9900 */
[----:B---3--:R-:W-:Y:S01]  /*1020*/  FFMA R23, R10, R7, -R23 ;  /* 0x000000070a177223 */ /* 0x008fe20000000817 */
[----:B------:R-:W-:Y:S01]  /*1030*/  SHF.R.S32.HI R7, RZ, 0x1f, R40 ;  /* 0x0000001fff077819 */ /* 0x000fe20000011428 */
[----:B------:R-:W3:Y:S03]  /*1040*/  LDG.E.128.CONSTANT R8, desc[UR8][R18.64] ;  /* 0x0000000812087981 */ /* 0x000ee6000c1e9d00 */
[----:B------:R-:W-:Y:S01]  /*1050*/  IADD3.X R7, PT, PT, RZ, UR15, R7, P0, P1 ;  /* 0x0000000fff077c10 */ /* 0x000fe200087e2407 */
[----:B------:R-:W-:Y:S01]  /*1060*/  FFMA R42, R42, R23, R21 ;  /* 0x000000172a2a7223 */ /* 0x000fe20000000015 */
[----:B------:R-:W-:-:S04]  /*1070*/  IMAD.WIDE.U32 R22, R36, 0x4, R4 ;  /* 0x0000000424167825 */ /* 0x000fc800078e0004 */
[----:B------:R-:W4:Y:S01]  /*1080*/  LDG.E.128.CONSTANT R4, desc[UR8][R6.64] ;  /* 0x0000000806047981 */ /* 0x000f22000c1e9d00 */
[----:B------:R-:W-:-:S03]  /*1090*/  IMAD.WIDE R20, R32, 0x2, R12 ;  /* 0x0000000220147825 */ /* 0x000fc600078e020c */
[----:B------:R-:W5:Y:S04]  /*10a0*/  LDG.E.128.CONSTANT R12, desc[UR8][R18.64+0x10] ;  /* 0x00001008120c7981 */ /* 0x000f68000c1e9d00 */
[----:B------:R-:W2:Y:S04]  /*10b0*/  LDG.E.CONSTANT R17, desc[UR8][R22.64] ;  /* 0x0000000816117981 */ /* 0x000ea8000c1e9900 */
[----:B------:R-:W2:Y:S01]  /*10c0*/  LDG.E.U16.CONSTANT R20, desc[UR8][R20.64] ;  /* 0x0000000814147981 */ /* 0x000ea2000c1e9500 */
[----:B------:R-:W-:-:S05]  /*10d0*/  LEA R45, R2, R45, 0x5 ;  /* 0x0000002d022d7211 */ /* 0x000fca00078e28ff */
[----:B------:R-:W-:-:S05]  /*10e0*/  IMAD R45, R2, 0x20, R45 ;  /* 0x00000020022d7824 */ /* 0x000fca00078e022d */
[----:B------:R-:W-:-:S05]  /*10f0*/  LEA R45, R2, R45, 0x5 ;  /* 0x0000002d022d7211 */ /* 0x000fca00078e28ff */
[----:B------:R-:W-:-:S05]  /*1100*/  IMAD R45, R2, 0x20, R45 ;  /* 0x00000020022d7824 */ /* 0x000fca00078e022d */
[----:B------:R-:W-:Y:S01]  /*1110*/  ISETP.GE.AND P0, PT, R45, UR4, PT ;  /* 0x000000042d007c0c */ /* 0x000fe2000bf06270 */
[C---:B------:R-:W-:Y:S01]  /*1120*/  IMAD R38, R2.reuse, 0x800, R38 ;  /* 0x0000080002267824 */ /* 0x040fe200078e0226 */
[C---:B------:R-:W-:Y:S01]  /*1130*/  LEA R41, R2.reuse, R41, 0xc ;  /* 0x0000002902297211 */ /* 0x040fe200078e60ff */
        /* <DEDUP_REMOVED lines=11> */
[----:B------:R-:W-:-:S02]  /*11f0*/  LEA R35, R2, R35, 0x7 ;  /* 0x0000002302237211 */ /* 0x000fc400078e38ff */
[----:B------:R-:W-:Y:S02]  /*1200*/  LEA R34, R2, R34, 0x7 ;  /* 0x0000002202227211 */ /* 0x000fe400078e38ff */
[----:B----4-:R-:W-:Y:S02]  /*1210*/  LOP3.LUT R27, R4, 0xf0f0f0f, RZ, 0xc0, !PT ;  /* 0x0f0f0f0f041b7812 */ /* 0x010fe400078ec0ff */
[----:B------:R-:W-:-:S03]  /*1220*/  SHF.R.U32.HI R4, RZ, 0x4, R4 ;  /* 0x00000004ff047819 */ /* 0x000fc60000011604 */
[----:B---3--:R-:W-:Y:S01]  /*1230*/  IDP.4A.S8.S8 R27, R27, R8, RZ ;  /* 0x000000081b1b7226 */ /* 0x008fe200000006ff */
[----:B------:R-:W-:Y:S02]  /*1240*/  LOP3.LUT R4, R4, 0xf0f0f0f, RZ, 0xc0, !PT ;  /* 0x0f0f0f0f04047812 */ /* 0x000fe400078ec0ff */
[----:B------:R-:W-:Y:S02]  /*1250*/  LOP3.LUT R8, R5, 0xf0f0f0f, RZ, 0xc0, !PT ;  /* 0x0f0f0f0f05087812 */ /* 0x000fe400078ec0ff */
[----:B------:R-:W-:Y:S01]  /*1260*/  SHF.R.U32.HI R5, RZ, 0x4, R5 ;  /* 0x00000004ff057819 */ /* 0x000fe20000011605 */
[----:B-----5:R-:W-:-:S04]  /*1270*/  IDP.4A.S8.S8 R4, R4, R12, R27 ;  /* 0x0000000c04047226 */ /* 0x020fc8000000061b */
[----:B------:R-:W-:Y:S01]  /*1280*/  IDP.4A.S8.S8 R8, R8, R9, R4 ;  /* 0x0000000908087226 */ /* 0x000fe20000000604 */
[----:B------:R-:W-:-:S05]  /*1290*/  LOP3.LUT R4, R5, 0xf0f0f0f, RZ, 0xc0, !PT ;  /* 0x0f0f0f0f05047812 */ /* 0x000fca00078ec0ff */
[----:B------:R-:W-:Y:S01]  /*12a0*/  IDP.4A.S8.S8 R13, R4, R13, R8 ;  /* 0x0000000d040d7226 */ /* 0x000fe20000000608 */
[----:B------:R-:W-:Y:S02]  /*12b0*/  LOP3.LUT R4, R6, 0xf0f0f0f, RZ, 0xc0, !PT ;  /* 0x0f0f0f0f06047812 */ /* 0x000fe400078ec0ff */
[----:B------:R-:W-:-:S03]  /*12c0*/  SHF.R.U32.HI R6, RZ, 0x4, R6 ;  /* 0x00000004ff067819 */ /* 0x000fc60000011606 */
[----:B------:R-:W-:Y:S01]  /*12d0*/  IDP.4A.S8.S8 R4, R4, R10, R13 ;  /* 0x0000000a04047226 */ /* 0x000fe2000000060d */
[----:B------:R-:W-:Y:S02]  /*12e0*/  LOP3.LUT R5, R6, 0xf0f0f0f, RZ, 0xc0, !PT ;  /* 0x0f0f0f0f06057812 */ /* 0x000fe400078ec0ff */
[----:B------:R-:W-:Y:S02]  /*12f0*/  LOP3.LUT R6, R7, 0xf0f0f0f, RZ, 0xc0, !PT ;  /* 0x0f0f0f0f07067812 */ /* 0x000fe400078ec0ff */
[----:B------:R-:W-:Y:S01]  /*1300*/  SHF.R.U32.HI R7, RZ, 0x4, R7 ;  /* 0x00000004ff077819 */ /* 0x000fe20000011607 */
[----:B------:R-:W-:-:S03]  /*1310*/  IDP.4A.S8.S8 R4, R5, R14, R4 ;  /* 0x0000000e05047226 */ /* 0x000fc60000000604 */
[----:B------:R-:W-:Y:S01]  /*1320*/  LOP3.LUT R8, R7, 0xf0f0f0f, RZ, 0xc0, !PT ;  /* 0x0f0f0f0f07087812 */ /* 0x000fe200078ec0ff */
[----:B------:R-:W-:-:S04]  /*1330*/  IDP.4A.S8.S8 R4, R6, R11, R4 ;  /* 0x0000000b06047226 */ /* 0x000fc80000000604 */
[----:B------:R-:W-:Y:S02]  /*1340*/  IDP.4A.S8.S8 R4, R8, R15, R4 ;  /* 0x0000000f08047226 */ /* 0x000fe40000000604 */
[----:B--2---:R-:W-:-:S03]  /*1350*/  FMUL R17, R17, 8 ;  /* 0x4100000011117820 */ /* 0x004fc60000400000 */
[----:B------:R-:W-:Y:S01]  /*1360*/  I2FP.F32.S32 R7, R4 ;  /* 0x0000000400077245 */ /* 0x000fe20000201400 */
[----:B------:R-:W-:-:S04]  /*1370*/  HADD2.F32 R5, -RZ, R20.H0_H0 ;  /* 0x20000014ff057230 */ /* 0x000fc80000004100 */
[----:B------:R-:W-:-:S04]  /*1380*/  FFMA R7, R16, R7, -R17 ;  /* 0x0000000710077223 */ /* 0x000fc80000000811 */
[----:B------:R-:W-:Y:S01]  /*1390*/  FFMA R42, R5, R7, R42 ;  /* 0x00000007052a7223 */ /* 0x000fe2000000002a */
[----:B------:R-:W-:Y:S06]  /*13a0*/  @!P0 BRA `(.L_x_5) ;  /* 0xfffffff400308947 */ /* 0x000fec000383ffff */
.L_x_1:
[----:B------:R-:W-:Y:S05]  /*13b0*/  BSYNC.RECONVERGENT B0 ;  /* 0x0000000000007941 */ /* 0x000fea0003800200 */
.L_x_0:
[----:B------:R-:W0:Y:S01]  /*13c0*/  SHFL.BFLY PT, R3, R42, 0x10, 0x1f ;  /* 0x0e001f002a037f89 */ /* 0x000e2200000e0000 */
[----:B------:R-:W-:Y:S01]  /*13d0*/  ISETP.GE.U32.AND P0, PT, R2, 0x2, PT ;  /* 0x000000020200780c */ /* 0x000fe20003f06070 */
[----:B------:R-:W1:Y:S01]  /*13e0*/  S2R R8, SR_TID.X ;  /* 0x0000000000087919 */ /* 0x000e620000002100 */
[----:B0-----:R-:W-:-:S05]  /*13f0*/  FADD R3, R3, R42 ;  /* 0x0000002a03037221 */ /* 0x001fca0000000000 */
[----:B------:R-:W0:Y:S02]  /*1400*/  SHFL.BFLY PT, R4, R3, 0x8, 0x1f ;  /* 0x0d001f0003047f89 */ /* 0x000e2400000e0000 */
[----:B0-----:R-:W-:-:S05]  /*1410*/  FADD R4, R3, R4 ;  /* 0x0000000403047221 */ /* 0x001fca0000000000 */
[----:B------:R-:W0:Y:S02]  /*1420*/  SHFL.BFLY PT, R5, R4, 0x4, 0x1f ;  /* 0x0c801f0004057f89 */ /* 0x000e2400000e0000 */
[----:B0-----:R-:W-:-:S05]  /*1430*/  FADD R5, R4, R5 ;  /* 0x0000000504057221 */ /* 0x001fca0000000000 */
[----:B------:R-:W0:Y:S02]  /*1440*/  SHFL.BFLY PT, R6, R5, 0x2, 0x1f ;  /* 0x0c401f0005067f89 */ /* 0x000e2400000e0000 */
[----:B0-----:R-:W-:-:S05]  /*1450*/  FADD R6, R5, R6 ;  /* 0x0000000605067221 */ /* 0x001fca0000000000 */
[----:B------:R-:W0:Y:S02]  /*1460*/  SHFL.BFLY PT, R7, R6, 0x1, 0x1f ;  /* 0x0c201f0006077f89 */ /* 0x000e2400000e0000 */
[----:B0-----:R-:W-:Y:S01]  /*1470*/  FADD R7, R6, R7 ;  /* 0x0000000706077221 */ /* 0x001fe20000000000 */
[----:B-1----:R-:W-:Y:S06]  /*1480*/  @!P0 BRA `(.L_x_6) ;  /* 0x00000004009c8947 */ /* 0x002fec0003800000 */
[----:B------:R-:W-:Y:S01]  /*1490*/  ISETP.NE.AND P1, PT, R8, RZ, PT ;  /* 0x000000ff0800720c */ /* 0x000fe20003f25270 */
[----:B------:R-:W0:-:S12]  /*14a0*/  S2R R5, SR_TID.Y ;  /* 0x0000000000057919 */ /* 0x000e180000002200 */
[----:B------:R-:W1:Y:S01]  /*14b0*/  @!P1 S2R R4, SR_CgaCtaId ;  /* 0x0000000000049919 */ /* 0x000e620000008800 */
[----:B------:R-:W-:Y:S02]  /*14c0*/  @!P1 MOV R3, 0x400 ;  /* 0x0000040000039802 */ /* 0x000fe40000000f00 */
[----:B0-----:R-:W-:Y:S02]  /*14d0*/  LOP3.LUT P0, RZ, R5, R8, RZ, 0xfc, !PT ;  /* 0x0000000805ff7212 */ /* 0x001fe4000780fcff */
[----:B-1----:R-:W-:-:S05]  /*14e0*/  @!P1 LEA R3, R4, R3, 0x18 ;  /* 0x0000000304039211 */ /* 0x002fca00078ec0ff */
[----:B------:R-:W-:-:S05]  /*14f0*/  @!P1 IMAD R3, R5, 0x4, R3 ;  /* 0x0000000405039824 */ /* 0x000fca00078e0203 */
[----:B------:R0:W-:Y:S01]  /*1500*/  @!P1 STS [R3], R7 ;  /* 0x0000000703009388 */ /* 0x0001e20000000800 */
[----:B------:R-:W-:Y:S06]  /*1510*/  BAR.SYNC.DEFER_BLOCKING 0x0 ;  /* 0x0000000000007b1d */ /* 0x000fec0000010000 */
[----:B------:R-:W-:Y:S05]  /*1520*/  @P0 EXIT ;  /* 0x000000000000094d */ /* 0x000fea0003800000 */
[----:B------:R-:W1:Y:S01]  /*1530*/  S2UR UR5, SR_CgaCtaId ;  /* 0x00000000000579c3 */ /* 0x000e620000008800 */
[C---:B0-----:R-:W-:Y:S01]  /*1540*/  IADD3 R3, PT, PT, R2.reuse, -0x2, RZ ;  /* 0xfffffffe02037810 */ /* 0x041fe20007ffe0ff */
[----:B------:R-:W-:Y:S01]  /*1550*/  UMOV UR4, 0x400 ;  /* 0x0000040000047882 */ /* 0x000fe20000000000 */
[----:B------:R-:W-:Y:S02]  /*1560*/  VIADD R2, R2, 0xffffffff ;  /* 0xffffffff02027836 */ /* 0x000fe40000000000 */
[----:B------:R-:W-:-:S03]  /*1570*/  ISETP.GE.U32.AND P0, PT, R3, 0xf, PT ;  /* 0x0000000f0300780c */ /* 0x000fc60003f06070 */
[----:B------:R-:W-:Y:S01]  /*1580*/  LOP3.LUT R20, R2, 0xf, RZ, 0xc0, !PT ;  /* 0x0000000f02147812 */ /* 0x000fe200078ec0ff */
[----:B-1----:R-:W-:-:S03]  /*1590*/  ULEA UR5, UR5, UR4, 0x18 ;  /* 0x0000000405057291 */ /* 0x002fc6000f8ec0ff */
[----:B------:R-:W-:-:S06]  /*15a0*/  UMOV UR4, 0x1 ;  /* 0x0000000100047882 */ /* 0x000fcc0000000000 */
[----:B------:R-:W0:Y:S01]  /*15b0*/  LDS R16, [UR5] ;  /* 0x00000005ff107984 */ /* 0x000e220008000800 */
[----:B------:R-:W-:Y:S05]  /*15c0*/  @!P0 BRA `(.L_x_7) ;  /* 0x00000000007c8947 */ /* 0x000fea0003800000 */
[----:B------:R-:W-:Y:S01]  /*15d0*/  LOP3.LUT R3, R2, 0xfffffff0, RZ, 0xc0, !PT ;  /* 0xfffffff002037812 */ /* 0x000fe200078ec0ff */
[----:B------:R-:W-:Y:S01]  /*15e0*/  UIADD3 UR6, UPT, UPT, UR5, 0x20, URZ ;  /* 0x0000002005067890 */ /* 0x000fe2000fffe0ff */
[----:B------:R-:W-:Y:S02]  /*15f0*/  UMOV UR4, URZ ;  /* 0x000000ff00047c82 */ /* 0x000fe40008000000 */
[----:B------:R-:W-:-:S09]  /*1600*/  IADD3 R3, PT, PT, -R3, RZ, RZ ;  /* 0x000000ff03037210 */ /* 0x000fd20007ffe1ff */
.L_x_8:
[----:B------:R-:W0:Y:S01]  /*1610*/  LDS.128 R12, [UR6+-0x20] ;  /* 0xffffe006ff0c7984 */ /* 0x000e220008000c00 */
[----:B------:R-:W-:Y:S01]  /*1620*/  VIADD R3, R3, 0x10 ;  /* 0x0000001003037836 */ /* 0x000fe20000000000 */
[----:B------:R-:W-:Y:S02]  /*1630*/  UIADD3 UR4, UPT, UPT, UR4, 0x10, URZ ;  /* 0x0000001004047890 */ /* 0x000fe4000fffe0ff */
[----:B------:R-:W1:Y:S02]  /*1640*/  LDS.128 R4, [UR6+-0x10] ;  /* 0xfffff006ff047984 */ /* 0x000e640008000c00 */
[----:B------:R-:W-:Y:S02]  /*1650*/  ISETP.NE.AND P0, PT, R3, RZ, PT ;  /* 0x000000ff0300720c */ /* 0x000fe40003f05270 */
[----:B------:R-:W2:Y:S01]  /*1660*/  LDS.128 R8, [UR6] ;  /* 0x00000006ff087984 */ /* 0x000ea20008000c00 */
[----:B0-----:R-:W-:-:S03]  /*1670*/  FADD R13, R13, R16 ;  /* 0x000000100d0d7221 */ /* 0x001fc60000000000 */
[----:B------:R-:W0:Y:S01]  /*1680*/  LDS.128 R16, [UR6+0x10] ;  /* 0x00001006ff107984 */ /* 0x000e220008000c00 */
[----:B------:R-:W-:-:S04]  /*1690*/  FADD R14, R13, R14 ;  /* 0x0000000e0d0e7221 */ /* 0x000fc80000000000 */
[----:B------:R-:W-:-:S04]  /*16a0*/  FADD R15, R14, R15 ;  /* 0x0000000f0e0f7221 */ /* 0x000fc80000000000 */
[----:B-1----:R-:W-:-:S04]  /*16b0*/  FADD R4, R15, R4 ;  /* 0x000000040f047221 */ /* 0x002fc80000000000 */
[----:B------:R-:W-:-:S04]  /*16c0*/  FADD R5, R5, R4 ;  /* 0x0000000405057221 */ /* 0x000fc80000000000 */
[----:B------:R-:W-:Y:S02]  /*16d0*/  FADD R6, R6, R5 ;  /* 0x0000000506067221 */ /* 0x000fe40000000000 */
[----:B------:R-:W1:Y:S01]  /*16e0*/  LDS R5, [UR6+0x20] ;  /* 0x00002006ff057984 */ /* 0x000e620008000800 */
[----:B------:R-:W-:Y:S01]  /*16f0*/  UIADD3 UR6, UPT, UPT, UR6, 0x40, URZ ;  /* 0x0000004006067890 */ /* 0x000fe2000fffe0ff */
[----:B------:R-:W-:-:S04]  /*1700*/  FADD R7, R7, R6 ;  /* 0x0000000607077221 */ /* 0x000fc80000000000 */
[----:B--2---:R-:W-:-:S04]  /*1710*/  FADD R8, R7, R8 ;  /* 0x0000000807087221 */ /* 0x004fc80000000000 */
[----:B------:R-:W-:-:S04]  /*1720*/  FADD R9, R9, R8 ;  /* 0x0000000809097221 */ /* 0x000fc80000000000 */
[----:B------:R-:W-:-:S04]  /*1730*/  FADD R10, R10, R9 ;  /* 0x000000090a0a7221 */ /* 0x000fc80000000000 */
[----:B------:R-:W-:-:S04]  /*1740*/  FADD R11, R11, R10 ;  /* 0x0000000a0b0b7221 */ /* 0x000fc80000000000 */
[----:B0-----:R-:W-:-:S04]  /*1750*/  FADD R16, R11, R16 ;  /* 0x000000100b107221 */ /* 0x001fc80000000000 */
[----:B------:R-:W-:-:S04]  /*1760*/  FADD R17, R17, R16 ;  /* 0x0000001011117221 */ /* 0x000fc80000000000 */
[----:B------:R-:W-:-:S04]  /*1770*/  FADD R18, R18, R17 ;  /* 0x0000001112127221 */ /* 0x000fc80000000000 */
[----:B------:R-:W-:-:S04]  /*1780*/  FADD R18, R19, R18 ;  /* 0x0000001213127221 */ /* 0x000fc80000000000 */
[----:B-1----:R-:W-:Y:S01]  /*1790*/  FADD R16, R18, R5 ;  /* 0x0000000512107221 */ /* 0x002fe20000000000 */
[----:B------:R-:W-:Y:S06]  /*17a0*/  @P0 BRA `(.L_x_8) ;  /* 0xfffffffc00980947 */ /* 0x000fec000383ffff */
[----:B------:R-:W-:-:S12]  /*17b0*/  UIADD3 UR4, UPT, UPT, UR4, 0x1, URZ ;  /* 0x0000000104047890 */ /* 0x000fd8000fffe0ff */
.L_x_7:
[----:B------:R-:W-:-:S13]  /*17c0*/  ISETP.NE.AND P0, PT, R20, RZ, PT ;  /* 0x000000ff1400720c */ /* 0x000fda0003f05270 */
[----:B------:R-:W-:Y:S05]  /*17d0*/  @!P0 BRA `(.L_x_9) ;  /* 0x0000000000b88947 */ /* 0x000fea0003800000 */
[----:B------:R-:W-:Y:S02]  /*17e0*/  ISETP.GE.U32.AND P0, PT, R20, 0x8, PT ;  /* 0x000000081400780c */ /* 0x000fe40003f06070 */
[----:B------:R-:W-:-:S04]  /*17f0*/  LOP3.LUT R5, R2, 0x7, RZ, 0xc0, !PT ;  /* 0x0000000702057812 */ /* 0x000fc800078ec0ff */
[----:B------:R-:W-:-:S07]  /*1800*/  ISETP.NE.AND P1, PT, R5, RZ, PT ;  /* 0x000000ff0500720c */ /* 0x000fce0003f25270 */
[----:B------:R-:W-:Y:S06]  /*1810*/  @!P0 BRA `(.L_x_10) ;  /* 0x0000000000488947 */ /* 0x000fec0003800000 */
[----:B------:R-:W-:Y:S02]  /*1820*/  ULEA UR6, UR4, UR5, 0x2 ;  /* 0x0000000504067291 */ /* 0x000fe4000f8e10ff */
[----:B------:R-:W-:-:S07]  /*1830*/  UIADD3 UR4, UPT, UPT, UR4, 0x8, URZ ;  /* 0x0000000804047890 */ /* 0x000fce000fffe0ff */
[----:B------:R-:W0:Y:S04]  /*1840*/  LDS R3, [UR6] ;  /* 0x00000006ff037984 */ /* 0x000e280008000800 */
[----:B------:R-:W1:Y:S04]  /*1850*/  LDS R4, [UR6+0x4] ;  /* 0x00000406ff047984 */ /* 0x000e680008000800 */
[----:B------:R-:W2:Y:S04]  /*1860*/  LDS R6, [UR6+0x8] ;  /* 0x00000806ff067984 */ /* 0x000ea80008000800 */
[----:B------:R-:W3:Y:S04]  /*1870*/  LDS R8, [UR6+0xc] ;  /* 0x00000c06ff087984 */ /* 0x000ee80008000800 */
[----:B------:R-:W4:Y:S04]  /*1880*/  LDS R10, [UR6+0x10] ;  /* 0x00001006ff0a7984 */ /* 0x000f280008000800 */
[----:B------:R-:W5:Y:S04]  /*1890*/  LDS R12, [UR6+0x14] ;  /* 0x00001406ff0c7984 */ /* 0x000f680008000800 */
[----:B------:R-:W5:Y:S04]  /*18a0*/  LDS R14, [UR6+0x18] ;  /* 0x00001806ff0e7984 */ /* 0x000f680008000800 */
[----:B------:R-:W5:Y:S01]  /*18b0*/  LDS R18, [UR6+0x1c] ;  /* 0x00001c06ff127984 */ /* 0x000f620008000800 */
[----:B0-----:R-:W-:-:S04]  /*18c0*/  FADD R3, R16, R3 ;  /* 0x0000000310037221 */ /* 0x001fc80000000000 */
[----:B-1----:R-:W-:-:S04]  /*18d0*/  FADD R3, R3, R4 ;  /* 0x0000000403037221 */ /* 0x002fc80000000000 */
[----:B--2---:R-:W-:-:S04]  /*18e0*/  FADD R3, R3, R6 ;  /* 0x0000000603037221 */ /* 0x004fc80000000000 */
[----:B---3--:R-:W-:-:S04]  /*18f0*/  FADD R3, R3, R8 ;  /* 0x0000000803037221 */ /* 0x008fc80000000000 */
[----:B----4-:R-:W-:-:S04]  /*1900*/  FADD R3, R3, R10 ;  /* 0x0000000a03037221 */ /* 0x010fc80000000000 */
[----:B-----5:R-:W-:-:S04]  /*1910*/  FADD R3, R3, R12 ;  /* 0x0000000c03037221 */ /* 0x020fc80000000000 */
[----:B------:R-:W-:-:S04]  /*1920*/  FADD R3, R3, R14 ;  /* 0x0000000e03037221 */ /* 0x000fc80000000000 */
[----:B------:R-:W-:-:S07]  /*1930*/  FADD R16, R3, R18 ;  /* 0x0000001203107221 */ /* 0x000fce0000000000 */
.L_x_10:
        /* <DEDUP_REMOVED lines=10> */
[----:B------:R-:W3:Y:S01]  /*19e0*/  LDS R8, [UR6+0xc] ;  /* 0x00000c06ff087984 */ /* 0x000ee20008000800 */
[----:B0-----:R-:W-:-:S04]  /*19f0*/  FADD R3, R16, R3 ;  /* 0x0000000310037221 */ /* 0x001fc80000000000 */
[----:B-1----:R-:W-:-:S04]  /*1a00*/  FADD R3, R3, R4 ;  /* 0x0000000403037221 */ /* 0x002fc80000000000 */
[----:B--2---:R-:W-:-:S04]  /*1a10*/  FADD R3, R3, R6 ;  /* 0x0000000603037221 */ /* 0x004fc80000000000 */
[----:B---3--:R-:W-:-:S07]  /*1a20*/  FADD R16, R3, R8 ;  /* 0x0000000803107221 */ /* 0x008fce0000000000 */
.L_x_11:
[----:B------:R-:W-:Y:S05]  /*1a30*/  @!P1 BRA `(.L_x_9) ;  /* 0x0000000000209947 */ /* 0x000fea0003800000 */
[----:B------:R-:W-:Y:S01]  /*1a40*/  IADD3 R2, PT, PT, -R2, RZ, RZ ;  /* 0x000000ff02027210 */ /* 0x000fe20007ffe1ff */
[----:B------:R-:W-:-:S12]  /*1a50*/  ULEA UR4, UR4, UR5, 0x2 ;  /* 0x0000000504047291 */ /* 0x000fd8000f8e10ff */
.L_x_12:
[----:B------:R-:W0:Y:S01]  /*1a60*/  LDS R3, [UR4] ;  /* 0x00000004ff037984 */ /* 0x000e220008000800 */
[----:B------:R-:W-:Y:S01]  /*1a70*/  IADD3 R2, PT, PT, R2, 0x1, RZ ;  /* 0x0000000102027810 */ /* 0x000fe20007ffe0ff */
[----:B------:R-:W-:-:S03]  /*1a80*/  UIADD3 UR4, UPT, UPT, UR4, 0x4, URZ ;  /* 0x0000000404047890 */ /* 0x000fc6000fffe0ff */
[----:B------:R-:W-:Y:S01]  /*1a90*/  ISETP.NE.AND P0, PT, R2, RZ, PT ;  /* 0x000000ff0200720c */ /* 0x000fe20003f05270 */
[----:B0-----:R-:W-:-:S12]  /*1aa0*/  FADD R16, R3, R16 ;  /* 0x0000001003107221 */ /* 0x001fd80000000000 */
[----:B------:R-:W-:Y:S05]  /*1ab0*/  @P0 BRA `(.L_x_12) ;  /* 0xfffffffc00e80947 */ /* 0x000fea000383ffff */
.L_x_9:
[----:B------:R-:W1:Y:S02]  /*1ac0*/  LDC.64 R2, c[0x0][0x380] ;  /* 0x0000e000ff027b82 */ /* 0x000e640000000a00 */
[----:B-1----:R-:W-:-:S05]  /*1ad0*/  IMAD.WIDE.U32 R2, R0, 0x4, R2 ;  /* 0x0000000400027825 */ /* 0x002fca00078e0002 */
[----:B0-----:R-:W-:Y:S01]  /*1ae0*/  STG.E desc[UR8][R2.64], R16 ;  /* 0x0000001002007986 */ /* 0x001fe2000c101908 */
[----:B------:R-:W-:Y:S05]  /*1af0*/  EXIT ;  /* 0x000000000000794d */ /* 0x000fea0003800000 */
.L_x_6:
[----:B------:R-:W-:-:S13]  /*1b00*/  ISETP.NE.AND P0, PT, R8, RZ, PT ;  /* 0x000000ff0800720c */ /* 0x000fda0003f05270 */
[----:B------:R-:W-:Y:S05]  /*1b10*/  @P0 EXIT ;  /* 0x000000000000094d */ /* 0x000fea0003800000 */
[----:B------:R-:W0:Y:S02]  /*1b20*/  LDC.64 R2, c[0x0][0x380] ;  /* 0x0000e000ff027b82 */ /* 0x000e240000000a00 */
[----:B0-----:R-:W-:-:S05]  /*1b30*/  IMAD.WIDE.U32 R2, R0, 0x4, R2 ;  /* 0x0000000400027825 */ /* 0x001fca00078e0002 */
[----:B------:R-:W-:Y:S01]  /*1b40*/  STG.E desc[UR8][R2.64], R7 ;  /* 0x0000000702007986 */ /* 0x000fe2000c101908 */
[----:B------:R-:W-:Y:S05]  /*1b50*/  EXIT ;  /* 0x000000000000794d */ /* 0x000fea0003800000 */
.L_x_13:
[----:B------:R-:W-:-:S00]  /*1b60*/  BRA `(.L_x_13) ;  /* 0xfffffffc00fc7947 */ /* 0x000fc0000383ffff */
[----:B------:R-:W-:-:S00]  /*1b70*/  NOP ;  /* 0x0000000000007918 */ /* 0x000fc00000000000 */
        /* <DEDUP_REMOVED lines=8> */
.L_x_85:


//--------------------- .text.gemv_q8_q8_dp4a     --------------------------
	.section	.text.gemv_q8_q8_dp4a,"ax",@progbits
	.align	128
        .global         gemv_q8_q8_dp4a
        .type           gemv_q8_q8_dp4a,@function
        .size           gemv_q8_q8_dp4a,(.L_x_86 - gemv_q8_q8_dp4a)
        .other          gemv_q8_q8_dp4a,@"STO_CUDA_ENTRY STV_DEFAULT"
gemv_q8_q8_dp4a:
.text.gemv_q8_q8_dp4a:
        /* <DEDUP_REMOVED lines=11> */
[----:B------:R-:W-:Y:S01]  /*00b0*/  HFMA2 R28, -RZ, RZ, 0, 0 ;  /* 0x00000000ff1c7431 */ /* 0x000fe200000001ff */
[----:B------:R-:W4:Y:S01]  /*00c0*/  LDCU.64 UR6, c[0x0][0x388] ;  /* 0x00007100ff0677ac */ /* 0x000f220008000a00 */
[----:B------:R-:W0:Y:S01]  /*00d0*/  LDCU.64 UR16, c[0x0][0x388] ;  /* 0x00007100ff1077ac */ /* 0x000e220008000a00 */
[----:B------:R-:W0:Y:S01]  /*00e0*/  LDCU.64 UR10, c[0x0][0x398] ;  /* 0x00007300ff0a77ac */ /* 0x000e220008000a00 */
[----:B-1----:R-:W-:-:S04]  /*00f0*/  USHF.R.S32.HI UR4, URZ, 0x1f, UR5 ;  /* 0x0000001fff047899 */ /* 0x002fc80008011405 */
[----:B------:R-:W-:-:S04]  /*0100*/  ULEA.HI UR4, UR4, UR5, URZ, 0x5 ;  /* 0x0000000504047291 */ /* 0x000fc8000f8f28ff */
[----:B------:R-:W-:Y:S01]  /*0110*/  USHF.R.S32.HI UR4, URZ, 0x5, UR4 ;  /* 0x00000005ff047899 */ /* 0x000fe20008011404 */
[----:B0-----:R-:W-:-:S05]  /*0120*/  LEA R5, R33, R11, 0x5 ;  /* 0x0000000b21057211 */ /* 0x001fca00078e28ff */
[----:B------:R-:W-:-:S13]  /*0130*/  ISETP.GE.AND P0, PT, R5, UR4, PT ;  /* 0x0000000405007c0c */ /* 0x000fda000bf06270 */
[----:B--234-:R-:W-:Y:S05]  /*0140*/  @P0 BRA `(.L_x_15) ;  /* 0x0000000c00400947 */ /* 0x01cfea0003800000 */
[----:B------:R-:W-:Y:S01]  /*0150*/  SHF.L.U32 R4, R2, 0x5, RZ ;  /* 0x0000000502047819 */ /* 0x000fe200000006ff */
[----:B------:R-:W-:Y:S01]  /*0160*/  BSSY.RECONVERGENT B1, `(.L_x_16) ;  /* 0x000004f000017945 */ /* 0x000fe20003800200 */
[----:B------:R-:W-:Y:S02]  /*0170*/  MOV R28, RZ ;  /* 0x000000ff001c7202 */ /* 0x000fe40000000f00 */
[----:B------:R-:W0:Y:S01]  /*0180*/  I2F.U32.RP R10, R4 ;  /* 0x00000004000a7306 */ /* 0x000e220000209000 */
[----:B------:R-:W-:Y:S02]  /*0190*/  IADD3 R3, PT, PT, R4, R5, RZ ;  /* 0x0000000504037210 */ /* 0x000fe40007ffe0ff */
[----:B------:R-:W-:Y:S02]  /*01a0*/  IADD3 R13, PT, PT, RZ, -R4, RZ ;  /* 0x80000004ff0d7210 */ /* 0x000fe40007ffe0ff */
[C---:B------:R-:W-:Y:S02]  /*01b0*/  ISETP.GE.U32.AND P0, PT, R3.reuse, UR4, PT ;  /* 0x0000000403007c0c */ /* 0x040fe4000bf06070 */
[----:B------:R-:W-:-:S02]  /*01c0*/  VIMNMX.U32 R8, PT, PT, R3, UR4, !PT ;  /* 0x0000000403087c48 */ /* 0x000fc4000ffe0000 */
[----:B------:R-:W-:Y:S02]  /*01d0*/  SEL R9, RZ, 0x1, P0 ;  /* 0x00000001ff097807 */ /* 0x000fe40000000000 */
[----:B------:R-:W-:Y:S02]  /*01e0*/  ISETP.NE.U32.AND P2, PT, R4, RZ, PT ;  /* 0x000000ff0400720c */ /* 0x000fe40003f45070 */
[----:B------:R-:W-:Y:S01]  /*01f0*/  IADD3 R3, PT, PT, R8, -R3, -R9 ;  /* 0x8000000308037210 */ /* 0x000fe20007ffe809 */
[----:B0-----:R-:W0:Y:S02]  /*0200*/  MUFU.RCP R10, R10 ;  /* 0x0000000a000a7308 */ /* 0x001e240000001000 */
[----:B0-----:R-:W-:-:S06]  /*0210*/  IADD3 R6, PT, PT, R10, 0xffffffe, RZ ;  /* 0x0ffffffe0a067810 */ /* 0x001fcc0007ffe0ff */
[----:B------:R0:W1:Y:S02]  /*0220*/  F2I.FTZ.U32.TRUNC.NTZ R7, R6 ;  /* 0x0000000600077305 */ /* 0x000064000021f000 */
[----:B0-----:R-:W-:Y:S01]  /*0230*/  MOV R6, RZ ;  /* 0x000000ff00067202 */ /* 0x001fe20000000f00 */
[----:B-1----:R-:W-:-:S04]  /*0240*/  IMAD R13, R13, R7, RZ ;  /* 0x000000070d0d7224 */ /* 0x002fc800078e02ff */
[----:B------:R-:W-:-:S06]  /*0250*/  IMAD.HI.U32 R10, R7, R13, R6 ;  /* 0x0000000d070a7227 */ /* 0x000fcc00078e0006 */
[----:B------:R-:W-:-:S05]  /*0260*/  IMAD.HI.U32 R10, R10, R3, RZ ;  /* 0x000000030a0a7227 */ /* 0x000fca00078e00ff */
[----:B------:R-:W-:-:S05]  /*0270*/  IADD3 R6, PT, PT, -R10, RZ, RZ ;  /* 0x000000ff0a067210 */ /* 0x000fca0007ffe1ff */
[----:B------:R-:W-:-:S05]  /*0280*/  IMAD R3, R4, R6, R3 ;  /* 0x0000000604037224 */ /* 0x000fca00078e0203 */
[----:B------:R-:W-:-:S13]  /*0290*/  ISETP.GE.U32.AND P0, PT, R3, R4, PT ;  /* 0x000000040300720c */ /* 0x000fda0003f06070 */
[----:B------:R-:W-:Y:S02]  /*02a0*/  @P0 IADD3 R3, PT, PT, -R4, R3, RZ ;  /* 0x0000000304030210 */ /* 0x000fe40007ffe1ff */
[----:B------:R-:W-:Y:S02]  /*02b0*/  @P0 IADD3 R10, PT, PT, R10, 0x1, RZ ;  /* 0x000000010a0a0810 */ /* 0x000fe40007ffe0ff */
[----:B------:R-:W-:-:S13]  /*02c0*/  ISETP.GE.U32.AND P1, PT, R3, R4, PT ;  /* 0x000000040300720c */ /* 0x000fda0003f26070 */
[----:B------:R-:W-:Y:S02]  /*02d0*/  @P1 IADD3 R10, PT, PT, R10, 0x1, RZ ;  /* 0x000000010a0a1810 */ /* 0x000fe40007ffe0ff */
[----:B------:R-:W-:-:S04]  /*02e0*/  @!P2 LOP3.LUT R10, RZ, R4, RZ, 0x33, !PT ;  /* 0x00000004ff0aa212 */ /* 0x000fc800078e33ff */
[----:B------:R-:W-:-:S04]  /*02f0*/  IADD3 R9, PT, PT, R9, R10, RZ ;  /* 0x0000000a09097210 */ /* 0x000fc80007ffe0ff */
[C---:B------:R-:W-:Y:S02]  /*0300*/  LOP3.LUT R3, R9.reuse, 0x3, RZ, 0xc0, !PT ;  /* 0x0000000309037812 */ /* 0x040fe400078ec0ff */
[----:B------:R-:W-:Y:S02]  /*0310*/  ISETP.GE.U32.AND P0, PT, R9, 0x3, PT ;  /* 0x000000030900780c */ /* 0x000fe40003f06070 */
[----:B------:R-:W-:Y:S01]  /*0320*/  ISETP.NE.AND P1, PT, R3, 0x3, PT ;  /* 0x000000030300780c */ /* 0x000fe20003f25270 */
[----:B------:R-:W-:-:S05]  /*0330*/  IMAD R3, R0, UR5, RZ ;  /* 0x0000000500037c24 */ /* 0x000fca000f8e02ff */
[----:B------:R-:W-:-:S07]  /*0340*/  SHF.R.S32.HI R4, RZ, 0x1f, R3 ;  /* 0x0000001fff047819 */ /* 0x000fce0000011403 */
[----:B------:R-:W-:Y:S05]  /*0350*/  @!P1 BRA `(.L_x_17) ;  /* 0x0000000000bc9947 */ /* 0x000fea0003800000 */
[----:B------:R-:W0:Y:S01]  /*0360*/  LDCU.128 UR12, c[0x0][0x390] ;  /* 0x00007200ff0c77ac */ /* 0x000e220008000c00 */
[----:B------:R-:W-:Y:S01]  /*0370*/  IMAD.WIDE.U32 R6, R11, 0x4, RZ ;  /* 0x000000040b067825 */ /* 0x000fe200078e00ff */
[----:B------:R-:W-:-:S03]  /*0380*/  IADD3 R9, PT, PT, R9, 0x1, RZ ;  /* 0x0000000109097810 */ /* 0x000fc60007ffe0ff */
[----:B------:R-:W-:Y:S01]  /*0390*/  HFMA2 R25, -RZ, RZ, 0, 0 ;  /* 0x00000000ff197431 */ /* 0x000fe200000001ff */
[----:B------:R-:W-:Y:S01]  /*03a0*/  SHF.L.U32 R24, R5, 0x5, RZ ;  /* 0x0000000505187819 */ /* 0x000fe200000006ff */
[----:B------:R-:W-:Y:S01]  /*03b0*/  IMAD R8, R0, UR4, RZ ;  /* 0x0000000400087c24 */ /* 0x000fe2000f8e02ff */
[----:B------:R-:W-:Y:S01]  /*03c0*/  LOP3.LUT R9, R9, 0x3, RZ, 0xc0, !PT ;  /* 0x0000000309097812 */ /* 0x000fe200078ec0ff */
[----:B------:R-:W-:Y:S01]  /*03d0*/  IMAD.WIDE.U32 R6, R33, 0x80, R6 ;  /* 0x0000008021067825 */ /* 0x000fe200078e0006 */
[----:B------:R-:W-:Y:S02]  /*03e0*/  MOV R28, RZ ;  /* 0x000000ff001c7202 */ /* 0x000fe40000000f00 */
[----:B------:R-:W-:Y:S02]  /*03f0*/  IADD3 R8, PT, PT, R8, R11, RZ ;  /* 0x0000000b08087210 */ /* 0x000fe40007ffe0ff */
[----:B------:R-:W-:Y:S02]  /*0400*/  IADD3 R32, PT, PT, -R9, RZ, RZ ;  /* 0x000000ff09207210 */ /* 0x000fe40007ffe1ff */
[----:B------:R-:W-:-:S02]  /*0410*/  LEA R33, R33, R8, 0x5 ;  /* 0x0000000821217211 */ /* 0x000fc400078e28ff */
[----:B0-----:R-:W-:Y:S02]  /*0420*/  IADD3 R6, P1, PT, R6, UR12, RZ ;  /* 0x0000000c06067c10 */ /* 0x001fe4000ff3e0ff */
[----:B------:R-:W-:Y:S02]  /*0430*/  IADD3 R29, P2, PT, R3, UR14, RZ ;  /* 0x0000000e031d7c10 */ /* 0x000fe4000ff5e0ff */
[----:B------:R-:W-:Y:S02]  /*0440*/  IADD3.X R7, PT, PT, R7, UR13, RZ, P1, !PT ;  /* 0x0000000d07077c10 */ /* 0x000fe40008ffe4ff */
[----:B------:R-:W-:-:S09]  /*0450*/  IADD3.X R35, PT, PT, R4, UR15, RZ, P2, !PT ;  /* 0x0000000f04237c10 */ /* 0x000fd200097fe4ff */
.L_x_18:
[C---:B------:R-:W-:Y:S01]  /*0460*/  IADD3 R36, P1, PT, R24.reuse, R29, RZ ;  /* 0x0000001d18247210 */ /* 0x040fe20007f3e0ff */
[----:B------:R-:W0:Y:S01]  /*0470*/  LDC.64 R26, c[0x0][0x3a0] ;  /* 0x0000e800ff1a7b82 */ /* 0x000e220000000a00 */
[----:B------:R-:W-:Y:S01]  /*0480*/  IADD3 R30, P2, PT, R24, UR6, RZ ;  /* 0x00000006181e7c10 */ /* 0x000fe2000ff5e0ff */
[----:B------:R1:W2:Y:S01]  /*0490*/  LDG.E.CONSTANT R34, desc[UR8][R6.64] ;  /* 0x0000000806227981 */ /* 0x0002a2000c1e9900 */
[C---:B------:R-:W-:Y:S02]  /*04a0*/  IADD3.X R37, PT, PT, R25.reuse, R35, RZ, P1, !PT ;  /* 0x0000002319257210 */ /* 0x040fe40000ffe4ff */
[----:B------:R-:W-:-:S03]  /*04b0*/  IADD3.X R31, PT, PT, R25, UR7, RZ, P2, !PT ;  /* 0x00000007191f7c10 */ /* 0x000fc600097fe4ff */
[----:B------:R-:W3:Y:S04]  /*04c0*/  LDG.E.128.CONSTANT R8, desc[UR8][R36.64] ;  /* 0x0000000824087981 */ /* 0x000ee8000c1e9d00 */
[----:B------:R-:W3:Y:S04]  /*04d0*/  LDG.E.128.CONSTANT R12, desc[UR8][R30.64] ;  /* 0x000000081e0c7981 */ /* 0x000ee8000c1e9d00 */
[----:B------:R-:W4:Y:S04]  /*04e0*/  LDG.E.128.CONSTANT R16, desc[UR8][R36.64+0x10] ;  /* 0x0000100824107981 */ /* 0x000f28000c1e9d00 */
[----:B------:R-:W4:Y:S01]  /*04f0*/  LDG.E.128.CONSTANT R20, desc[UR8][R30.64+0x10] ;  /* 0x000010081e147981 */ /* 0x000f22000c1e9d00 */
[----:B0-----:R-:W-:-:S06]  /*0500*/  IMAD.WIDE R26, R33, 0x2, R26 ;  /* 0x00000002211a7825 */ /* 0x001fcc00078e021a */
[----:B------:R-:W5:Y:S01]  /*0510*/  LDG.E.U16.CONSTANT R26, desc[UR8][R26.64] ;  /* 0x000000081a1a7981 */ /* 0x000f62000c1e9500 */
[----:B------:R-:W-:-:S04]  /*0520*/  IADD3 R32, PT, PT, R32, 0x1, RZ ;  /* 0x0000000120207810 */ /* 0x000fc80007ffe0ff */
[----:B------:R-:W-:Y:S01]  /*0530*/  ISETP.NE.AND P1, PT, R32, RZ, PT ;  /* 0x000000ff2000720c */ /* 0x000fe20003f25270 */
[C---:B-1----:R-:W-:Y:S01]  /*0540*/  IMAD.WIDE.U32 R6, R2.reuse, 0x80, R6 ;  /* 0x0000008002067825 */ /* 0x042fe200078e0006 */
[C---:B------:R-:W-:Y:S02]  /*0550*/  LEA R5, R2.reuse, R5, 0x5 ;  /* 0x0000000502057211 */ /* 0x040fe400078e28ff */
[C---:B------:R-:W-:Y:S01]  /*0560*/  LEA R33, R2.reuse, R33, 0x5 ;  /* 0x0000002102217211 */ /* 0x040fe200078e28ff */
[----:B------:R-:W-:-:S04]  /*0570*/  IMAD.WIDE.U32 R24, R2, 0x400, R24 ;  /* 0x0000040002187825 */ /* 0x000fc800078e0018 */
[----:B---3--:R-:W-:-:S04]  /*0580*/  IDP.4A.S8.S8 R8, R8, R12, RZ ;  /* 0x0000000c08087226 */ /* 0x008fc800000006ff */
[----:B------:R-:W-:-:S04]  /*0590*/  IDP.4A.S8.S8 R9, R9, R13, R8 ;  /* 0x0000000d09097226 */ /* 0x000fc80000000608 */
[----:B------:R-:W-:-:S04]  /*05a0*/  IDP.4A.S8.S8 R10, R10, R14, R9 ;  /* 0x0000000e0a0a7226 */ /* 0x000fc80000000609 */
[----:B------:R-:W-:-:S04]  /*05b0*/  IDP.4A.S8.S8 R11, R11, R15, R10 ;  /* 0x0000000f0b0b7226 */ /* 0x000fc8000000060a */
[----:B----4-:R-:W-:-:S04]  /*05c0*/  IDP.4A.S8.S8 R16, R16, R20, R11 ;  /* 0x0000001410107226 */ /* 0x010fc8000000060b */
[----:B------:R-:W-:-:S04]  /*05d0*/  IDP.4A.S8.S8 R17, R17, R21, R16 ;  /* 0x0000001511117226 */ /* 0x000fc80000000610 */
[----:B------:R-:W-:Y:S02]  /*05e0*/  IDP.4A.S8.S8 R18, R18, R22, R17 ;  /* 0x0000001612127226 */ /* 0x000fe40000000611 */
[----:B-----5:R-:W-:Y:S02]  /*05f0*/  HADD2.F32 R9, -RZ, R26.H0_H0 ;  /* 0x2000001aff097230 */ /* 0x020fe40000004100 */
[----:B------:R-:W-:-:S03]  /*0600*/  IDP.4A.S8.S8 R18, R19, R23, R18 ;  /* 0x0000001713127226 */ /* 0x000fc60000000612 */
[----:B--2---:R-:W-:Y:S02]  /*0610*/  FMUL R9, R9, R34 ;  /* 0x0000002209097220 */ /* 0x004fe40000400000 */
[----:B------:R-:W-:-:S05]  /*0620*/  I2FP.F32.S32 R18, R18 ;  /* 0x0000001200127245 */ /* 0x000fca0000201400 */
[----:B------:R-:W-:Y:S01]  /*0630*/  FFMA R28, R9, R18, R28 ;  /* 0x00000012091c7223 */ /* 0x000fe2000000001c */
[----:B------:R-:W-:Y:S06]  /*0640*/  @P1 BRA `(.L_x_18) ;  /* 0xfffffffc00841947 */ /* 0x000fec000383ffff */
.L_x_17:
[----:B------:R-:W-:Y:S05]  /*0650*/  BSYNC.RECONVERGENT B1 ;  /* 0x0000000000017941 */ /* 0x000fea0003800200 */
.L_x_16:
[----:B------:R-:W-:Y:S05]  /*0660*/  @!P0 BRA `(.L_x_15) ;  /* 0x0000000400f88947 */ /* 0x000fea0003800000 */
[----:B------:R-:W-:Y:S01]  /*0670*/  SHF.L.U32 R37, R5, 0x5, RZ ;  /* 0x0000000505257819 */ /* 0x000fe200000006ff */
[--C-:B------:R-:W-:Y:S01]  /*0680*/  IMAD R33, R0, UR4, R5.reuse ;  /* 0x0000000400217c24 */ /* 0x100fe2000f8e0205 */
[CC--:B------:R-:W-:Y:S01]  /*0690*/  LEA R29, R2.reuse, R5.reuse, 0x6 ;  /* 0x00000005021d7211 */ /* 0x0c0fe200078e30ff */
[C---:B------:R-:W-:Y:S01]  /*06a0*/  IMAD R35, R2.reuse, 0x60, R5 ;  /* 0x0000006002237824 */ /* 0x040fe200078e0205 */
[C---:B------:R-:W-:Y:S01]  /*06b0*/  LEA R25, R2.reuse, R5, 0x5 ;  /* 0x0000000502197211 */ /* 0x040fe200078e28ff */
[C---:B------:R-:W-:Y:S01]  /*06c0*/  IMAD R26, R2.reuse, 0xc00, R37 ;  /* 0x00000c00021a7824 */ /* 0x040fe200078e0225 */
[C---:B------:R-:W-:Y:S01]  /*06d0*/  LEA R24, R2.reuse, R37, 0xb ;  /* 0x0000002502187211 */ /* 0x040fe200078e58ff */
[C---:B------:R-:W-:Y:S01]  /*06e0*/  IMAD R31, R2.reuse, 0x60, R33 ;  /* 0x00000060021f7824 */ /* 0x040fe200078e0221 */
[C---:B------:R-:W-:Y:S02]  /*06f0*/  LEA R27, R2.reuse, R33, 0x6 ;  /* 0x00000021021b7211 */ /* 0x040fe400078e30ff */
[----:B------:R-:W-:-:S02]  /*0700*/  LEA R6, R2, R37, 0xa ;  /* 0x0000002502067211 */ /* 0x000fc400078e50ff */
[----:B------:R-:W-:-:S07]  /*0710*/  LEA R7, R2, R33, 0x5 ;  /* 0x0000002102077211 */ /* 0x000fce00078e28ff */
.L_x_19:
[C-C-:B------:R-:W-:Y:S02]  /*0720*/  IADD3 R38, P0, P1, R37.reuse, UR10, R3.reuse ;  /* 0x0000000a25267c10 */ /* 0x140fe4000f91e003 */
[----:B------:R-:W-:Y:S02]  /*0730*/  IADD3 R40, P2, PT, R37, UR16, RZ ;  /* 0x0000001025287c10 */ /* 0x000fe4000ff5e0ff */
[----:B------:R-:W-:Y:S02]  /*0740*/  IADD3.X R39, PT, PT, RZ, UR11, R4, P0, P1 ;  /* 0x0000000bff277c10 */ /* 0x000fe400087e2404 */
[----:B------:R-:W-:Y:S02]  /*0750*/  IADD3.X R41, PT, PT, RZ, UR17, RZ, P2, !PT ;  /* 0x00000011ff297c10 */ /* 0x000fe400097fe4ff */
[C---:B------:R-:W-:Y:S01]  /*0760*/  IADD3 R44, P0, P1, R6.reuse, UR10, R3 ;  /* 0x0000000a062c7c10 */ /* 0x040fe2000f91e003 */
[----:B------:R-:W2:Y:S01]  /*0770*/  LDG.E.128.CONSTANT R16, desc[UR8][R38.64] ;  /* 0x0000000826107981 */ /* 0x000ea2000c1e9d00 */
[----:B------:R-:W-:-:S02]  /*0780*/  IADD3 R42, P2, PT, R6, UR16, RZ ;  /* 0x00000010062a7c10 */ /* 0x000fc4000ff5e0ff */
[----:B------:R-:W-:Y:S01]  /*0790*/  IADD3.X R45, PT, PT, RZ, UR11, R4, P0, P1 ;  /* 0x0000000bff2d7c10 */ /* 0x000fe200087e2404 */
[----:B------:R-:W2:Y:S01]  /*07a0*/  LDG.E.128.CONSTANT R20, desc[UR8][R40.64] ;  /* 0x0000000828147981 */ /* 0x000ea2000c1e9d00 */
[----:B------:R-:W-:-:S03]  /*07b0*/  IADD3.X R43, PT, PT, RZ, UR17, RZ, P2, !PT ;  /* 0x00000011ff2b7c10 */ /* 0x000fc600097fe4ff */
[----:B------:R-:W3:Y:S04]  /*07c0*/  LDG.E.128.CONSTANT R8, desc[UR8][R44.64] ;  /* 0x000000082c087981 */ /* 0x000ee8000c1e9d00 */
[----:B------:R-:W3:Y:S01]  /*07d0*/  LDG.E.128.CONSTANT R12, desc[UR8][R42.64] ;  /* 0x000000082a0c7981 */ /* 0x000ee2000c1e9d00 */
[----:B--2---:R-:W-:-:S04]  /*07e0*/  IDP.4A.S8.S8 R16, R16, R20, RZ ;  /* 0x0000001410107226 */ /* 0x004fc800000006ff */
[----:B------:R-:W-:Y:S02]  /*07f0*/  IDP.4A.S8.S8 R17, R17, R21, R16 ;  /* 0x0000001511117226 */ /* 0x000fe40000000610 */
[----:B---3--:R-:W-:Y:S02]  /*0800*/  IDP.4A.S8.S8 R8, R8, R12, RZ ;  /* 0x0000000c08087226 */ /* 0x008fe400000006ff */
[----:B------:R-:W-:Y:S02]  /*0810*/  IDP.4A.S8.S8 R18, R18, R22, R17 ;  /* 0x0000001612127226 */ /* 0x000fe40000000611 */
[----:B------:R-:W-:-:S04]  /*0820*/  IDP.4A.S8.S8 R9, R9, R13, R8 ;  /* 0x0000000d09097226 */ /* 0x000fc80000000608 */
[----:B------:R-:W-:Y:S02]  /*0830*/  IDP.4A.S8.S8 R10, R10, R14, R9 ;  /* 0x0000000e0a0a7226 */ /* 0x000fe40000000609 */
[----:B------:R-:W-:Y:S02]  /*0840*/  IDP.4A.S8.S8 R30, R19, R23, R18 ;  /* 0x00000017131e7226 */ /* 0x000fe40000000612 */
[----:B------:R0:W2:Y:S04]  /*0850*/  LDG.E.128.CONSTANT R16, desc[UR8][R38.64+0x10] ;  /* 0x0000100826107981 */ /* 0x0000a8000c1e9d00 */
[----:B------:R1:W2:Y:S01]  /*0860*/  LDG.E.128.CONSTANT R20, desc[UR8][R40.64+0x10] ;  /* 0x0000100828147981 */ /* 0x0002a2000c1e9d00 */
[----:B0-----:R-:W-:-:S03]  /*0870*/  IDP.4A.S8.S8 R39, R11, R15, R10 ;  /* 0x0000000f0b277226 */ /* 0x001fc6000000060a */
[----:B------:R-:W3:Y:S01]  /*0880*/  LDG.E.128.CONSTANT R8, desc[UR8][R44.64+0x10] ;  /* 0x000010082c087981 */ /* 0x000ee2000c1e9d00 */
[----:B-1----:R-:W0:Y:S03]  /*0890*/  LDC.64 R40, c[0x0][0x3a0] ;  /* 0x0000e800ff287b82 */ /* 0x002e260000000a00 */
[----:B------:R-:W3:Y:S02]  /*08a0*/  LDG.E.128.CONSTANT R12, desc[UR8][R42.64+0x10] ;  /* 0x000010082a0c7981 */ /* 0x000ee4000c1e9d00 */
[----:B---3--:R-:W-:-:S03]  /*08b0*/  IDP.4A.S8.S8 R8, R8, R12, R39 ;  /* 0x0000000c08087226 */ /* 0x008fc60000000627 */
[----:B------:R-:W1:Y:S01]  /*08c0*/  LDC.64 R38, c[0x0][0x390] ;  /* 0x0000e400ff267b82 */ /* 0x000e620000000a00 */
[----:B--2---:R-:W-:-:S04]  /*08d0*/  IDP.4A.S8.S8 R16, R16, R20, R30 ;  /* 0x0000001410107226 */ /* 0x004fc8000000061e */
[----:B------:R-:W-:Y:S02]  /*08e0*/  IDP.4A.S8.S8 R17, R17, R21, R16 ;  /* 0x0000001511117226 */ /* 0x000fe40000000610 */
[----:B0-----:R-:W-:-:S04]  /*08f0*/  IMAD.WIDE R20, R33, 0x2, R40 ;  /* 0x0000000221147825 */ /* 0x001fc800078e0228 */
[----:B------:R-:W-:Y:S02]  /*0900*/  IDP.4A.S8.S8 R18, R18, R22, R17 ;  /* 0x0000001612127226 */ /* 0x000fe40000000611 */
[----:B------:R-:W-:Y:S01]  /*0910*/  IDP.4A.S8.S8 R17, R9, R13, R8 ;  /* 0x0000000d09117226 */ /* 0x000fe20000000608 */
[----:B------:R-:W2:Y:S01]  /*0920*/  LDG.E.U16.CONSTANT R20, desc[UR8][R20.64] ;  /* 0x0000000814147981 */ /* 0x000ea2000c1e9500 */
[----:B------:R-:W-:-:S05]  /*0930*/  IMAD.WIDE R8, R7, 0x2, R40 ;  /* 0x0000000207087825 */ /* 0x000fca00078e0228 */
[----:B------:R0:W3:Y:S01]  /*0940*/  LDG.E.U16.CONSTANT R16, desc[UR8][R8.64] ;  /* 0x0000000808107981 */ /* 0x0000e2000c1e9500 */
[----:B-1----:R-:W-:-:S04]  /*0950*/  IMAD.WIDE.U32 R12, R5, 0x4, R38 ;  /* 0x00000004050c7825 */ /* 0x002fc800078e0026 */
[----:B0-----:R-:W-:Y:S02]  /*0960*/  IMAD.WIDE.U32 R8, R25, 0x4, R38 ;  /* 0x0000000419087825 */ /* 0x001fe400078e0026 */
[----:B------:R-:W4:Y:S04]  /*0970*/  LDG.E.CONSTANT R12, desc[UR8][R12.64] ;  /* 0x000000080c0c7981 */ /* 0x000f28000c1e9900 */
[----:B------:R-:W5:Y:S01]  /*0980*/  LDG.E.CONSTANT R22, desc[UR8][R8.64] ;  /* 0x0000000808167981 */ /* 0x000f62000c1e9900 */
[----:B------:R-:W-:Y:S02]  /*0990*/  IDP.4A.S8.S8 R10, R10, R14, R17 ;  /* 0x0000000e0a0a7226 */ /* 0x000fe40000000611 */
[----:B------:R-:W-:Y:S02]  /*09a0*/  IDP.4A.S8.S8 R18, R19, R23, R18 ;  /* 0x0000001713127226 */ /* 0x000fe40000000612 */
[----:B------:R-:W-:Y:S01]  /*09b0*/  IDP.4A.S8.S8 R10, R11, R15, R10 ;  /* 0x0000000f0b0a7226 */ /* 0x000fe2000000060a */
[----:B------:R-:W-:-:S02]  /*09c0*/  IADD3 R44, P0, P1, R24, UR10, R3 ;  /* 0x0000000a182c7c10 */ /* 0x000fc4000f91e003 */
[----:B------:R-:W-:Y:S02]  /*09d0*/  I2FP.F32.S32 R18, R18 ;  /* 0x0000001200127245 */ /* 0x000fe40000201400 */
[----:B------:R-:W-:Y:S02]  /*09e0*/  IADD3 R42, P2, PT, R24, UR16, RZ ;  /* 0x00000010182a7c10 */ /* 0x000fe4000ff5e0ff */
[----:B------:R-:W-:Y:S02]  /*09f0*/  IADD3.X R45, PT, PT, RZ, UR11, R4, P0, P1 ;  /* 0x0000000bff2d7c10 */ /* 0x000fe400087e2404 */
[----:B------:R-:W-:Y:S01]  /*0a00*/  IADD3.X R43, PT, PT, RZ, UR17, RZ, P2, !PT ;  /* 0x00000011ff2b7c10 */ /* 0x000fe200097fe4ff */
[----:B--2---:R-:W-:Y:S02]  /*0a10*/  HADD2.F32 R17, -RZ, R20.H0_H0 ;  /* 0x20000014ff117230 */ /* 0x004fe40000004100 */
[----:B---3--:R-:W-:-:S03]  /*0a20*/  HADD2.F32 R11, -RZ, R16.H0_H0 ;  /* 0x20000010ff0b7230 */ /* 0x008fc60000004100 */
[----:B----4-:R-:W-:Y:S01]  /*0a30*/  FMUL R17, R17, R12 ;  /* 0x0000000c11117220 */ /* 0x010fe20000400000 */
[----:B------:R-:W-:Y:S01]  /*0a40*/  I2FP.F32.S32 R12, R10 ;  /* 0x0000000a000c7245 */ /* 0x000fe20000201400 */
[----:B-----5:R-:W-:Y:S02]  /*0a50*/  FMUL R13, R11, R22 ;  /* 0x000000160b0d7220 */ /* 0x020fe40000400000 */
[----:B------:R-:W-:Y:S01]  /*0a60*/  FFMA R28, R17, R18, R28 ;  /* 0x00000012111c7223 */ /* 0x000fe2000000001c */
[----:B------:R-:W2:Y:S03]  /*0a70*/  LDG.E.128.CONSTANT R8, desc[UR8][R44.64] ;  /* 0x000000082c087981 */ /* 0x000ea6000c1e9d00 */
[----:B------:R-:W-:Y:S01]  /*0a80*/  FFMA R28, R13, R12, R28 ;  /* 0x0000000c0d1c7223 */ /* 0x000fe2000000001c */
[----:B------:R-:W3:Y:S04]  /*0a90*/  LDG.E.128.CONSTANT R16, desc[UR8][R44.64+0x10] ;  /* 0x000010082c107981 */ /* 0x000ee8000c1e9d00 */
[----:B------:R-:W2:Y:S04]  /*0aa0*/  LDG.E.128.CONSTANT R12, desc[UR8][R42.64] ;  /* 0x000000082a0c7981 */ /* 0x000ea8000c1e9d00 */
[----:B------:R0:W3:Y:S02]  /*0ab0*/  LDG.E.128.CONSTANT R20, desc[UR8][R42.64+0x10] ;  /* 0x000010082a147981 */ /* 0x0000e4000c1e9d00 */
[----:B0-----:R-:W-:-:S04]  /*0ac0*/  IADD3 R42, P0, P1, R26, UR10, R3 ;  /* 0x0000000a1a2a7c10 */ /* 0x001fc8000f91e003 */
[----:B------:R-:W-:Y:S01]  /*0ad0*/  IADD3.X R43, PT, PT, RZ, UR11, R4, P0, P1 ;  /* 0x0000000bff2b7c10 */ /* 0x000fe200087e2404 */
[----:B------:R-:W-:-:S05]  /*0ae0*/  IMAD.WIDE.U32 R44, R35, 0x4, R38 ;  /* 0x00000004232c7825 */ /* 0x000fca00078e0026 */
[----:B------:R-:W4:Y:S01]  /*0af0*/  LDG.E.CONSTANT R34, desc[UR8][R44.64] ;  /* 0x000000082c227981 */ /* 0x000f22000c1e9900 */
[----:B--2---:R-:W-:-:S04]  /*0b00*/  IDP.4A.S8.S8 R8, R8, R12, RZ ;  /* 0x0000000c08087226 */ /* 0x004fc800000006ff */
[----:B------:R-:W-:-:S04]  /*0b10*/  IDP.4A.S8.S8 R9, R9, R13, R8 ;  /* 0x0000000d09097226 */ /* 0x000fc80000000608 */
[----:B------:R-:W-:Y:S02]  /*0b20*/  IDP.4A.S8.S8 R10, R10, R14, R9 ;  /* 0x0000000e0a0a7226 */ /* 0x000fe40000000609 */
[----:B------:R-:W-:-:S04]  /*0b30*/  IMAD.WIDE R12, R27, 0x2, R40 ;  /* 0x000000021b0c7825 */ /* 0x000fc800078e0228 */
[----:B------:R-:W-:Y:S01]  /*0b40*/  IDP.4A.S8.S8 R15, R11, R15, R10 ;  /* 0x0000000f0b0f7226 */ /* 0x000fe2000000060a */
[----:B------:R0:W2:Y:S01]  /*0b50*/  LDG.E.U16.CONSTANT R32, desc[UR8][R12.64] ;  /* 0x000000080c207981 */ /* 0x0000a2000c1e9500 */
[----:B------:R-:W-:Y:S01]  /*0b60*/  IMAD.WIDE R10, R31, 0x2, R40 ;  /* 0x000000021f0a7825 */ /* 0x000fe200078e0228 */
[----:B------:R-:W-:-:S03]  /*0b70*/  IADD3 R40, P2, PT, R26, UR16, RZ ;  /* 0x000000101a287c10 */ /* 0x000fc6000ff5e0ff */
[----:B------:R-:W-:Y:S01]  /*0b80*/  IMAD.WIDE.U32 R8, R29, 0x4, R38 ;  /* 0x000000041d087825 */ /* 0x000fe200078e0026 */
[----:B------:R-:W-:Y:S01]  /*0b90*/  IADD3.X R41, PT, PT, RZ, UR17, RZ, P2, !PT ;  /* 0x00000011ff297c10 */ /* 0x000fe200097fe4ff */
[----:B------:R1:W5:Y:S02]  /*0ba0*/  LDG.E.U16.CONSTANT R30, desc[UR8][R10.64] ;  /* 0x000000080a1e7981 */ /* 0x000364000c1e9500 */
[----:B---3--:R-:W-:Y:S02]  /*0bb0*/  IDP.4A.S8.S8 R16, R16, R20, R15 ;  /* 0x0000001410107226 */ /* 0x008fe4000000060f */
[----:B------:R2:W3:Y:S04]  /*0bc0*/  LDG.E.CONSTANT R36, desc[UR8][R8.64] ;  /* 0x0000000808247981 */ /* 0x0004e8000c1e9900 */
[----:B------:R-:W0:Y:S04]  /*0bd0*/  LDG.E.128.CONSTANT R12, desc[UR8][R40.64] ;  /* 0x00000008280c7981 */ /* 0x000e28000c1e9d00 */
[----:B------:R-:W0:Y:S01]  /*0be0*/  LDG.E.128.CONSTANT R8, desc[UR8][R42.64] ;  /* 0x000000082a087981 */ /* 0x000e22000c1e9d00 */
[----:B------:R-:W-:-:S04]  /*0bf0*/  IDP.4A.S8.S8 R17, R17, R21, R16 ;  /* 0x0000001511117226 */ /* 0x000fc80000000610 */
[----:B------:R-:W-:-:S04]  /*0c00*/  IDP.4A.S8.S8 R18, R18, R22, R17 ;  /* 0x0000001612127226 */ /* 0x000fc80000000611 */
[----:B------:R-:W-:Y:S02]  /*0c10*/  IDP.4A.S8.S8 R38, R19, R23, R18 ;  /* 0x0000001713267226 */ /* 0x000fe40000000612 */
[----:B------:R-:W4:Y:S04]  /*0c20*/  LDG.E.128.CONSTANT R16, desc[UR8][R42.64+0x10] ;  /* 0x000010082a107981 */ /* 0x000f28000c1e9d00 */
[----:B------:R-:W4:Y:S01]  /*0c30*/  LDG.E.128.CONSTANT R20, desc[UR8][R40.64+0x10] ;  /* 0x0000100828147981 */ /* 0x000f22000c1e9d00 */
[----:B------:R-:W-:-:S04]  /*0c40*/  LEA R5, R2, R5, 0x5 ;  /* 0x0000000502057211 */ /* 0x000fc800078e28ff */
[----:B------:R-:W-:-:S04]  /*0c50*/  LEA R5, R2, R5, 0x5 ;  /* 0x0000000502057211 */ /* 0x000fc800078e28ff */
[----:B------:R-:W-:-:S04]  /*0c60*/  LEA R5, R2, R5, 0x5 ;  /* 0x0000000502057211 */ /* 0x000fc800078e28ff */
[----:B------:R-:W-:-:S04]  /*0c70*/  LEA R5, R2, R5, 0x5 ;  /* 0x0000000502057211 */ /* 0x000fc800078e28ff */
[----:B------:R-:W-:Y:S02]  /*0c80*/  ISETP.GE.AND P0, PT, R5, UR4, PT ;  /* 0x0000000405007c0c */ /* 0x000fe4000bf06270 */
[----:B------:R-:W-:Y:S02]  /*0c90*/  I2FP.F32.S32 R38, R38 ;  /* 0x0000002600267245 */ /* 0x000fe40000201400 */
[C---:B------:R-:W-:Y:S02]  /*0ca0*/  LEA R26, R2.reuse, R26, 0xc ;  /* 0x0000001a021a7211 */ /* 0x040fe400078e60ff */
[C---:B------:R-:W-:Y:S02]  /*0cb0*/  LEA R24, R2.reuse, R24, 0xc ;  /* 0x0000001802187211 */ /* 0x040fe400078e60ff */
[C---:B------:R-:W-:Y:S02]  /*0cc0*/  LEA R6, R2.reuse, R6, 0xc ;  /* 0x0000000602067211 */ /* 0x040fe400078e60ff */
[----:B------:R-:W-:-:S02]  /*0cd0*/  LEA R37, R2, R37, 0xc ;  /* 0x0000002502257211 */ /* 0x000fc400078e60ff */
[C---:B------:R-:W-:Y:S02]  /*0ce0*/  LEA R31, R2.reuse, R31, 0x7 ;  /* 0x0000001f021f7211 */ /* 0x040fe400078e38ff */
[C---:B------:R-:W-:Y:S02]  /*0cf0*/  LEA R27, R2.reuse, R27, 0x7 ;  /* 0x0000001b021b7211 */ /* 0x040fe400078e38ff */
[C---:B------:R-:W-:Y:S02]  /*0d00*/  LEA R7, R2.reuse, R7, 0x7 ;  /* 0x0000000702077211 */ /* 0x040fe400078e38ff */
[C---:B------:R-:W-:Y:S02]  /*0d10*/  LEA R33, R2.reuse, R33, 0x7 ;  /* 0x0000002102217211 */ /* 0x040fe400078e38ff */
[C---:B------:R-:W-:Y:S02]  /*0d20*/  LEA R35, R2.reuse, R35, 0x7 ;  /* 0x0000002302237211 */ /* 0x040fe400078e38ff */
[----:B------:R-:W-:-:S02]  /*0d30*/  LEA R29, R2, R29, 0x7 ;  /* 0x0000001d021d7211 */ /* 0x000fc400078e38ff */
[----:B------:R-:W-:Y:S01]  /*0d40*/  LEA R25, R2, R25, 0x7 ;  /* 0x0000001902197211 */ /* 0x000fe200078e38ff */
[----:B0-----:R-:W-:-:S04]  /*0d50*/  IDP.4A.S8.S8 R12, R8, R12, RZ ;  /* 0x0000000c080c7226 */ /* 0x001fc800000006ff */
[----:B------:R-:W-:-:S04]  /*0d60*/  IDP.4A.S8.S8 R13, R9, R13, R12 ;  /* 0x0000000d090d7226 */ /* 0x000fc8000000060c */
[----:B-1----:R-:W-:-:S04]  /*0d70*/  IDP.4A.S8.S8 R10, R10, R14, R13 ;  /* 0x0000000e0a0a7226 */ /* 0x002fc8000000060d */
[----:B------:R-:W-:-:S04]  /*0d80*/  IDP.4A.S8.S8 R11, R11, R15, R10 ;  /* 0x0000000f0b0b7226 */ /* 0x000fc8000000060a */
[----:B----4-:R-:W-:-:S04]  /*0d90*/  IDP.4A.S8.S8 R16, R16, R20, R11 ;  /* 0x0000001410107226 */ /* 0x010fc8000000060b */
[----:B------:R-:W-:Y:S02]  /*0da0*/  IDP.4A.S8.S8 R17, R17, R21, R16 ;  /* 0x0000001511117226 */ /* 0x000fe40000000610 */
[----:B--2---:R-:W-:Y:S02]  /*0db0*/  HADD2.F32 R9, -RZ, R32.H0_H0 ;  /* 0x20000020ff097230 */ /* 0x004fe40000004100 */
[----:B------:R-:W-:Y:S02]  /*0dc0*/  IDP.4A.S8.S8 R18, R18, R22, R17 ;  /* 0x0000001612127226 */ /* 0x000fe40000000611 */
[----:B-----5:R-:W-:Y:S02]  /*0dd0*/  HADD2.F32 R11, -RZ, R30.H0_H0 ;  /* 0x2000001eff0b7230 */ /* 0x020fe40000004100 */
[----:B------:R-:W-:Y:S02]  /*0de0*/  IDP.4A.S8.S8 R18, R19, R23, R18 ;  /* 0x0000001713127226 */ /* 0x000fe40000000612 */
[----:B---3--:R-:W-:Y:S01]  /*0df0*/  FMUL R9, R9, R36 ;  /* 0x0000002409097220 */ /* 0x008fe20000400000 */
[----:B------:R-:W-:-:S02]  /*0e00*/  FMUL R11, R11, R34 ;  /* 0x000000220b0b7220 */ /* 0x000fc40000400000 */
[----:B------:R-:W-:Y:S01]  /*0e10*/  I2FP.F32.S32 R18, R18 ;  /* 0x0000001200127245 */ /* 0x000fe20000201400 */
[----:B------:R-:W-:-:S04]  /*0e20*/  FFMA R28, R9, R38, R28 ;  /* 0x00000026091c7223 */ /* 0x000fc8000000001c */
[----:B------:R-:W-:Y:S01]  /*0e30*/  FFMA R28, R11, R18, R28 ;  /* 0x000000120b1c7223 */ /* 0x000fe2000000001c */
[----:B------:R-:W-:Y:S06]  /*0e40*/  @!P0 BRA `(.L_x_19) ;  /* 0xfffffff800348947 */ /* 0x000fec000383ffff */
.L_x_15:
[----:B------:R-:W-:Y:S05]  /*0e50*/  BSYNC.RECONVERGENT B0 ;  /* 0x0000000000007941 */ /* 0x000fea0003800200 */
.L_x_14:
        /* <DEDUP_REMOVED lines=18> */
[----:B-1----:R-:W-:-:S04]  /*0f80*/  @!P1 LEA R3, R4, R3, 0x18 ;  /* 0x0000000304039211 */ /* 0x002fc800078ec0ff */
[----:B------:R-:W-:-:S05]  /*0f90*/  @!P1 LEA R3, R5, R3, 0x2 ;  /* 0x0000000305039211 */ /* 0x000fca00078e10ff */
[----:B------:R0:W-:Y:S01]  /*0fa0*/  @!P1 STS [R3], R7 ;  /* 0x0000000703009388 */ /* 0x0001e20000000800 */
[----:B------:R-:W-:Y:S06]  /*0fb0*/  BAR.SYNC.DEFER_BLOCKING 0x0 ;  /* 0x0000000000007b1d */ /* 0x000fec0000010000 */
[----:B------:R-:W-:Y:S05]  /*0fc0*/  @P0 EXIT ;  /* 0x000000000000094d */ /* 0x000fea0003800000 */
[----:B------:R-:W1:Y:S01]  /*0fd0*/  S2UR UR5, SR_CgaCtaId ;  /* 0x00000000000579c3 */ /* 0x000e620000008800 */
[C---:B0-----:R-:W-:Y:S01]  /*0fe0*/  IADD3 R3, PT, PT, R2.reuse, -0x2, RZ ;  /* 0xfffffffe02037810 */ /* 0x041fe20007ffe0ff */
[----:B------:R-:W-:Y:S01]  /*0ff0*/  UMOV UR4, 0x400 ;  /* 0x0000040000047882 */ /* 0x000fe20000000000 */
[----:B------:R-:W-:Y:S02]  /*1000*/  IADD3 R2, PT, PT, R2, -0x1, RZ ;  /* 0xffffffff02027810 */ /* 0x000fe40007ffe0ff */
[----:B------:R-:W-:Y:S02]  /*1010*/  ISETP.GE.U32.AND P0, PT, R3, 0xf, PT ;  /* 0x0000000f0300780c */ /* 0x000fe40003f06070 */
        /* <DEDUP_REMOVED lines=9> */
.L_x_22:
[----:B------:R-:W0:Y:S01]  /*10b0*/  LDS.128 R12, [UR6+-0x20] ;  /* 0xffffe006ff0c7984 */ /* 0x000e220008000c00 */
[----:B------:R-:W-:Y:S01]  /*10c0*/  IADD3 R3, PT, PT, R3, 0x10, RZ ;  /* 0x0000001003037810 */ /* 0x000fe20007ffe0ff */
[----:B------:R-:W-:Y:S02]  /*10d0*/  UIADD3 UR4, UPT, UPT, UR4, 0x10, URZ ;  /* 0x0000001004047890 */ /* 0x000fe4000fffe0ff */
[----:B------:R-:W1:Y:S01]  /*10e0*/  LDS.128 R4, [UR6+-0x10] ;  /* 0xfffff006ff047984 */ /* 0x000e620008000c00 */
[----:B------:R-:W-:-:S03]  /*10f0*/  ISETP.NE.AND P0, PT, R3, RZ, PT ;  /* 0x000000ff0300720c */ /* 0x000fc60003f05270 */
        /* <DEDUP_REMOVED lines=22> */
.L_x_21:
        /* <DEDUP_REMOVED lines=24> */
.L_x_24:
        /* <DEDUP_REMOVED lines=15> */
.L_x_25:
[----:B------:R-:W-:Y:S05]  /*14d0*/  @!P1 BRA `(.L_x_23) ;  /* 0x0000000000209947 */ /* 0x000fea0003800000 */
[----:B------:R-:W-:Y:S01]  /*14e0*/  IADD3 R2, PT, PT, -R2, RZ, RZ ;  /* 0x000000ff02027210 */ /* 0x000fe20007ffe1ff */
[----:B------:R-:W-:-:S12]  /*14f0*/  ULEA UR4, UR4, UR5, 0x2 ;  /* 0x0000000504047291 */ /* 0x000fd8000f8e10ff */
.L_x_26:
[----:B------:R-:W0:Y:S01]  /*1500*/  LDS R3, [UR4] ;  /* 0x00000004ff037984 */ /* 0x000e220008000800 */
[----:B------:R-:W-:Y:S01]  /*1510*/  IADD3 R2, PT, PT, R2, 0x1, RZ ;  /* 0x0000000102027810 */ /* 0x000fe20007ffe0ff */
[----:B------:R-:W-:-:S03]  /*1520*/  UIADD3 UR4, UPT, UPT, UR4, 0x4, URZ ;  /* 0x0000000404047890 */ /* 0x000fc6000fffe0ff */
[----:B------:R-:W-:Y:S01]  /*1530*/  ISETP.NE.AND P0, PT, R2, RZ, PT ;  /* 0x000000ff0200720c */ /* 0x000fe20003f05270 */
[----:B0-----:R-:W-:-:S12]  /*1540*/  FADD R16, R3, R16 ;  /* 0x0000001003107221 */ /* 0x001fd80000000000 */
[----:B------:R-:W-:Y:S05]  /*1550*/  @P0 BRA `(.L_x_26) ;  /* 0xfffffffc00e80947 */ /* 0x000fea000383ffff */
.L_x_23:
[----:B------:R-:W1:Y:S02]  /*1560*/  LDC.64 R2, c[0x0][0x380] ;  /* 0x0000e000ff027b82 */ /* 0x000e640000000a00 */
[----:B-1----:R-:W-:-:S05]  /*1570*/  IMAD.WIDE.U32 R2, R0, 0x4, R2 ;  /* 0x0000000400027825 */ /* 0x002fca00078e0002 */
[----:B0-----:R-:W-:Y:S01]  /*1580*/  STG.E desc[UR8][R2.64], R16 ;  /* 0x0000001002007986 */ /* 0x001fe2000c101908 */
[----:B------:R-:W-:Y:S05]  /*1590*/  EXIT ;  /* 0x000000000000794d */ /* 0x000fea0003800000 */
.L_x_20:
[----:B------:R-:W-:-:S13]  /*15a0*/  ISETP.NE.AND P0, PT, R8, RZ, PT ;  /* 0x000000ff0800720c */ /* 0x000fda0003f05270 */
[----:B------:R-:W-:Y:S05]  /*15b0*/  @P0 EXIT ;  /* 0x000000000000094d */ /* 0x000fea0003800000 */
[----:B------:R-:W0:Y:S02]  /*15c0*/  LDC.64 R2, c[0x0][0x380] ;  /* 0x0000e000ff027b82 */ /* 0x000e240000000a00 */
[----:B0-----:R-:W-:-:S05]  /*15d0*/  IMAD.WIDE.U32 R2, R0, 0x4, R2 ;  /* 0x0000000400027825 */ /* 0x001fca00078e0002 */
[----:B------:R-:W-:Y:S01]  /*15e0*/  STG.E desc[UR8][R2.64], R7 ;  /* 0x0000000702007986 */ /* 0x000fe2000c101908 */
[----:B------:R-:W-:Y:S05]  /*15f0*/  EXIT ;  /* 0x000000000000794d */ /* 0x000fea0003800000 */
.L_x_27:
        /* <DEDUP_REMOVED lines=16> */
.L_x_86:


//--------------------- .text.quantize_f32_to_q8_1 --------------------------
	.section	.text.quantize_f32_to_q8_1,"ax",@progbits
	.align	128
        .global         quantize_f32_to_q8_1
        .type           quantize_f32_to_q8_1,@function
        .size           quantize_f32_to_q8_1,(.L_x_84 - quantize_f32_to_q8_1)
        .other          quantize_f32_to_q8_1,@"STO_CUDA_ENTRY STV_DEFAULT"
quantize_f32_to_q8_1:
.text.quantize_f32_to_q8_1:
[----:B------:R-:W-:Y:S01]  /*0000*/  LDC R1, c[0x0][0x37c] ;  /* 0x0000df00ff017b82 */ /* 0x000fe20000000800 */
[----:B------:R-:W0:Y:S01]  /*0010*/  S2R R3, SR_CTAID.X ;  /* 0x0000000000037919 */ /* 0x000e220000002500 */
[----:B------:R-:W1:Y:S01]  /*0020*/  LDCU UR4, c[0x0][0x3a0] ;  /* 0x00007400ff0477ac */ /* 0x000e620008000800 */
[----:B------:R-:W0:Y:S02]  /*0030*/  S2R R4, SR_TID.X ;  /* 0x0000000000047919 */ /* 0x000e240000002100 */
[----:B0-----:R-:W-:-:S05]  /*0040*/  IMAD R5, R3, 0x20, R4 ;  /* 0x0000002003057824 */ /* 0x001fca00078e0204 */
[----:B-1----:R-:W-:-:S13]  /*0050*/  ISETP.GE.AND P0, PT, R5, UR4, PT ;  /* 0x0000000405007c0c */ /* 0x002fda000bf06270 */
[----:B------:R-:W-:Y:S05]  /*0060*/  @P0 EXIT ;  /* 0x000000000000094d */ /* 0x000fea0003800000 */
[----:B------:R-:W0:Y:S01]  /*0070*/  LDC.64 R6, c[0x0][0x398] ;  /* 0x0000e600ff067b82 */ /* 0x000e220000000a00 */
[----:B------:R-:W1:Y:S01]  /*0080*/  LDCU.64 UR6, c[0x0][0x358] ;  /* 0x00006b00ff0677ac */ /* 0x000e620008000a00 */
[----:B0-----:R-:W-:-:S06]  /*0090*/  IMAD.WIDE.U32 R6, R5, 0x4, R6 ;  /* 0x0000000405067825 */ /* 0x001fcc00078e0006 */
[----:B-1----:R0:W2:Y:S01]  /*00a0*/  LDG.E.CONSTANT R6, desc[UR6][R6.64] ;  /* 0x0000000606067981 */ /* 0x0020a2000c1e9900 */
[----:B------:R-:W-:Y:S01]  /*00b0*/  IMAD.MOV.U32 R12, RZ, RZ, 0x3c010204 ;  /* 0x3c010204ff0c7424 */ /* 0x000fe200078e00ff */
[----:B------:R-:W-:Y:S01]  /*00c0*/  BSSY.RECONVERGENT B1, `(.L_x_28) ;  /* 0x0000017000017945 */ /* 0x000fe20003800200 */
[----:B0-----:R-:W-:-:S04]  /*00d0*/  IMAD.MOV.U32 R7, RZ, RZ, 0x42fe0000 ;  /* 0x42fe0000ff077424 */ /* 0x001fc800078e00ff */
[----:B------:R-:W-:-:S04]  /*00e0*/  FFMA R7, R12, -R7, 1 ;  /* 0x3f8000000c077423 */ /* 0x000fc80000000807 */
[----:B------:R-:W-:Y:S01]  /*00f0*/  FFMA R7, R7, R12, 0.0078740157186985015869 ;  /* 0x3c01020407077423 */ /* 0x000fe2000000000c */
[----:B--2---:R-:W-:-:S05]  /*0100*/  FADD R10, |R6|, -RZ ;  /* 0x800000ff060a7221 */ /* 0x004fca0000000200 */
[----:B------:R-:W0:Y:S02]  /*0110*/  SHFL.BFLY PT, R9, R10, 0x10, 0x1f ;  /* 0x0e001f000a097f89 */ /* 0x000e2400000e0000 */
[----:B0-----:R-:W-:-:S05]  /*0120*/  FMNMX R9, |R6|, R9, !PT ;  /* 0x0000000906097209 */ /* 0x001fca0007800200 */
[----:B------:R-:W0:Y:S02]  /*0130*/  SHFL.BFLY PT, R0, R9, 0x8, 0x1f ;  /* 0x0d001f0009007f89 */ /* 0x000e2400000e0000 */
[----:B0-----:R-:W-:-:S05]  /*0140*/  FMNMX R2, R9, R0, !PT ;  /* 0x0000000009027209 */ /* 0x001fca0007800000 */
[----:B------:R-:W0:Y:S02]  /*0150*/  SHFL.BFLY PT, R11, R2, 0x4, 0x1f ;  /* 0x0c801f00020b7f89 */ /* 0x000e2400000e0000 */
[----:B0-----:R-:W-:-:S05]  /*0160*/  FMNMX R11, R2, R11, !PT ;  /* 0x0000000b020b7209 */ /* 0x001fca0007800000 */
[----:B------:R-:W0:Y:S02]  /*0170*/  SHFL.BFLY PT, R0, R11, 0x2, 0x1f ;  /* 0x0c401f000b007f89 */ /* 0x000e2400000e0000 */
[----:B0-----:R-:W-:-:S05]  /*0180*/  FMNMX R8, R11, R0, !PT ;  /* 0x000000000b087209 */ /* 0x001fca0007800000 */
[----:B------:R-:W0:Y:S02]  /*0190*/  SHFL.BFLY PT, R13, R8, 0x1, 0x1f ;  /* 0x0c201f00080d7f89 */ /* 0x000e2400000e0000 */
[----:B0-----:R-:W-:-:S04]  /*01a0*/  FMNMX R0, R8, R13, !PT ;  /* 0x0000000d08007209 */ /* 0x001fc80007800000 */
[----:B------:R-:W0:Y:S01]  /*01b0*/  FCHK P0, R0, 127 ;  /* 0x42fe000000007902 */ /* 0x000e220000000000 */
[----:B------:R-:W-:-:S04]  /*01c0*/  FFMA R2, R0, R7, RZ ;  /* 0x0000000700027223 */ /* 0x000fc800000000ff */
[----:B------:R-:W-:-:S04]  /*01d0*/  FFMA R9, R2, -127, R0 ;  /* 0xc2fe000002097823 */ /* 0x000fc80000000000 */
[----:B------:R-:W-:Y:S01]  /*01e0*/  FFMA R7, R7, R9, R2 ;  /* 0x0000000907077223 */ /* 0x000fe20000000002 */
[----:B0-----:R-:W-:Y:S06]  /*01f0*/  @!P0 BRA `(.L_x_29) ;  /* 0x00000000000c8947 */ /* 0x001fec0003800000 */
[----:B------:R-:W-:-:S07]  /*0200*/  MOV R2, 0x220 ;  /* 0x0000022000027802 */ /* 0x000fce0000000f00 */
[----:B------:R-:W-:Y:S05]  /*0210*/  CALL.REL.NOINC `($__internal_1_$__cuda_sm3x_div_rn_noftz_f32_slowpath) ;  /* 0x0000000400907944 */ /* 0x000fea0003c00000 */
[----:B------:R-:W-:-:S07]  /*0220*/  IMAD.MOV.U32 R7, RZ, RZ, R0 ;  /* 0x000000ffff077224 */ /* 0x000fce00078e0000 */
.L_x_29:
[----:B------:R-:W-:Y:S05]  /*0230*/  BSYNC.RECONVERGENT B1 ;  /* 0x0000000000017941 */ /* 0x000fea0003800200 */
.L_x_28:
[C---:B------:R-:W-:Y:S01]  /*0240*/  VIADD R0, R7.reuse, 0x1800000 ;  /* 0x0180000007007836 */ /* 0x040fe20000000000 */
[----:B------:R-:W-:Y:S01]  /*0250*/  BSSY.RECONVERGENT B0, `(.L_x_30) ;  /* 0x000000d000007945 */ /* 0x000fe20003800200 */
[----:B------:R-:W-:-:S03]  /*0260*/  FSETP.GT.AND P3, PT, R7, RZ, PT ;  /* 0x000000ff0700720b */ /* 0x000fc60003f64000 */
[----:B------:R-:W-:-:S04]  /*0270*/  LOP3.LUT R0, R0, 0x7f800000, RZ, 0xc0, !PT ;  /* 0x7f80000000007812 */ /* 0x000fc800078ec0ff */
[----:B------:R-:W-:-:S13]  /*0280*/  ISETP.GT.U32.AND P0, PT, R0, 0x1ffffff, PT ;  /* 0x01ffffff0000780c */ /* 0x000fda0003f04070 */
[----:B------:R-:W-:Y:S05]  /*0290*/  @P0 BRA `(.L_x_31) ;  /* 0x0000000000100947 */ /* 0x000fea0003800000 */
[----:B------:R-:W-:Y:S01]  /*02a0*/  IMAD.MOV.U32 R0, RZ, RZ, R7 ;  /* 0x000000ffff007224 */ /* 0x000fe200078e0007 */
[----:B------:R-:W-:-:S07]  /*02b0*/  MOV R8, 0x2d0 ;  /* 0x000002d000087802 */ /* 0x000fce0000000f00 */
[----:B------:R-:W-:Y:S05]  /*02c0*/  CALL.REL.NOINC `($__internal_0_$__cuda_sm20_rcp_rn_f32_slowpath) ;  /* 0x0000000000907944 */ /* 0x000fea0003c00000 */
[----:B------:R-:W-:Y:S05]  /*02d0*/  BRA `(.L_x_32) ;  /* 0x0000000000107947 */ /* 0x000fea0003800000 */
.L_x_31:
[----:B------:R-:W0:Y:S02]  /*02e0*/  MUFU.RCP R0, R7 ;  /* 0x0000000700007308 */ /* 0x000e240000001000 */
[----:B0-----:R-:W-:-:S04]  /*02f0*/  FFMA R2, R0, R7, -1 ;  /* 0xbf80000000027423 */ /* 0x001fc80000000007 */
[----:B------:R-:W-:-:S04]  /*0300*/  FADD.FTZ R9, -R2, -RZ ;  /* 0x800000ff02097221 */ /* 0x000fc80000010100 */
[----:B------:R-:W-:-:S07]  /*0310*/  FFMA R0, R0, R9, R0 ;  /* 0x0000000900007223 */ /* 0x000fce0000000000 */
.L_x_32:
[----:B------:R-:W-:Y:S05]  /*0320*/  BSYNC.RECONVERGENT B0 ;  /* 0x0000000000007941 */ /* 0x000fea0003800200 */
.L_x_30:
[----:B------:R-:W-:Y:S01]  /*0330*/  FSEL R9, R0, RZ, P3 ;  /* 0x000000ff00097208 */ /* 0x000fe20001800000 */
[----:B------:R-:W0:Y:S01]  /*0340*/  LDCU.64 UR4, c[0x0][0x380] ;  /* 0x00007000ff0477ac */ /* 0x000e220008000a00 */
[----:B------:R-:W-:-:S03]  /*0350*/  ISETP.NE.AND P0, PT, R4, RZ, PT ;  /* 0x000000ff0400720c */ /* 0x000fc60003f05270 */
[----:B------:R-:W-:-:S06]  /*0360*/  FMUL R9, R6, R9 ;  /* 0x0000000906097220 */ /* 0x000fcc0000400000 */
[----:B------:R-:W1:Y:S01]  /*0370*/  F2I.NTZ R9, R9 ;  /* 0x0000000900097305 */ /* 0x000e620000203100 */
[----:B0-----:R-:W-:Y:S02]  /*0380*/  IADD3 R8, P1, PT, R5, UR4, RZ ;  /* 0x0000000405087c10 */ /* 0x001fe4000ff3e0ff */
[----:B-1----:R-:W-:-:S03]  /*0390*/  VIMNMX R0, PT, PT, R9, 0x7f, PT ;  /* 0x0000007f09007848 */ /* 0x002fc60003fe0100 */
[----:B------:R-:W-:Y:S01]  /*03a0*/  IMAD.X R9, RZ, RZ, UR5, P1 ;  /* 0x00000005ff097e24 */ /* 0x000fe200088e06ff */
[----:B------:R-:W-:-:S05]  /*03b0*/  VIMNMX R11, PT, PT, R0, -0x80, !PT ;  /* 0xffffff80000b7848 */ /* 0x000fca0007fe0100 */
[----:B------:R-:W0:Y:S04]  /*03c0*/  SHFL.BFLY PT, R0, R11, 0x10, 0x1f ;  /* 0x0e001f000b007f89 */ /* 0x000e2800000e0000 */
[----:B------:R-:W-:Y:S01]  /*03d0*/  STG.E.U8 desc[UR6][R8.64], R11 ;  /* 0x0000000b08007986 */ /* 0x000fe2000c101106 */
[----:B0-----:R-:W-:-:S05]  /*03e0*/  IMAD.IADD R0, R11, 0x1, R0 ;  /* 0x000000010b007824 */ /* 0x001fca00078e0200 */
[----:B------:R-:W0:Y:S02]  /*03f0*/  SHFL.BFLY PT, R13, R0, 0x8, 0x1f ;  /* 0x0d001f00000d7f89 */ /* 0x000e2400000e0000 */
[----:B0-----:R-:W-:-:S05]  /*0400*/  IMAD.IADD R13, R0, 0x1, R13 ;  /* 0x00000001000d7824 */ /* 0x001fca00078e020d */
[----:B------:R-:W0:Y:S02]  /*0410*/  SHFL.BFLY PT, R2, R13, 0x4, 0x1f ;  /* 0x0c801f000d027f89 */ /* 0x000e2400000e0000 */
[----:B0-----:R-:W-:-:S05]  /*0420*/  IMAD.IADD R2, R13, 0x1, R2 ;  /* 0x000000010d027824 */ /* 0x001fca00078e0202 */
[----:B------:R-:W0:Y:S02]  /*0430*/  SHFL.BFLY PT, R15, R2, 0x2, 0x1f ;  /* 0x0c401f00020f7f89 */ /* 0x000e2400000e0000 */
[----:B0-----:R-:W-:-:S05]  /*0440*/  IMAD.IADD R15, R2, 0x1, R15 ;  /* 0x00000001020f7824 */ /* 0x001fca00078e020f */
[----:B------:R0:W1:Y:S01]  /*0450*/  SHFL.BFLY PT, R0, R15, 0x1, 0x1f ;  /* 0x0c201f000f007f89 */ /* 0x00006200000e0000 */
[----:B------:R-:W-:Y:S05]  /*0460*/  @P0 EXIT ;  /* 0x000000000000094d */ /* 0x000fea0003800000 */
[----:B------:R-:W2:Y:S01]  /*0470*/  LDC.64 R4, c[0x0][0x388] ;  /* 0x0000e200ff047b82 */ /* 0x000ea20000000a00 */
[----:B-1----:R-:W-:-:S05]  /*0480*/  IMAD.IADD R0, R15, 0x1, R0 ;  /* 0x000000010f007824 */ /* 0x002fca00078e0200 */
[----:B------:R-:W-:Y:S02]  /*0490*/  I2FP.F32.S32 R0, R0 ;  /* 0x0000000000007245 */ /* 0x000fe40000201400 */
[----:B------:R-:W1:Y:S01]  /*04a0*/  LDC.64 R8, c[0x0][0x390] ;  /* 0x0000e400ff087b82 */ /* 0x000e620000000a00 */
[----:B--2---:R-:W-:-:S05]  /*04b0*/  IMAD.WIDE.U32 R4, R3, 0x4, R4 ;  /* 0x0000000403047825 */ /* 0x004fca00078e0004 */
[----:B------:R-:W-:Y:S01]  /*04c0*/  STG.E desc[UR6][R4.64], R7 ;  /* 0x0000000704007986 */ /* 0x000fe2000c101906 */
[----:B-1----:R-:W-:-:S04]  /*04d0*/  IMAD.WIDE.U32 R2, R3, 0x4, R8 ;  /* 0x0000000403027825 */ /* 0x002fc800078e0008 */
[----:B------:R-:W-:-:S05]  /*04e0*/  FMUL R9, R0, R7 ;  /* 0x0000000700097220 */ /* 0x000fca0000400000 */
[----:B------:R-:W-:Y:S01]  /*04f0*/  STG.E desc[UR6][R2.64], R9 ;  /* 0x0000000902007986 */ /* 0x000fe2000c101906 */
[----:B------:R-:W-:Y:S05]  /*0500*/  EXIT ;  /* 0x000000000000794d */ /* 0x000fea0003800000 */
        .weak           $__internal_0_$__cuda_sm20_rcp_rn_f32_slowpath
        .type           $__internal_0_$__cuda_sm20_rcp_rn_f32_slowpath,@function
        .size           $__internal_0_$__cuda_sm20_rcp_rn_f32_slowpath,($__internal_1_$__cuda_sm3x_div_rn_noftz_f32_slowpath - $__internal_0_$__cuda_sm20_rcp_rn_f32_slowpath)
$__internal_0_$__cuda_sm20_rcp_rn_f32_slowpath:
[----:B------:R-:W-:Y:S01]  /*0510*/  IMAD.SHL.U32 R2, R0, 0x2, RZ ;  /* 0x0000000200027824 */ /* 0x000fe200078e00ff */
[----:B------:R-:W-:Y:S04]  /*0520*/  BSSY.RECONVERGENT B1, `(.L_x_33) ;  /* 0x0000030000017945 */ /* 0x000fe80003800200 */
[----:B------:R-:W-:-:S04]  /*0530*/  SHF.R.U32.HI R13, RZ, 0x18, R2 ;  /* 0x00000018ff0d7819 */ /* 0x000fc80000011602 */
[----:B------:R-:W-:-:S13]  /*0540*/  ISETP.NE.U32.AND P0, PT, R13, RZ, PT ;  /* 0x000000ff0d00720c */ /* 0x000fda0003f05070 */
[----:B------:R-:W-:Y:S05]  /*0550*/  @P0 BRA `(.L_x_34) ;  /* 0x0000000000280947 */ /* 0x000fea0003800000 */
[----:B------:R-:W-:-:S05]  /*0560*/  IMAD.SHL.U32 R2, R0, 0x2, RZ ;  /* 0x0000000200027824 */ /* 0x000fca00078e00ff */
[----:B------:R-:W-:-:S13]  /*0570*/  ISETP.NE.AND P0, PT, R2, RZ, PT ;  /* 0x000000ff0200720c */ /* 0x000fda0003f05270 */
[----:B------:R-:W-:Y:S01]  /*0580*/  @P0 FFMA R10, R0, 1.84467440737095516160e+19, RZ ;  /* 0x5f800000000a0823 */ /* 0x000fe200000000ff */
[----:B------:R-:W-:Y:S08]  /*0590*/  @!P0 MUFU.RCP R9, R0 ;  /* 0x0000000000098308 */ /* 0x000ff00000001000 */
[----:B------:R-:W0:Y:S02]  /*05a0*/  @P0 MUFU.RCP R11, R10 ;  /* 0x0000000a000b0308 */ /* 0x000e240000001000 */
[----:B0-----:R-:W-:-:S04]  /*05b0*/  @P0 FFMA R2, R10, R11, -1 ;  /* 0xbf8000000a020423 */ /* 0x001fc8000000000b */
[----:B------:R-:W-:-:S04]  /*05c0*/  @P0 FADD.FTZ R2, -R2, -RZ ;  /* 0x800000ff02020221 */ /* 0x000fc80000010100 */
[----:B------:R-:W-:-:S04]  /*05d0*/  @P0 FFMA R2, R11, R2, R11 ;  /* 0x000000020b020223 */ /* 0x000fc8000000000b */
[----:B------:R-:W-:Y:S01]  /*05e0*/  @P0 FFMA R9, R2, 1.84467440737095516160e+19, RZ ;  /* 0x5f80000002090823 */ /* 0x000fe200000000ff */
[----:B------:R-:W-:Y:S06]  /*05f0*/  BRA `(.L_x_35) ;  /* 0x0000000000887947 */ /* 0x000fec0003800000 */
.L_x_34:
[----:B------:R-:W-:-:S05]  /*0600*/  VIADD R15, R13, 0xffffff03 ;  /* 0xffffff030d0f7836 */ /* 0x000fca0000000000 */
[----:B------:R-:W-:-:S13]  /*0610*/  ISETP.GT.U32.AND P0, PT, R15, 0x1, PT ;  /* 0x000000010f00780c */ /* 0x000fda0003f04070 */
[----:B------:R-:W-:Y:S05]  /*0620*/  @P0 BRA `(.L_x_36) ;  /* 0x0000000000780947 */ /* 0x000fea0003800000 */
[----:B------:R-:W-:Y:S01]  /*0630*/  LOP3.LUT R2, R0, 0x7fffff, RZ, 0xc0, !PT ;  /* 0x007fffff00027812 */ /* 0x000fe200078ec0ff */
[----:B------:R-:W-:-:S03]  /*0640*/  IMAD.MOV.U32 R12, RZ, RZ, 0x3 ;  /* 0x00000003ff0c7424 */ /* 0x000fc600078e00ff */
[----:B------:R-:W-:Y:S02]  /*0650*/  LOP3.LUT R2, R2, 0x3f800000, RZ, 0xfc, !PT ;  /* 0x3f80000002027812 */ /* 0x000fe400078efcff */
[----:B------:R-:W-:Y:S02]  /*0660*/  SHF.L.U32 R12, R12, R15, RZ ;  /* 0x0000000f0c0c7219 */ /* 0x000fe400000006ff */
[----:B------:R-:W0:Y:S02]  /*0670*/  MUFU.RCP R9, R2 ;  /* 0x0000000200097308 */ /* 0x000e240000001000 */
[----:B0-----:R-:W-:-:S04]  /*0680*/  FFMA R10, R2, R9, -1 ;  /* 0xbf800000020a7423 */ /* 0x001fc80000000009 */
[----:B------:R-:W-:-:S04]  /*0690*/  FADD.FTZ R10, -R10, -RZ ;  /* 0x800000ff0a0a7221 */ /* 0x000fc80000010100 */
[CCC-:B------:R-:W-:Y:S01]  /*06a0*/  FFMA.RM R11, R9.reuse, R10.reuse, R9.reuse ;  /* 0x0000000a090b7223 */ /* 0x1c0fe20000004009 */
[----:B------:R-:W-:-:S04]  /*06b0*/  FFMA.RP R10, R9, R10, R9 ;  /* 0x0000000a090a7223 */ /* 0x000fc80000008009 */
[C---:B------:R-:W-:Y:S02]  /*06c0*/  LOP3.LUT R9, R11.reuse, 0x7fffff, RZ, 0xc0, !PT ;  /* 0x007fffff0b097812 */ /* 0x040fe400078ec0ff */
[----:B------:R-:W-:Y:S02]  /*06d0*/  FSETP.NEU.FTZ.AND P0, PT, R11, R10, PT ;  /* 0x0000000a0b00720b */ /* 0x000fe40003f1d000 */
[----:B------:R-:W-:Y:S02]  /*06e0*/  LOP3.LUT R9, R9, 0x800000, RZ, 0xfc, !PT ;  /* 0x0080000009097812 */ /* 0x000fe400078efcff */
[----:B------:R-:W-:Y:S02]  /*06f0*/  SEL R10, RZ, 0xffffffff, !P0 ;  /* 0xffffffffff0a7807 */ /* 0x000fe40004000000 */
[----:B------:R-:W-:-:S03]  /*0700*/  LOP3.LUT R12, R12, R9, RZ, 0xc0, !PT ;  /* 0x000000090c0c7212 */ /* 0x000fc600078ec0ff */
[----:B------:R-:W-:Y:S01]  /*0710*/  IMAD.MOV R10, RZ, RZ, -R10 ;  /* 0x000000ffff0a7224 */ /* 0x000fe200078e0a0a */
[----:B------:R-:W-:-:S04]  /*0720*/  SHF.R.U32.HI R12, RZ, R15, R12 ;  /* 0x0000000fff0c7219 */ /* 0x000fc8000001160c */
[----:B------:R-:W-:Y:S02]  /*0730*/  LOP3.LUT P1, RZ, R10, R15, R9, 0xf8, !PT ;  /* 0x0000000f0aff7212 */ /* 0x000fe4000782f809 */
[C---:B------:R-:W-:Y:S02]  /*0740*/  LOP3.LUT P0, RZ, R12.reuse, 0x1, RZ, 0xc0, !PT ;  /* 0x000000010cff7812 */ /* 0x040fe4000780c0ff */
[----:B------:R-:W-:-:S04]  /*0750*/  LOP3.LUT P2, RZ, R12, 0x2, RZ, 0xc0, !PT ;  /* 0x000000020cff7812 */ /* 0x000fc8000784c0ff */
[----:B------:R-:W-:Y:S02]  /*0760*/  PLOP3.LUT P0, PT, P0, P1, P2, 0xe0, 0x0 ;  /* 0x000000000000781c */ /* 0x000fe40000703c20 */
[----:B------:R-:W-:Y:S02]  /*0770*/  LOP3.LUT P1, RZ, R0, 0x7fffff, RZ, 0xc0, !PT ;  /* 0x007fffff00ff7812 */ /* 0x000fe4000782c0ff */
[----:B------:R-:W-:-:S05]  /*0780*/  SEL R2, RZ, 0x1, !P0 ;  /* 0x00000001ff027807 */ /* 0x000fca0004000000 */
[----:B------:R-:W-:-:S05]  /*0790*/  IMAD.MOV R2, RZ, RZ, -R2 ;  /* 0x000000ffff027224 */ /* 0x000fca00078e0a02 */
[----:B------:R-:W-:Y:S01]  /*07a0*/  ISETP.GE.AND P0, PT, R2, RZ, PT ;  /* 0x000000ff0200720c */ /* 0x000fe20003f06270 */
[----:B------:R-:W-:-:S05]  /*07b0*/  VIADD R2, R13, 0xffffff04 ;  /* 0xffffff040d027836 */ /* 0x000fca0000000000 */
[----:B------:R-:W-:-:S07]  /*07c0*/  SHF.R.U32.HI R9, RZ, R2, R9 ;  /* 0x00000002ff097219 */ /* 0x000fce0000011609 */
[----:B------:R-:W-:-:S04]  /*07d0*/  @!P0 VIADD R9, R9, 0x1 ;  /* 0x0000000109098836 */ /* 0x000fc80000000000 */
[----:B------:R-:W-:-:S05]  /*07e0*/  @!P1 IMAD.SHL.U32 R9, R9, 0x2, RZ ;  /* 0x0000000209099824 */ /* 0x000fca00078e00ff */
[----:B------:R-:W-:Y:S01]  /*07f0*/  LOP3.LUT R9, R9, 0x80000000, R0, 0xf8, !PT ;  /* 0x8000000009097812 */ /* 0x000fe200078ef800 */
[----:B------:R-:W-:Y:S06]  /*0800*/  BRA `(.L_x_35) ;  /* 0x0000000000047947 */ /* 0x000fec0003800000 */
.L_x_36:
[----:B------:R0:W1:Y:S02]  /*0810*/  MUFU.RCP R9, R0 ;  /* 0x0000000000097308 */ /* 0x0000640000001000 */
.L_x_35:
[----:B------:R-:W-:Y:S05]  /*0820*/  BSYNC.RECONVERGENT B1 ;  /* 0x0000000000017941 */ /* 0x000fea0003800200 */
.L_x_33:
[----:B01----:R-:W-:Y:S02]  /*0830*/  IMAD.MOV.U32 R0, RZ, RZ, R9 ;  /* 0x000000ffff007224 */ /* 0x003fe400078e0009 */
[----:B------:R-:W-:-:S04]  /*0840*/  IMAD.MOV.U32 R9, RZ, RZ, 0x0 ;  /* 0x00000000ff097424 */ /* 0x000fc800078e00ff */
[----:B------:R-:W-:Y:S05]  /*0850*/  RET.REL.NODEC R8 `(quantize_f32_to_q8_1) ;  /* 0xfffffff408e87950 */ /* 0x000fea0003c3ffff */
        .weak           $__internal_1_$__cuda_sm3x_div_rn_noftz_f32_slowpath
        .type           $__internal_1_$__cuda_sm3x_div_rn_noftz_f32_slowpath,@function
        .size           $__internal_1_$__cuda_sm3x_div_rn_noftz_f32_slowpath,(.L_x_84 - $__internal_1_$__cuda_sm3x_div_rn_noftz_f32_slowpath)
$__internal_1_$__cuda_sm3x_div_rn_noftz_f32_slowpath:
[--C-:B------:R-:W-:Y:S01]  /*0860*/  SHF.R.U32.HI R7, RZ, 0x17, R0.reuse ;  /* 0x00000017ff077819 */ /* 0x100fe20000011600 */
[----:B------:R-:W-:Y:S04]  /*0870*/  BSSY.RECONVERGENT B0, `(.L_x_37) ;  /* 0x000005c000007945 */ /* 0x000fe80003800200 */
[----:B------:R-:W-:Y:S01]  /*0880*/  BSSY.RELIABLE B2, `(.L_x_38) ;  /* 0x000001a000027945 */ /* 0x000fe20003800100 */
[----:B------:R-:W-:Y:S01]  /*0890*/  IMAD.MOV.U32 R8, RZ, RZ, R0 ;  /* 0x000000ffff087224 */ /* 0x000fe200078e0000 */
[----:B------:R-:W-:-:S05]  /*08a0*/  LOP3.LUT R7, R7, 0xff, RZ, 0xc0, !PT ;  /* 0x000000ff07077812 */ /* 0x000fca00078ec0ff */
[----:B------:R-:W-:-:S05]  /*08b0*/  VIADD R10, R7, 0xffffffff ;  /* 0xffffffff070a7836 */ /* 0x000fca0000000000 */
[----:B------:R-:W-:-:S13]  /*08c0*/  ISETP.GT.U32.OR P0, PT, R10, 0xfd, !PT ;  /* 0x000000fd0a00780c */ /* 0x000fda0007f04470 */
[----:B------:R-:W-:Y:S01]  /*08d0*/  @!P0 IMAD.MOV.U32 R9, RZ, RZ, RZ ;  /* 0x000000ffff098224 */ /* 0x000fe200078e00ff */
[----:B------:R-:W-:Y:S06]  /*08e0*/  @!P0 BRA `(.L_x_39) ;  /* 0x00000000004c8947 */ /* 0x000fec0003800000 */
[----:B------:R-:W-:-:S13]  /*08f0*/  FSETP.GTU.FTZ.AND P0, PT, |R0|, +INF , PT ;  /* 0x7f8000000000780b */ /* 0x000fda0003f1c200 */
[----:B------:R-:W-:Y:S05]  /*0900*/  @P0 BREAK.RELIABLE B2 ;  /* 0x0000000000020942 */ /* 0x000fea0003800100 */
[----:B------:R-:W-:Y:S05]  /*0910*/  @P0 BRA `(.L_x_40) ;  /* 0x0000000400400947 */ /* 0x000fea0003800000 */
[----:B------:R-:W-:-:S05]  /*0920*/  IMAD.MOV.U32 R9, RZ, RZ, 0x42fe0000 ;  /* 0x42fe0000ff097424 */ /* 0x000fca00078e00ff */
[----:B------:R-:W-:-:S13]  /*0930*/  LOP3.LUT P0, RZ, R9, 0x7fffffff, R8, 0xc8, !PT ;  /* 0x7fffffff09ff7812 */ /* 0x000fda000780c808 */
[----:B------:R-:W-:Y:S05]  /*0940*/  @!P0 BREAK.RELIABLE B2 ;  /* 0x0000000000028942 */ /* 0x000fea0003800100 */
[----:B------:R-:W-:Y:S05]  /*0950*/  @!P0 BRA `(.L_x_41) ;  /* 0x0000000400288947 */ /* 0x000fea0003800000 */
[----:B------:R-:W-:-:S13]  /*0960*/  LOP3.LUT P0, RZ, R8, 0x7fffffff, RZ, 0xc0, !PT ;  /* 0x7fffffff08ff7812 */ /* 0x000fda000780c0ff */
[----:B------:R-:W-:Y:S05]  /*0970*/  @!P0 BREAK.RELIABLE B2 ;  /* 0x0000000000028942 */ /* 0x000fea0003800100 */
[----:B------:R-:W-:Y:S05]  /*0980*/  @!P0 BRA `(.L_x_42) ;  /* 0x0000000400148947 */ /* 0x000fea0003800000 */
[----:B------:R-:W-:Y:S02]  /*0990*/  FSETP.NEU.FTZ.AND P0, PT, |R0|, +INF , PT ;  /* 0x7f8000000000780b */ /* 0x000fe40003f1d200 */
[----:B------:R-:W-:-:S04]  /*09a0*/  LOP3.LUT P1, RZ, R9, 0x7fffffff, RZ, 0xc0, !PT ;  /* 0x7fffffff09ff7812 */ /* 0x000fc8000782c0ff */
[----:B------:R-:W-:-:S13]  /*09b0*/  PLOP3.LUT P0, PT, P0, P1, PT, 0x2f, 0xf2 ;  /* 0x0000000000f2781c */ /* 0x000fda0000702577 */
[----:B------:R-:W-:Y:S05]  /*09c0*/  @P0 BREAK.RELIABLE B2 ;  /* 0x0000000000020942 */ /* 0x000fea0003800100 */
[----:B------:R-:W-:Y:S05]  /*09d0*/  @P0 BRA `(.L_x_43) ;  /* 0x0000000000f40947 */ /* 0x000fea0003800000 */
[----:B------:R-:W-:-:S13]  /*09e0*/  ISETP.GE.AND P0, PT, R10, RZ, PT ;  /* 0x000000ff0a00720c */ /* 0x000fda0003f06270 */
[----:B------:R-:W-:Y:S02]  /*09f0*/  @P0 IMAD.MOV.U32 R9, RZ, RZ, RZ ;  /* 0x000000ffff090224 */ /* 0x000fe400078e00ff */
[----:B------:R-:W-:Y:S01]  /*0a00*/  @!P0 FFMA R8, R0, 1.84467440737095516160e+19, RZ ;  /* 0x5f80000000088823 */ /* 0x000fe200000000ff */
[----:B------:R-:W-:-:S07]  /*0a10*/  @!P0 IMAD.MOV.U32 R9, RZ, RZ, -0x40 ;  /* 0xffffffc0ff098424 */ /* 0x000fce00078e00ff */
.L_x_39:
[----:B------:R-:W-:Y:S05]  /*0a20*/  BSYNC.RELIABLE B2 ;  /* 0x0000000000027941 */ /* 0x000fea0003800100 */
.L_x_38:
[----:B------:R-:W-:Y:S01]  /*0a30*/  UMOV UR4, 0x42fe0000 ;  /* 0x42fe000000047882 */ /* 0x000fe20000000000 */
[----:B------:R-:W-:Y:S01]  /*0a40*/  VIADD R7, R7, 0xffffff81 ;  /* 0xffffff8107077836 */ /* 0x000fe20000000000 */
[----:B------:R-:W-:Y:S01]  /*0a50*/  UIADD3 UR4, UPT, UPT, UR4, -0x3000000, URZ ;  /* 0xfd00000004047890 */ /* 0x000fe2000fffe0ff */
[----:B------:R-:W-:Y:S02]  /*0a60*/  BSSY.RECONVERGENT B2, `(.L_x_44) ;  /* 0x0000033000027945 */ /* 0x000fe40003800200 */
[----:B------:R-:W-:Y:S01]  /*0a70*/  IMAD R0, R7, -0x800000, R8 ;  /* 0xff80000007007824 */ /* 0x000fe200078e0208 */
[----:B------:R-:W-:Y:S02]  /*0a80*/  IADD3 R9, PT, PT, R9, -0x6, R7 ;  /* 0xfffffffa09097810 */ /* 0x000fe40007ffe007 */
[----:B------:R-:W-:-:S03]  /*0a90*/  FADD.FTZ R11, -RZ, -UR4 ;  /* 0x80000004ff0b7e21 */ /* 0x000fc60008010100 */
[----:B------:R-:W0:Y:S02]  /*0aa0*/  MUFU.RCP R10, UR4 ;  /* 0x00000004000a7d08 */ /* 0x000e240008001000 */
[----:B0-----:R-:W-:-:S04]  /*0ab0*/  FFMA R13, R10, R11, 1 ;  /* 0x3f8000000a0d7423 */ /* 0x001fc8000000000b */
[----:B------:R-:W-:-:S04]  /*0ac0*/  FFMA R13, R10, R13, R10 ;  /* 0x0000000d0a0d7223 */ /* 0x000fc8000000000a */
[----:B------:R-:W-:-:S04]  /*0ad0*/  FFMA R8, R0, R13, RZ ;  /* 0x0000000d00087223 */ /* 0x000fc800000000ff */
[----:B------:R-:W-:-:S04]  /*0ae0*/  FFMA R10, R11, R8, R0 ;  /* 0x000000080b0a7223 */ /* 0x000fc80000000000 */
[----:B------:R-:W-:-:S04]  /*0af0*/  FFMA R10, R13, R10, R8 ;  /* 0x0000000a0d0a7223 */ /* 0x000fc80000000008 */
[----:B------:R-:W-:-:S04]  /*0b00*/  FFMA R11, R11, R10, R0 ;  /* 0x0000000a0b0b7223 */ /* 0x000fc80000000000 */
[----:B------:R-:W-:-:S05]  /*0b10*/  FFMA R0, R13, R11, R10 ;  /* 0x0000000b0d007223 */ /* 0x000fca000000000a */
[----:B------:R-:W-:-:S04]  /*0b20*/  SHF.R.U32.HI R8, RZ, 0x17, R0 ;  /* 0x00000017ff087819 */ /* 0x000fc80000011600 */
[----:B------:R-:W-:-:S05]  /*0b30*/  LOP3.LUT R8, R8, 0xff, RZ, 0xc0, !PT ;  /* 0x000000ff08087812 */ /* 0x000fca00078ec0ff */
[----:B------:R-:W-:-:S04]  /*0b40*/  IMAD.IADD R12, R8, 0x1, R9 ;  /* 0x00000001080c7824 */ /* 0x000fc800078e0209 */
[----:B------:R-:W-:-:S05]  /*0b50*/  VIADD R7, R12, 0xffffffff ;  /* 0xffffffff0c077836 */ /* 0x000fca0000000000 */
[----:B------:R-:W-:-:S13]  /*0b60*/  ISETP.GE.U32.AND P0, PT, R7, 0xfe, PT ;  /* 0x000000fe0700780c */ /* 0x000fda0003f06070 */
[----:B------:R-:W-:Y:S05]  /*0b70*/  @!P0 BRA `(.L_x_45) ;  /* 0x0000000000808947 */ /* 0x000fea0003800000 */
[----:B------:R-:W-:-:S13]  /*0b80*/  ISETP.GT.AND P0, PT, R12, 0xfe, PT ;  /* 0x000000fe0c00780c */ /* 0x000fda0003f04270 */
[----:B------:R-:W-:Y:S05]  /*0b90*/  @P0 BRA `(.L_x_46) ;  /* 0x00000000006c0947 */ /* 0x000fea0003800000 */
[----:B------:R-:W-:-:S13]  /*0ba0*/  ISETP.GE.AND P0, PT, R12, 0x1, PT ;  /* 0x000000010c00780c */ /* 0x000fda0003f06270 */
[----:B------:R-:W-:Y:S05]  /*0bb0*/  @P0 BRA `(.L_x_47) ;  /* 0x0000000000740947 */ /* 0x000fea0003800000 */
[----:B------:R-:W-:Y:S02]  /*0bc0*/  ISETP.GE.AND P0, PT, R12, -0x18, PT ;  /* 0xffffffe80c00780c */ /* 0x000fe40003f06270 */
[----:B------:R-:W-:-:S11]  /*0bd0*/  LOP3.LUT R0, R0, 0x80000000, RZ, 0xc0, !PT ;  /* 0x8000000000007812 */ /* 0x000fd600078ec0ff */
[----:B------:R-:W-:Y:S05]  /*0be0*/  @!P0 BRA `(.L_x_47) ;  /* 0x0000000000688947 */ /* 0x000fea0003800000 */
[CCC-:B------:R-:W-:Y:S01]  /*0bf0*/  FFMA.RZ R7, R13.reuse, R11.reuse, R10.reuse ;  /* 0x0000000b0d077223 */ /* 0x1c0fe2000000c00a */
[-CC-:B------:R-:W-:Y:S01]  /*0c00*/  FFMA.RM R8, R13, R11.reuse, R10.reuse ;  /* 0x0000000b0d087223 */ /* 0x180fe2000000400a */
[C---:B------:R-:W-:Y:S02]  /*0c10*/  ISETP.NE.AND P2, PT, R12.reuse, RZ, PT ;  /* 0x000000ff0c00720c */ /* 0x040fe40003f45270 */
[C---:B------:R-:W-:Y:S02]  /*0c20*/  ISETP.NE.AND P1, PT, R12.reuse, RZ, PT ;  /* 0x000000ff0c00720c */ /* 0x040fe40003f25270 */
[----:B------:R-:W-:Y:S01]  /*0c30*/  LOP3.LUT R9, R7, 0x7fffff, RZ, 0xc0, !PT ;  /* 0x007fffff07097812 */ /* 0x000fe200078ec0ff */
[----:B------:R-:W-:Y:S01]  /*0c40*/  FFMA.RP R7, R13, R11, R10 ;  /* 0x0000000b0d077223 */ /* 0x000fe2000000800a */
[----:B------:R-:W-:Y:S02]  /*0c50*/  VIADD R10, R12, 0x20 ;  /* 0x000000200c0a7836 */ /* 0x000fe40000000000 */
[----:B------:R-:W-:Y:S01]  /*0c60*/  LOP3.LUT R9, R9, 0x800000, RZ, 0xfc, !PT ;  /* 0x0080000009097812 */ /* 0x000fe200078efcff */
[----:B------:R-:W-:Y:S01]  /*0c70*/  IMAD.MOV R11, RZ, RZ, -R12 ;  /* 0x000000ffff0b7224 */ /* 0x000fe200078e0a0c */
[----:B------:R-:W-:-:S02]  /*0c80*/  FSETP.NEU.FTZ.AND P0, PT, R7, R8, PT ;  /* 0x000000080700720b */ /* 0x000fc40003f1d000 */
[----:B------:R-:W-:Y:S02]  /*0c90*/  SHF.L.U32 R10, R9, R10, RZ ;  /* 0x0000000a090a7219 */ /* 0x000fe400000006ff */
[----:B------:R-:W-:Y:S02]  /*0ca0*/  SEL R8, R11, RZ, P2 ;  /* 0x000000ff0b087207 */ /* 0x000fe40001000000 */
[----:B------:R-:W-:Y:S02]  /*0cb0*/  ISETP.NE.AND P1, PT, R10, RZ, P1 ;  /* 0x000000ff0a00720c */ /* 0x000fe40000f25270 */
[----:B------:R-:W-:Y:S02]  /*0cc0*/  SHF.R.U32.HI R8, RZ, R8, R9 ;  /* 0x00000008ff087219 */ /* 0x000fe40000011609 */
[----:B------:R-:W-:Y:S02]  /*0cd0*/  PLOP3.LUT P0, PT, P0, P1, PT, 0xf8, 0x8f ;  /* 0x00000000008f781c */ /* 0x000fe40000703f70 */
[----:B------:R-:W-:-:S02]  /*0ce0*/  SHF.R.U32.HI R10, RZ, 0x1, R8 ;  /* 0x00000001ff0a7819 */ /* 0x000fc40000011608 */
[----:B------:R-:W-:-:S04]  /*0cf0*/  SEL R7, RZ, 0x1, !P0 ;  /* 0x00000001ff077807 */ /* 0x000fc80004000000 */
[----:B------:R-:W-:-:S04]  /*0d00*/  LOP3.LUT R7, R7, 0x1, R10, 0xf8, !PT ;  /* 0x0000000107077812 */ /* 0x000fc800078ef80a */
[----:B------:R-:W-:-:S05]  /*0d10*/  LOP3.LUT R7, R7, R8, RZ, 0xc0, !PT ;  /* 0x0000000807077212 */ /* 0x000fca00078ec0ff */
[----:B------:R-:W-:-:S05]  /*0d20*/  IMAD.IADD R7, R10, 0x1, R7 ;  /* 0x000000010a077824 */ /* 0x000fca00078e0207 */
[----:B------:R-:W-:Y:S01]  /*0d30*/  LOP3.LUT R0, R7, R0, RZ, 0xfc, !PT ;  /* 0x0000000007007212 */ /* 0x000fe200078efcff */
[----:B------:R-:W-:Y:S06]  /*0d40*/  BRA `(.L_x_47) ;  /* 0x0000000000107947 */ /* 0x000fec0003800000 */
.L_x_46:
[----:B------:R-:W-:-:S04]  /*0d50*/  LOP3.LUT R0, R0, 0x80000000, RZ, 0xc0, !PT ;  /* 0x8000000000007812 */ /* 0x000fc800078ec0ff */
[----:B------:R-:W-:Y:S01]  /*0d60*/  LOP3.LUT R0, R0, 0x7f800000, RZ, 0xfc, !PT ;  /* 0x7f80000000007812 */ /* 0x000fe200078efcff */
[----:B------:R-:W-:Y:S06]  /*0d70*/  BRA `(.L_x_47) ;  /* 0x0000000000047947 */ /* 0x000fec0003800000 */
.L_x_45:
[----:B------:R-:W-:-:S07]  /*0d80*/  IMAD R0, R9, 0x800000, R0 ;  /* 0x0080000009007824 */ /* 0x000fce00078e0200 */
.L_x_47:
[----:B------:R-:W-:Y:S05]  /*0d90*/  BSYNC.RECONVERGENT B2 ;  /* 0x0000000000027941 */ /* 0x000fea0003800200 */
.L_x_44:
[----:B------:R-:W-:Y:S05]  /*0da0*/  BRA `(.L_x_48) ;  /* 0x0000000000207947 */ /* 0x000fea0003800000 */
.L_x_43:
[----:B------:R-:W-:-:S04]  /*0db0*/  LOP3.LUT R0, R9, 0x80000000, R8, 0x48, !PT ;  /* 0x8000000009007812 */ /* 0x000fc800078e4808 */
[----:B------:R-:W-:Y:S01]  /*0dc0*/  LOP3.LUT R0, R0, 0x7f800000, RZ, 0xfc, !PT ;  /* 0x7f80000000007812 */ /* 0x000fe200078efcff */
[----:B------:R-:W-:Y:S06]  /*0dd0*/  BRA `(.L_x_48) ;  /* 0x0000000000147947 */ /* 0x000fec0003800000 */
.L_x_42:
[----:B------:R-:W-:Y:S01]  /*0de0*/  LOP3.LUT R0, R9, 0x80000000, R8, 0x48, !PT ;  /* 0x8000000009007812 */ /* 0x000fe200078e4808 */
[----:B------:R-:W-:Y:S06]  /*0df0*/  BRA `(.L_x_48) ;  /* 0x00000000000c7947 */ /* 0x000fec0003800000 */
.L_x_41:
[----:B------:R-:W0:Y:S01]  /*0e00*/  MUFU.RSQ R0, -QNAN ;  /* 0xffc0000000007908 */ /* 0x000e220000001400 */
[----:B------:R-:W-:Y:S05]  /*0e10*/  BRA `(.L_x_48) ;  /* 0x0000000000047947 */ /* 0x000fea0003800000 */
.L_x_40:
[----:B------:R-:W-:-:S07]  /*0e20*/  FADD.FTZ R0, R0, 127 ;  /* 0x42fe000000007421 */ /* 0x000fce0000010000 */
.L_x_48:
[----:B------:R-:W-:Y:S05]  /*0e30*/  BSYNC.RECONVERGENT B0 ;  /* 0x0000000000007941 */ /* 0x000fea0003800200 */
.L_x_37:
[----:B------:R-:W-:Y:S02]  /*0e40*/  IMAD.MOV.U32 R8, RZ, RZ, R2 ;  /* 0x000000ffff087224 */ /* 0x000fe400078e0002 */
[----:B------:R-:W-:-:S04]  /*0e50*/  IMAD.MOV.U32 R9, RZ, RZ, 0x0 ;  /* 0x00000000ff097424 */ /* 0x000fc800078e00ff */
[----:B0-----:R-:W-:Y:S05]  /*0e60*/  RET.REL.NODEC R8 `(quantize_f32_to_q8_1) ;  /* 0xfffffff008647950 */ /* 0x001fea0003c3ffff */
.L_x_49:
        /* <DEDUP_REMOVED lines=9> */
.L_x_84:


//--------------------- .text.gemv_q4_f32         --------------------------
	.section	.text.gemv_q4_f32,"ax",@progbits
	.align	128
        .global         gemv_q4_f32
        .type           gemv_q4_f32,@function
        .size           gemv_q4_f32,(.L_x_88 - gemv_q4_f32)
        .other          gemv_q4_f32,@"STO_CUDA_ENTRY STV_DEFAULT"
gemv_q4_f32:
.text.gemv_q4_f32:
[----:B------:R-:W-:Y:S01]  /*0000*/  LDC R1, c[0x0][0x37c] ;  /* 0x0000df00ff017b82 */ /* 0x000fe20000000800 */
[----:B------:R-:W0:Y:S01]  /*0010*/  S2R R5, SR_CTAID.X ;  /* 0x0000000000057919 */ /* 0x000e220000002500 */
[----:B------:R-:W1:Y:S01]  /*0020*/  LDCU UR4, c[0x0][0x3a0] ;  /* 0x00007400ff0477ac */ /* 0x000e620008000800 */
[----:B------:R-:W0:Y:S02]  /*0030*/  S2R R0, SR_TID.X ;  /* 0x0000000000007919 */ /* 0x000e240000002100 */
[----:B0-----:R-:W-:-:S05]  /*0040*/  IMAD R5, R5, 0x10, R0 ;  /* 0x0000001005057824 */ /* 0x001fca00078e0200 */
[----:B-1----:R-:W-:-:S13]  /*0050*/  ISETP.GE.AND P0, PT, R5, UR4, PT ;  /* 0x0000000405007c0c */ /* 0x002fda000bf06270 */
[----:B------:R-:W-:Y:S05]  /*0060*/  @P0 EXIT ;  /* 0x000000000000094d */ /* 0x000fea0003800000 */
[----:B------:R-:W0:Y:S01]  /*0070*/  LDCU UR5, c[0x0][0x3a4] ;  /* 0x00007480ff0577ac */ /* 0x000e220008000800 */
[----:B------:R-:W1:Y:S01]  /*0080*/  LDC.64 R2, c[0x0][0x380] ;  /* 0x0000e000ff027b82 */ /* 0x000e620000000a00 */
[----:B------:R-:W-:Y:S01]  /*0090*/  IMAD.MOV.U32 R9, RZ, RZ, RZ ;  /* 0x000000ffff097224 */ /* 0x000fe200078e00ff */
[----:B------:R-:W2:Y:S01]  /*00a0*/  LDCU.64 UR10, c[0x0][0x358] ;  /* 0x00006b00ff0a77ac */ /* 0x000ea20008000a00 */
[----:B0-----:R-:W-:Y:S01]  /*00b0*/  UISETP.GE.AND UP0, UPT, UR5, 0x20, UPT ;  /* 0x000000200500788c */ /* 0x001fe2000bf06270 */
[----:B-1----:R-:W-:-:S08]  /*00c0*/  IMAD.WIDE R2, R5, 0x4, R2 ;  /* 0x0000000405027825 */ /* 0x002fd000078e0202 */
[----:B--2---:R-:W-:Y:S05]  /*00d0*/  BRA.U !UP0, `(.L_x_50) ;  /* 0x00000019082c7547 */ /* 0x004fea000b800000 */
[----:B------:R-:W0:Y:S01]  /*00e0*/  LDCU.64 UR6, c[0x0][0x388] ;  /* 0x00007100ff0677ac */ /* 0x000e220008000a00 */
[----:B------:R-:W-:Y:S01]  /*00f0*/  HFMA2 R9, -RZ, RZ, 0, 0 ;  /* 0x00000000ff097431 */ /* 0x000fe200000001ff */
[----:B------:R-:W1:Y:S01]  /*0100*/  LDCU.64 UR12, c[0x0][0x390] ;  /* 0x00007200ff0c77ac */ /* 0x000e620008000a00 */
[----:B------:R-:W-:Y:S02]  /*0110*/  USHF.R.U32.HI UR8, URZ, 0x1, UR5 ;  /* 0x00000001ff087899 */ /* 0x000fe40008011605 */
[----:B------:R-:W-:-:S04]  /*0120*/  USHF.R.S32.HI UR4, URZ, 0x1f, UR5 ;  /* 0x0000001fff047899 */ /* 0x000fc80008011405 */
[C---:B------:R-:W-:Y:S01]  /*0130*/  IMAD R0, R5.reuse, UR8, RZ ;  /* 0x0000000805007c24 */ /* 0x040fe2000f8e02ff */
[----:B------:R-:W-:Y:S02]  /*0140*/  ULEA.HI UR4, UR4, UR5, URZ, 0x5 ;  /* 0x0000000504047291 */ /* 0x000fe4000f8f28ff */
[----:B0-----:R-:W-:Y:S02]  /*0150*/  UIADD3 UR5, UP0, UPT, UR6, 0x40, URZ ;  /* 0x0000004006057890 */ /* 0x001fe4000ff1e0ff */
[----:B------:R-:W-:Y:S01]  /*0160*/  USHF.R.S32.HI UR4, URZ, 0x5, UR4 ;  /* 0x00000005ff047899 */ /* 0x000fe20008011404 */
[C---:B-1----:R-:W-:Y:S01]  /*0170*/  IADD3 R4, P0, PT, R0.reuse, UR12, RZ ;  /* 0x0000000c00047c10 */ /* 0x042fe2000ff1e0ff */
[----:B------:R-:W-:Y:S02]  /*0180*/  UIADD3.X UR6, UPT, UPT, URZ, UR7, URZ, UP0, !UPT ;  /* 0x00000007ff067290 */ /* 0x000fe400087fe4ff */
[----:B------:R-:W-:Y:S01]  /*0190*/  IMAD.U32 R6, RZ, RZ, UR5 ;  /* 0x00000005ff067e24 */ /* 0x000fe2000f8e00ff */
[----:B------:R-:W-:Y:S01]  /*01a0*/  UIADD3 UR7, UPT, UPT, -UR4, URZ, URZ ;  /* 0x000000ff04077290 */ /* 0x000fe2000fffe1ff */
[----:B------:R-:W-:Y:S01]  /*01b0*/  LEA.HI.X.SX32 R0, R0, UR13, 0x1, P0 ;  /* 0x0000000d00007c11 */ /* 0x000fe200080f0eff */
[----:B------:R-:W-:Y:S01]  /*01c0*/  IMAD R8, R5, UR4, RZ ;  /* 0x0000000405087c24 */ /* 0x000fe2000f8e02ff */
[----:B------:R-:W-:Y:S01]  /*01d0*/  IADD3 R4, P0, PT, R4, 0x8, RZ ;  /* 0x0000000804047810 */ /* 0x000fe20007f1e0ff */
[----:B------:R-:W-:-:S03]  /*01e0*/  IMAD.U32 R7, RZ, RZ, UR6 ;  /* 0x00000006ff077e24 */ /* 0x000fc6000f8e00ff */
[----:B------:R-:W-:-:S09]  /*01f0*/  IADD3.X R5, PT, PT, RZ, R0, RZ, P0, !PT ;  /* 0x00000000ff057210 */ /* 0x000fd200007fe4ff */
.L_x_51:
[----:B------:R-:W2:Y:S04]  /*0200*/  LDG.E.U8.CONSTANT R20, desc[UR10][R6.64+-0x40] ;  /* 0xffffc00a06147981 */ /* 0x000ea8000c1e9100 */
[----:B------:R-:W2:Y:S04]  /*0210*/  LDG.E.U8.CONSTANT R21, desc[UR10][R6.64+-0x3f] ;  /* 0xffffc10a06157981 */ /* 0x000ea8000c1e9100 */
[----:B------:R-:W3:Y:S04]  /*0220*/  LDG.E.U8.CONSTANT R0, desc[UR10][R6.64+-0x3e] ;  /* 0xffffc20a06007981 */ /* 0x000ee8000c1e9100 */
[----:B------:R-:W3:Y:S04]  /*0230*/  LDG.E.U8.CONSTANT R15, desc[UR10][R6.64+-0x3d] ;  /* 0xffffc30a060f7981 */ /* 0x000ee8000c1e9100 */
[----:B------:R-:W4:Y:S04]  /*0240*/  LDG.E.U8.CONSTANT R16, desc[UR10][R4.64+-0x8] ;  /* 0xfffff80a04107981 */ /* 0x000f28000c1e9100 */
[----:B------:R-:W5:Y:S04]  /*0250*/  LDG.E.U8.CONSTANT R14, desc[UR10][R6.64+-0x3c] ;  /* 0xffffc40a060e7981 */ /* 0x000f68000c1e9100 */
        /* <DEDUP_REMOVED lines=11> */
[----:B------:R-:W5:Y:S01]  /*0310*/  LDG.E.U8.CONSTANT R28, desc[UR10][R6.64+0x13] ;  /* 0x0000130a061c7981 */ /* 0x000f62000c1e9100 */
[----:B--2---:R-:W-:-:S03]  /*0320*/  IMAD R26, R21, 0x100, R20 ;  /* 0x00000100151a7824 */ /* 0x004fc600078e0214 */
[----:B------:R-:W2:Y:S04]  /*0330*/  LDG.E.U8.CONSTANT R20, desc[UR10][R6.64+-0x32] ;  /* 0xffffce0a06147981 */ /* 0x000ea8000c1e9100 */
[----:B------:R-:W2:Y:S01]  /*0340*/  LDG.E.U8.CONSTANT R21, desc[UR10][R6.64+-0x31] ;  /* 0xffffcf0a06157981 */ /* 0x000ea2000c1e9100 */
[----:B---3--:R-:W-:-:S05]  /*0350*/  IMAD R15, R15, 0x100, R0 ;  /* 0x000001000f0f7824 */ /* 0x008fca00078e0200 */
[----:B------:R-:W-:Y:S02]  /*0360*/  LEA R0, R15, R26, 0x10 ;  /* 0x0000001a0f007211 */ /* 0x000fe400078e80ff */
[----:B----4-:R-:W-:Y:S01]  /*0370*/  LOP3.LUT R15, R16, 0xf, RZ, 0xc0, !PT ;  /* 0x0000000f100f7812 */ /* 0x010fe200078ec0ff */
[----:B-----5:R-:W-:Y:S02]  /*0380*/  IMAD R14, R13, 0x100, R14 ;  /* 0x000001000d0e7824 */ /* 0x020fe400078e020e */
[----:B------:R-:W3:Y:S01]  /*0390*/  LDG.E.U8.CONSTANT R13, desc[UR10][R6.64+0x1] ;  /* 0x0000010a060d7981 */ /* 0x000ee2000c1e9100 */
[----:B------:R-:W-:Y:S01]  /*03a0*/  IADD3 R15, PT, PT, R15, -0x8, RZ ;  /* 0xfffffff80f0f7810 */ /* 0x000fe20007ffe0ff */
[----:B------:R-:W-:Y:S02]  /*03b0*/  IMAD R27, R12, 0x100, R11 ;  /* 0x000001000c1b7824 */ /* 0x000fe400078e020b */
[----:B------:R-:W3:Y:S04]  /*03c0*/  LDG.E.U8.CONSTANT R12, desc[UR10][R6.64] ;  /* 0x0000000a060c7981 */ /* 0x000ee8000c1e9100 */
[----:B------:R-:W4:Y:S01]  /*03d0*/  LDG.E.U8.CONSTANT R11, desc[UR10][R4.64+-0x5] ;  /* 0xfffffb0a040b7981 */ /* 0x000f22000c1e9100 */
[----:B------:R-:W-:Y:S01]  /*03e0*/  I2FP.F32.S32 R15, R15 ;  /* 0x0000000f000f7245 */ /* 0x000fe20000201400 */
[----:B------:R-:W-:-:S02]  /*03f0*/  IMAD.U32 R26, R27, 0x10000, R14 ;  /* 0x000100001b1a7824 */ /* 0x000fc400078e000e */
[----:B------:R-:W5:Y:S02]  /*0400*/  LDG.E.U8.CONSTANT R14, desc[UR10][R6.64+0x2] ;  /* 0x0000020a060e7981 */ /* 0x000f64000c1e9100 */
[----:B------:R-:W-:Y:S02]  /*0410*/  FFMA R27, R0, R15, RZ ;  /* 0x0000000f001b7223 */ /* 0x000fe400000000ff */
[----:B------:R-:W5:Y:S01]  /*0420*/  LDG.E.U8.CONSTANT R15, desc[UR10][R6.64+0x3] ;  /* 0x0000030a060f7981 */ /* 0x000f62000c1e9100 */
[----:B------:R-:W-:-:S04]  /*0430*/  LOP3.LUT R0, R17, 0xf, RZ, 0xc0, !PT ;  /* 0x0000000f11007812 */ /* 0x000fc800078ec0ff */
[----:B------:R-:W-:-:S04]  /*0440*/  IADD3 R0, PT, PT, R0, -0x8, RZ ;  /* 0xfffffff800007810 */ /* 0x000fc80007ffe0ff */
[----:B------:R-:W-:Y:S01]  /*0450*/  I2FP.F32.S32 R0, R0 ;  /* 0x0000000000007245 */ /* 0x000fe20000201400 */
[----:B------:R-:W-:Y:S01]  /*0460*/  IMAD R23, R23, 0x100, R18 ;  /* 0x0000010017177824 */ /* 0x000fe200078e0212 */
[----:B------:R-:W-:Y:S01]  /*0470*/  LEA R22, R25, R22, 0x8 ;  /* 0x0000001619167211 */ /* 0x000fe200078e40ff */
[----:B------:R-:W5:Y:S01]  /*0480*/  LDG.E.U8.CONSTANT R18, desc[UR10][R6.64+0x6] ;  /* 0x0000060a06127981 */ /* 0x000f62000c1e9100 */
[----:B------:R-:W-:Y:S02]  /*0490*/  IMAD R24, R19, 0x100, R24 ;  /* 0x0000010013187824 */ /* 0x000fe400078e0218 */
[----:B------:R-:W-:Y:S01]  /*04a0*/  FFMA R26, R26, R0, R27 ;  /* 0x000000001a1a7223 */ /* 0x000fe2000000001b */
[----:B------:R-:W5:Y:S04]  /*04b0*/  LDG.E.U8.CONSTANT R25, desc[UR10][R6.64+0x7] ;  /* 0x0000070a06197981 */ /* 0x000f68000c1e9100 */
[----:B------:R-:W5:Y:S04]  /*04c0*/  LDG.E.U8.CONSTANT R0, desc[UR10][R6.64+0x4] ;  /* 0x0000040a06007981 */ /* 0x000f68000c1e9100 */
[----:B------:R-:W5:Y:S01]  /*04d0*/  LDG.E.U8.CONSTANT R19, desc[UR10][R6.64+0x5] ;  /* 0x0000050a06137981 */ /* 0x000f62000c1e9100 */
[----:B------:R-:W-:Y:S01]  /*04e0*/  IMAD.U32 R23, R24, 0x10000, R23 ;  /* 0x0001000018177824 */ /* 0x000fe200078e0017 */
[----:B------:R-:W-:-:S05]  /*04f0*/  LOP3.LUT R24, R10, 0xf, RZ, 0xc0, !PT ;  /* 0x0000000f0a187812 */ /* 0x000fca00078ec0ff */
[----:B------:R-:W-:-:S05]  /*0500*/  VIADD R24, R24, 0xfffffff8 ;  /* 0xfffffff818187836 */ /* 0x000fca0000000000 */
[----:B------:R-:W-:-:S05]  /*0510*/  I2FP.F32.S32 R24, R24 ;  /* 0x0000001800187245 */ /* 0x000fca0000201400 */
[----:B------:R-:W-:Y:S02]  /*0520*/  FFMA R26, R23, R24, R26 ;  /* 0x00000018171a7223 */ /* 0x000fe4000000001a */
[----:B------:R-:W5:Y:S01]  /*0530*/  LDG.E.U8.CONSTANT R23, desc[UR10][R6.64+0xb] ;  /* 0x00000b0a06177981 */ /* 0x000f62000c1e9100 */
[----:B--2---:R-:W-:-:S03]  /*0540*/  IMAD R21, R21, 0x100, R20 ;  /* 0x0000010015157824 */ /* 0x004fc600078e0214 */
[----:B------:R-:W2:Y:S02]  /*0550*/  LDG.E.U8.CONSTANT R20, desc[UR10][R6.64+0x8] ;  /* 0x0000080a06147981 */ /* 0x000ea4000c1e9100 */
[----:B------:R-:W-:Y:S02]  /*0560*/  LEA R27, R21, R22, 0x10 ;  /* 0x00000016151b7211 */ /* 0x000fe400078e80ff */
[----:B------:R-:W2:Y:S04]  /*0570*/  LDG.E.U8.CONSTANT R21, desc[UR10][R6.64+0x9] ;  /* 0x0000090a06157981 */ /* 0x000ea8000c1e9100 */
[----:B------:R-:W2:Y:S01]  /*0580*/  LDG.E.U8.CONSTANT R22, desc[UR10][R6.64+0xa] ;  /* 0x00000a0a06167981 */ /* 0x000ea2000c1e9100 */
[----:B---3--:R-:W-:Y:S01]  /*0590*/  IMAD R12, R13, 0x100, R12 ;  /* 0x000001000d0c7824 */ /* 0x008fe200078e020c */
[----:B----4-:R-:W-:-:S05]  /*05a0*/  LOP3.LUT R13, R11, 0xf, RZ, 0xc0, !PT ;  /* 0x0000000f0b0d7812 */ /* 0x010fca00078ec0ff */
[----:B------:R-:W-:Y:S01]  /*05b0*/  VIADD R13, R13, 0xfffffff8 ;  /* 0xfffffff80d0d7836 */ /* 0x000fe20000000000 */
[----:B-----5:R-:W-:-:S04]  /*05c0*/  LEA R15, R15, R14, 0x8 ;  /* 0x0000000e0f0f7211 */ /* 0x020fc800078e40ff */
[----:B------:R-:W-:Y:S01]  /*05d0*/  I2FP.F32.S32 R13, R13 ;  /* 0x0000000d000d7245 */ /* 0x000fe20000201400 */
[----:B------:R-:W3:Y:S04]  /*05e0*/  LDG.E.U8.CONSTANT R14, desc[UR10][R6.64+0xe] ;  /* 0x00000e0a060e7981 */ /* 0x000ee8000c1e9100 */
[----:B------:R-:W-:Y:S01]  /*05f0*/  FFMA R26, R27, R13, R26 ;  /* 0x0000000d1b1a7223 */ /* 0x000fe2000000001a */
[----:B------:R-:W-:Y:S01]  /*0600*/  IMAD.U32 R27, R15, 0x10000, R12 ;  /* 0x000100000f1b7824 */ /* 0x000fe200078e000c */
[----:B------:R-:W4:Y:S04]  /*0610*/  LDG.E.U8.CONSTANT R13, desc[UR10][R6.64+0xd] ;  /* 0x00000d0a060d7981 */ /* 0x000f28000c1e9100 */
[----:B------:R-:W4:Y:S04]  /*0620*/  LDG.E.U8.CONSTANT R12, desc[UR10][R6.64+0xc] ;  /* 0x00000c0a060c7981 */ /* 0x000f28000c1e9100 */
[----:B------:R-:W3:Y:S01]  /*0630*/  LDG.E.U8.CONSTANT R15, desc[UR10][R6.64+0xf] ;  /* 0x00000f0a060f7981 */ /* 0x000ee2000c1e9100 */
[----:B------:R-:W-:-:S02]  /*0640*/  LEA R25, R25, R18, 0x8 ;  /* 0x0000001219197211 */ /* 0x000fc400078e40ff */
[----:B------:R-:W-:Y:S01]  /*0650*/  LEA.HI R16, R16, 0xfffffff8, RZ, 0x1c ;  /* 0xfffffff810107811 */ /* 0x000fe200078fe0ff */
[----:B------:R-:W5:Y:S01]  /*0660*/  LDG.E.U8.CONSTANT R18, desc[UR10][R6.64+-0x2e] ;  /* 0xffffd20a06127981 */ /* 0x000f62000c1e9100 */
[----:B------:R-:W-:Y:S02]  /*0670*/  IMAD R0, R19, 0x100, R0 ;  /* 0x0000010013007824 */ /* 0x000fe400078e0200 */
[----:B------:R-:W-:Y:S01]  /*0680*/  I2FP.F32.S32 R16, R16 ;  /* 0x0000001000107245 */ /* 0x000fe20000201400 */
[----:B------:R-:W5:Y:S01]  /*0690*/  LDG.E.U8.CONSTANT R19, desc[UR10][R6.64+-0x2d] ;  /* 0xffffd30a06137981 */ /* 0x000f62000c1e9100 */
[----:B------:R-:W-:Y:S02]  /*06a0*/  IMAD.U32 R25, R25, 0x10000, R0 ;  /* 0x0001000019197824 */ /* 0x000fe400078e0000 */
[----:B------:R-:W-:Y:S02]  /*06b0*/  IMAD.SHL.U32 R0, R17, 0x100, RZ ;  /* 0x0000010011007824 */ /* 0x000fe400078e00ff */
[----:B------:R-:W-:Y:S01]  /*06c0*/  FFMA R26, R27, R16, R26 ;  /* 0x000000101b1a7223 */ /* 0x000fe2000000001a */
[----:B------:R-:W5:Y:S02]  /*06d0*/  LDG.E.U8.CONSTANT R17, desc[UR10][R6.64+-0x2f] ;  /* 0xffffd10a06117981 */ /* 0x000f64000c1e9100 */
[----:B------:R-:W-:-:S02]  /*06e0*/  LEA.HI R24, R0, 0xfffffff8, RZ, 0x14 ;  /* 0xfffffff800187811 */ /* 0x000fc400078fa0ff */
[----:B------:R-:W5:Y:S04]  /*06f0*/  LDG.E.U8.CONSTANT R16, desc[UR10][R6.64+-0x30] ;  /* 0xffffd00a06107981 */ /* 0x000f68000c1e9100 */
[----:B------:R-:W5:Y:S01]  /*0700*/  LDG.E.U8.CONSTANT R0, desc[UR10][R4.64+-0x4] ;  /* 0xfffffc0a04007981 */ /* 0x000f62000c1e9100 */
[----:B------:R-:W-:Y:S02]  /*0710*/  SHF.L.U32 R10, R10, 0x10, RZ ;  /* 0x000000100a0a7819 */ /* 0x000fe400000006ff */
[----:B------:R-:W-:Y:S02]  /*0720*/  I2FP.F32.S32 R24, R24 ;  /* 0x0000001800187245 */ /* 0x000fe40000201400 */
[----:B------:R-:W-:-:S03]  /*0730*/  LEA.HI R10, R10, 0xfffffff8, RZ, 0xc ;  /* 0xfffffff80a0a7811 */ /* 0x000fc600078f60ff */
[----:B------:R-:W-:Y:S01]  /*0740*/  FFMA R26, R25, R24, R26 ;  /* 0x00000018191a7223 */ /* 0x000fe2000000001a */
[----:B------:R-:W-:Y:S01]  /*0750*/  I2FP.F32.S32 R10, R10 ;  /* 0x0000000a000a7245 */ /* 0x000fe20000201400 */
[----:B------:R-:W5:Y:S04]  /*0760*/  LDG.E.U8.CONSTANT R24, desc[UR10][R6.64+-0x29] ;  /* 0xffffd70a06187981 */ /* 0x000f68000c1e9100 */
[----:B------:R-:W5:Y:S01]  /*0770*/  LDG.E.U8.CONSTANT R25, desc[UR10][R6.64+-0x2b] ;  /* 0xffffd50a06197981 */ /* 0x000f62000c1e9100 */
[----:B--2---:R-:W-:Y:S01]  /*0780*/  LEA R20, R21, R20, 0x8 ;  /* 0x0000001415147211 */ /* 0x004fe200078e40ff */
[----:B------:R-:W-:Y:S02]  /*0790*/  IMAD R21, R23, 0x100, R22 ;  /* 0x0000010017157824 */ /* 0x000fe400078e0216 */
[----:B------:R-:W2:Y:S02]  /*07a0*/  LDG.E.U8.CONSTANT R23, desc[UR10][R6.64+-0x2a] ;  /* 0xffffd60a06177981 */ /* 0x000ea4000c1e9100 */
[----:B------:R-:W-:-:S02]  /*07b0*/  IMAD.U32 R21, R21, 0x10000, R20 ;  /* 0x0001000015157824 */ /* 0x000fc400078e0014 */
[----:B------:R-:W2:Y:S02]  /*07c0*/  LDG.E.U8.CONSTANT R20, desc[UR10][R6.64+-0x28] ;  /* 0xffffd80a06147981 */ /* 0x000ea4000c1e9100 */
[----:B------:R-:W-:Y:S02]  /*07d0*/  FFMA R26, R21, R10, R26 ;  /* 0x0000000a151a7223 */ /* 0x000fe4000000001a */
[----:B------:R-:W2:Y:S04]  /*07e0*/  LDG.E.U8.CONSTANT R21, desc[UR10][R6.64+-0x27] ;  /* 0xffffd90a06157981 */ /* 0x000ea8000c1e9100 */
[----:B------:R-:W2:Y:S04]  /*07f0*/  LDG.E.U8.CONSTANT R10, desc[UR10][R4.64+-0x3] ;  /* 0xfffffd0a040a7981 */ /* 0x000ea8000c1e9100 */
[----:B------:R-:W2:Y:S01]  /*0800*/  LDG.E.U8.CONSTANT R22, desc[UR10][R6.64+-0x2c] ;  /* 0xffffd40a06167981 */ /* 0x000ea2000c1e9100 */
[----:B----4-:R-:W-:-:S03]  /*0810*/  IMAD R12, R13, 0x100, R12 ;  /* 0x000001000d0c7824 */ /* 0x010fc600078e020c */
[----:B------:R-:W4:Y:S01]  /*0820*/  LDG.E.U8.CONSTANT R13, desc[UR10][R6.64+-0x25] ;  /* 0xffffdb0a060d7981 */ /* 0x000f22000c1e9100 */
[----:B---3--:R-:W-:-:S03]  /*0830*/  IMAD R27, R15, 0x100, R14 ;  /* 0x000001000f1b7824 */ /* 0x008fc600078e020e */
[----:B------:R-:W4:Y:S01]  /*0840*/  LDG.E.U8.CONSTANT R14, desc[UR10][R6.64+-0x26] ;  /* 0xffffda0a060e7981 */ /* 0x000f22000c1e9100 */
[----:B------:R-:W-:-:S04]  /*0850*/  SHF.L.U32 R11, R11, 0x18, RZ ;  /* 0x000000180b0b7819 */ /* 0x000fc800000006ff */
[----:B------:R-:W-:Y:S01]  /*0860*/  LEA.HI R15, R11, 0xfffffff8, RZ, 0x4 ;  /* 0xfffffff80b0f7811 */ /* 0x000fe200078f20ff */
[----:B------:R-:W-:-:S03]  /*0870*/  IMAD.U32 R11, R27, 0x10000, R12 ;  /* 0x000100001b0b7824 */ /* 0x000fc600078e000c */
[----:B------:R-:W-:Y:S02]  /*0880*/  I2FP.F32.S32 R15, R15 ;  /* 0x0000000f000f7245 */ /* 0x000fe40000201400 */
[----:B-----5:R-:W-:Y:S02]  /*0890*/  LEA R18, R19, R18, 0x8 ;  /* 0x0000001213127211 */ /* 0x020fe400078e40ff */
[----:B------:R-:W3:Y:S01]  /*08a0*/  LDG.E.U8.CONSTANT R19, desc[UR10][R6.64+0x11] ;  /* 0x0000110a06137981 */ /* 0x000ee2000c1e9100 */
[----:B------:R-:W-:Y:S01]  /*08b0*/  FFMA R26, R11, R15, R26 ;  /* 0x0000000f0b1a7223 */ /* 0x000fe2000000001a */
[----:B------:R-:W-:Y:S02]  /*08c0*/  IMAD R17, R17, 0x100, R16 ;  /* 0x0000010011117824 */ /* 0x000fe400078e0210 */
[----:B------:R-:W5:Y:S01]  /*08d0*/  LDG.E.U8.CONSTANT R11, desc[UR10][R6.64+-0x24] ;  /* 0xffffdc0a060b7981 */ /* 0x000f62000c1e9100 */
[----:B------:R-:W-:-:S03]  /*08e0*/  LOP3.LUT R12, R0, 0xf, RZ, 0xc0, !PT ;  /* 0x0000000f000c7812 */ /* 0x000fc600078ec0ff */
[----:B------:R-:W5:Y:S02]  /*08f0*/  LDG.E.U8.CONSTANT R16, desc[UR10][R6.64+-0x23] ;  /* 0xffffdd0a06107981 */ /* 0x000f64000c1e9100 */
[----:B------:R-:W-:Y:S02]  /*0900*/  VIADD R15, R12, 0xfffffff8 ;  /* 0xfffffff80c0f7836 */ /* 0x000fe40000000000 */
[----:B------:R-:W3:Y:S01]  /*0910*/  LDG.E.U8.CONSTANT R12, desc[UR10][R4.64+-0x2] ;  /* 0xfffffe0a040c7981 */ /* 0x000ee2000c1e9100 */
[----:B------:R-:W-:Y:S02]  /*0920*/  IMAD.U32 R17, R18, 0x10000, R17 ;  /* 0x0001000012117824 */ /* 0x000fe400078e0011 */
[----:B------:R-:W-:Y:S01]  /*0930*/  I2FP.F32.S32 R15, R15 ;  /* 0x0000000f000f7245 */ /* 0x000fe20000201400 */
[----:B------:R-:W5:Y:S04]  /*0940*/  LDG.E.U8.CONSTANT R18, desc[UR10][R4.64+-0x1] ;  /* 0xffffff0a04127981 */ /* 0x000f68000c1e9100 */
[----:B------:R-:W-:-:S02]  /*0950*/  FFMA R27, R17, R15, R26 ;  /* 0x0000000f111b7223 */ /* 0x000fc4000000001a */
[----:B------:R-:W5:Y:S04]  /*0960*/  LDG.E.U8.CONSTANT R26, desc[UR10][R6.64+-0x22] ;  /* 0xffffde0a061a7981 */ /* 0x000f68000c1e9100 */
[----:B------:R-:W5:Y:S04]  /*0970*/  LDG.E.U8.CONSTANT R15, desc[UR10][R6.64+-0x21] ;  /* 0xffffdf0a060f7981 */ /* 0x000f68000c1e9100 */
[----:B------:R-:W5:Y:S01]  /*0980*/  LDG.E.U8.CONSTANT R17, desc[UR10][R6.64+0x12] ;  /* 0x0000120a06117981 */ /* 0x000f62000c1e9100 */
[----:B--2---:R-:W-:-:S03]  /*0990*/  IMAD R23, R24, 0x100, R23 ;  /* 0x0000010018177824 */ /* 0x004fc600078e0217 */
[----:B------:R-:W2:Y:S01]  /*09a0*/  LDG.E.U8.CONSTANT R24, desc[UR10][R6.64+0x10] ;  /* 0x0000100a06187981 */ /* 0x000ea2000c1e9100 */
[----:B------:R-:W-:Y:S02]  /*09b0*/  LEA R20, R21, R20, 0x8 ;  /* 0x0000001415147211 */ /* 0x000fe400078e40ff */
[----:B------:R-:W-:Y:S02]  /*09c0*/  LOP3.LUT R21, R10, 0xf, RZ, 0xc0, !PT ;  /* 0x0000000f0a157812 */ /* 0x000fe400078ec0ff */
[----:B------:R-:W-:-:S03]  /*09d0*/  LEA R22, R25, R22, 0x8 ;  /* 0x0000001619167211 */ /* 0x000fc600078e40ff */
[----:B------:R-:W-:Y:S02]  /*09e0*/  VIADD R21, R21, 0xfffffff8 ;  /* 0xfffffff815157836 */ /* 0x000fe40000000000 */
[----:B------:R-:W-:-:S03]  /*09f0*/  IMAD.U32 R22, R23, 0x10000, R22 ;  /* 0x0001000017167824 */ /* 0x000fc600078e0016 */
[----:B------:R-:W-:Y:S01]  /*0a00*/  I2FP.F32.S32 R21, R21 ;  /* 0x0000001500157245 */ /* 0x000fe20000201400 */
[----:B------:R-:W2:Y:S04]  /*0a10*/  LDG.E.U8.CONSTANT R23, desc[UR10][R6.64+0x17] ;  /* 0x0000170a06177981 */ /* 0x000ea8000c1e9100 */
[----:B------:R-:W-:Y:S02]  /*0a20*/  FFMA R27, R22, R21, R27 ;  /* 0x00000015161b7223 */ /* 0x000fe4000000001b */
[----:B------:R-:W2:Y:S04]  /*0a30*/  LDG.E.U8.CONSTANT R21, desc[UR10][R6.64+0x15] ;  /* 0x0000150a06157981 */ /* 0x000ea8000c1e9100 */
[----:B------:R-:W2:Y:S01]  /*0a40*/  LDG.E.U8.CONSTANT R22, desc[UR10][R6.64+0x16] ;  /* 0x0000160a06167981 */ /* 0x000ea2000c1e9100 */
[----:B----4-:R-:W-:-:S05]  /*0a50*/  IMAD R13, R13, 0x100, R14 ;  /* 0x000001000d0d7824 */ /* 0x010fca00078e020e */
[----:B------:R-:W-:Y:S02]  /*0a60*/  LEA R14, R13, R20, 0x10 ;  /* 0x000000140d0e7211 */ /* 0x000fe400078e80ff */
[----:B------:R-:W4:Y:S01]  /*0a70*/  LDG.E.U8.CONSTANT R20, desc[UR10][R6.64+0x14] ;  /* 0x0000140a06147981 */ /* 0x000f22000c1e9100 */
[----:B---3--:R-:W-:-:S05]  /*0a80*/  LOP3.LUT R13, R12, 0xf, RZ, 0xc0, !PT ;  /* 0x0000000f0c0d7812 */ /* 0x008fca00078ec0ff */
[----:B------:R-:W-:Y:S02]  /*0a90*/  VIADD R13, R13, 0xfffffff8 ;  /* 0xfffffff80d0d7836 */ /* 0x000fe40000000000 */
[----:B-----5:R-:W-:-:S03]  /*0aa0*/  IMAD R11, R16, 0x100, R11 ;  /* 0x00000100100b7824 */ /* 0x020fc600078e020b */
[----:B------:R-:W-:Y:S02]  /*0ab0*/  I2FP.F32.S32 R13, R13 ;  /* 0x0000000d000d7245 */ /* 0x000fe40000201400 */
[----:B------:R-:W-:Y:S02]  /*0ac0*/  LOP3.LUT R16, R18, 0xf, RZ, 0xc0, !PT ;  /* 0x0000000f12107812 */ /* 0x000fe400078ec0ff */
[----:B------:R-:W-:Y:S01]  /*0ad0*/  LEA R26, R15, R26, 0x8 ;  /* 0x0000001a0f1a7211 */ /* 0x000fe200078e40ff */
[----:B------:R-:W-:Y:S01]  /*0ae0*/  FFMA R14, R14, R13, R27 ;  /* 0x0000000d0e0e7223 */ /* 0x000fe2000000001b */
[----:B------:R-:W3:Y:S01]  /*0af0*/  LDG.E.U8.CONSTANT R15, desc[UR10][R6.64+0x18] ;  /* 0x0000180a060f7981 */ /* 0x000ee2000c1e9100 */
[----:B------:R-:W-:Y:S02]  /*0b00*/  IADD3 R16, PT, PT, R16, -0x8, RZ ;  /* 0xfffffff810107810 */ /* 0x000fe40007ffe0ff */
[----:B------:R-:W-:Y:S02]  /*0b10*/  IMAD.U32 R11, R26, 0x10000, R11 ;  /* 0x000100001a0b7824 */ /* 0x000fe400078e000b */
[----:B------:R-:W5:Y:S01]  /*0b20*/  LDG.E.U8.CONSTANT R26, desc[UR10][R6.64+0x1b] ;  /* 0x00001b0a061a7981 */ /* 0x000f62000c1e9100 */
[----:B------:R-:W-:Y:S01]  /*0b30*/  I2FP.F32.S32 R16, R16 ;  /* 0x0000001000107245 */ /* 0x000fe20000201400 */
[----:B------:R-:W-:-:S02]  /*0b40*/  IMAD R28, R28, 0x100, R17 ;  /* 0x000001001c1c7824 */ /* 0x000fc400078e0211 */
[----:B------:R-:W3:Y:S02]  /*0b50*/  LDG.E.U8.CONSTANT R17, desc[UR10][R6.64+0x1f] ;  /* 0x00001f0a06117981 */ /* 0x000ee4000c1e9100 */
[----:B------:R-:W-:Y:S02]  /*0b60*/  FFMA R11, R11, R16, R14 ;  /* 0x000000100b0b7223 */ /* 0x000fe4000000000e */
[----:B------:R-:W3:Y:S04]  /*0b70*/  LDG.E.U8.CONSTANT R14, desc[UR10][R6.64+0x1e] ;  /* 0x00001e0a060e7981 */ /* 0x000ee8000c1e9100 */
[----:B------:R-:W5:Y:S01]  /*0b80*/  LDG.E.U8.CONSTANT R16, desc[UR10][R6.64+0x1d] ;  /* 0x00001d0a06107981 */ /* 0x000f62000c1e9100 */
[----:B------:R-:W-:-:S04]  /*0b90*/  LEA.HI R0, R0, 0xfffffff8, RZ, 0x1c ;  /* 0xfffffff800007811 */ /* 0x000fc800078fe0ff */
[----:B------:R-:W-:Y:S02]  /*0ba0*/  I2FP.F32.S32 R25, R0 ;  /* 0x0000000000197245 */ /* 0x000fe40000201400 */
[----:B------:R-:W-:-:S04]  /*0bb0*/  SHF.L.U32 R10, R10, 0x8, RZ ;  /* 0x000000080a0a7819 */ /* 0x000fc800000006ff */
[----:B------:R-:W-:-:S04]  /*0bc0*/  LEA.HI R10, R10, 0xfffffff8, RZ, 0x14 ;  /* 0xfffffff80a0a7811 */ /* 0x000fc800078fa0ff */
[----:B------:R-:W-:Y:S01]  /*0bd0*/  I2FP.F32.S32 R10, R10 ;  /* 0x0000000a000a7245 */ /* 0x000fe20000201400 */
[----:B--2---:R-:W-:Y:S02]  /*0be0*/  IMAD R13, R19, 0x100, R24 ;  /* 0x00000100130d7824 */ /* 0x004fe400078e0218 */
[----:B------:R-:W2:Y:S04]  /*0bf0*/  LDG.E.U8.CONSTANT R24, desc[UR10][R6.64+0x19] ;  /* 0x0000190a06187981 */ /* 0x000ea8000c1e9100 */
[----:B------:R-:W5:Y:S01]  /*0c00*/  LDG.E.U8.CONSTANT R19, desc[UR10][R6.64+0x1a] ;  /* 0x00001a0a06137981 */ /* 0x000f62000c1e9100 */
[----:B------:R-:W-:-:S03]  /*0c10*/  IMAD.U32 R28, R28, 0x10000, R13 ;  /* 0x000100001c1c7824 */ /* 0x000fc600078e000d */
[----:B------:R-:W5:Y:S01]  /*0c20*/  LDG.E.U8.CONSTANT R13, desc[UR10][R6.64+0x1c] ;  /* 0x00001c0a060d7981 */ /* 0x000f62000c1e9100 */
[----:B------:R-:W-:Y:S01]  /*0c30*/  FFMA R11, R28, R25, R11 ;  /* 0x000000191c0b7223 */ /* 0x000fe2000000000b */
[----:B------:R-:W-:Y:S02]  /*0c40*/  IMAD R23, R23, 0x100, R22 ;  /* 0x0000010017177824 */ /* 0x000fe400078e0216 */
[----:B------:R-:W5:Y:S01]  /*0c50*/  LDG.E.U8.CONSTANT R22, desc[UR10][R6.64+-0x1e] ;  /* 0xffffe20a06167981 */ /* 0x000f62000c1e9100 */
[----:B----4-:R-:W-:-:S03]  /*0c60*/  LEA R0, R21, R20, 0x8 ;  /* 0x0000001415007211 */ /* 0x010fc600078e40ff */
[----:B------:R-:W4:Y:S02]  /*0c70*/  LDG.E.U8.CONSTANT R20, desc[UR10][R6.64+-0x20] ;  /* 0xffffe00a06147981 */ /* 0x000f24000c1e9100 */
[----:B------:R-:W-:Y:S02]  /*0c80*/  IMAD.U32 R28, R23, 0x10000, R0 ;  /* 0x00010000171c7824 */ /* 0x000fe400078e0000 */
[----:B------:R-:W4:Y:S04]  /*0c90*/  LDG.E.U8.CONSTANT R21, desc[UR10][R6.64+-0x1f] ;  /* 0xffffe10a06157981 */ /* 0x000f28000c1e9100 */
[----:B------:R-:W4:Y:S04]  /*0ca0*/  LDG.E.U8.CONSTANT R0, desc[UR10][R4.64] ;  /* 0x0000000a04007981 */ /* 0x000f28000c1e9100 */
[----:B------:R-:W4:Y:S01]  /*0cb0*/  LDG.E.U8.CONSTANT R23, desc[UR10][R6.64+-0x1d] ;  /* 0xffffe30a06177981 */ /* 0x000f22000c1e9100 */
[----:B------:R-:W-:-:S03]  /*0cc0*/  FFMA R25, R28, R10, R11 ;  /* 0x0000000a1c197223 */ /* 0x000fc6000000000b */
[----:B------:R-:W4:Y:S04]  /*0cd0*/  LDG.E.U8.CONSTANT R11, desc[UR10][R6.64+-0x1c] ;  /* 0xffffe40a060b7981 */ /* 0x000f28000c1e9100 */
[----:B------:R-:W4:Y:S01]  /*0ce0*/  LDG.E.U8.CONSTANT R10, desc[UR10][R6.64+-0x1b] ;  /* 0xffffe50a060a7981 */ /* 0x000f22000c1e9100 */
[----:B------:R-:W-:Y:S02]  /*0cf0*/  SHF.L.U32 R12, R12, 0x10, RZ ;  /* 0x000000100c0c7819 */ /* 0x000fe400000006ff */
[----:B---3--:R-:W-:Y:S02]  /*0d00*/  LEA R17, R17, R14, 0x8 ;  /* 0x0000000e11117211 */ /* 0x008fe400078e40ff */
[----:B------:R-:W3:Y:S01]  /*0d10*/  LDG.E.U8.CONSTANT R14, desc[UR10][R6.64+-0x18] ;  /* 0xffffe80a060e7981 */ /* 0x000ee2000c1e9100 */
[----:B--2---:R-:W-:-:S03]  /*0d20*/  IMAD R24, R24, 0x100, R15 ;  /* 0x0000010018187824 */ /* 0x004fc600078e020f */
[----:B------:R-:W2:Y:S01]  /*0d30*/  LDG.E.U8.CONSTANT R15, desc[UR10][R6.64+-0x1a] ;  /* 0xffffe60a060f7981 */ /* 0x000ea2000c1e9100 */
[----:B-----5:R-:W-:-:S04]  /*0d40*/  IMAD R19, R26, 0x100, R19 ;  /* 0x000001001a137824 */ /* 0x020fc800078e0213 */
[----:B------:R-:W-:Y:S01]  /*0d50*/  IMAD.U32 R24, R19, 0x10000, R24 ;  /* 0x0001000013187824 */ /* 0x000fe200078e0018 */
[----:B------:R-:W-:Y:S01]  /*0d60*/  LEA.HI R19, R12, 0xfffffff8, RZ, 0xc ;  /* 0xfffffff80c137811 */ /* 0x000fe200078f60ff */
[----:B------:R-:W-:Y:S01]  /*0d70*/  IMAD R16, R16, 0x100, R13 ;  /* 0x0000010010107824 */ /* 0x000fe200078e020d */
[----:B------:R-:W2:Y:S02]  /*0d80*/  LDG.E.U8.CONSTANT R12, desc[UR10][R6.64+-0x19] ;  /* 0xffffe70a060c7981 */ /* 0x000ea4000c1e9100 */
[----:B------:R-:W-:Y:S02]  /*0d90*/  I2FP.F32.S32 R19, R19 ;  /* 0x0000001300137245 */ /* 0x000fe40000201400 */
[----:B------:R-:W5:Y:S03]  /*0da0*/  LDG.E.U8.CONSTANT R13, desc[UR10][R4.64+0x1] ;  /* 0x0000010a040d7981 */ /* 0x000f66000c1e9100 */
[----:B------:R-:W-:Y:S01]  /*0db0*/  FFMA R25, R24, R19, R25 ;  /* 0x0000001318197223 */ /* 0x000fe20000000019 */
[----:B------:R-:W-:Y:S01]  /*0dc0*/  IMAD.U32 R24, R17, 0x10000, R16 ;  /* 0x0001000011187824 */ /* 0x000fe200078e0010 */
[----:B------:R-:W3:Y:S04]  /*0dd0*/  LDG.E.U8.CONSTANT R19, desc[UR10][R6.64+-0x15] ;  /* 0xffffeb0a06137981 */ /* 0x000ee8000c1e9100 */
[----:B------:R-:W3:Y:S04]  /*0de0*/  LDG.E.U8.CONSTANT R17, desc[UR10][R6.64+-0x17] ;  /* 0xffffe90a06117981 */ /* 0x000ee8000c1e9100 */
[----:B------:R-:W3:Y:S01]  /*0df0*/  LDG.E.U8.CONSTANT R16, desc[UR10][R4.64+0x2] ;  /* 0x0000020a04107981 */ /* 0x000ee2000c1e9100 */
[----:B------:R-:W-:-:S03]  /*0e00*/  IMAD.SHL.U32 R26, R18, 0x1000000, RZ ;  /* 0x01000000121a7824 */ /* 0x000fc600078e00ff */
[----:B------:R-:W3:Y:S02]  /*0e10*/  LDG.E.U8.CONSTANT R18, desc[UR10][R6.64+-0x16] ;  /* 0xffffea0a06127981 */ /* 0x000ee4000c1e9100 */
[----:B------:R-:W-:-:S04]  /*0e20*/  LEA.HI R26, R26, 0xfffffff8, RZ, 0x4 ;  /* 0xfffffff81a1a7811 */ /* 0x000fc800078f20ff */
[----:B------:R-:W-:Y:S02]  /*0e30*/  I2FP.F32.S32 R26, R26 ;  /* 0x0000001a001a7245 */ /* 0x000fe40000201400 */
[----:B----4-:R-:W-:Y:S02]  /*0e40*/  LEA R20, R21, R20, 0x8 ;  /* 0x0000001415147211 */ /* 0x010fe400078e40ff */
[----:B------:R-:W-:Y:S01]  /*0e50*/  LOP3.LUT R21, R0, 0xf, RZ, 0xc0, !PT ;  /* 0x0000000f00157812 */ /* 0x000fe200078ec0ff */
[----:B------:R-:W-:-:S04]  /*0e60*/  IMAD R23, R23, 0x100, R22 ;  /* 0x0000010017177824 */ /* 0x000fc800078e0216 */
[----:B------:R-:W-:Y:S02]  /*0e70*/  VIADD R22, R21, 0xfffffff8 ;  /* 0xfffffff815167836 */ /* 0x000fe40000000000 */
[----:B------:R-:W-:Y:S01]  /*0e80*/  FFMA R24, R24, R26, R25 ;  /* 0x0000001a18187223 */ /* 0x000fe20000000019 */
[----:B------:R-:W-:Y:S01]  /*0e90*/  LEA R21, R23, R20, 0x10 ;  /* 0x0000001417157211 */ /* 0x000fe200078e80ff */
[----:B------:R-:W4:Y:S01]  /*0ea0*/  LDG.E.U8.CONSTANT R25, desc[UR10][R6.64+-0x13] ;  /* 0xffffed0a06197981 */ /* 0x000f22000c1e9100 */
[----:B------:R-:W-:-:S03]  /*0eb0*/  I2FP.F32.S32 R22, R22 ;  /* 0x0000001600167245 */ /* 0x000fc60000201400 */
[----:B------:R-:W4:Y:S02]  /*0ec0*/  LDG.E.U8.CONSTANT R20, desc[UR10][R6.64+-0x14] ;  /* 0xffffec0a06147981 */ /* 0x000f24000c1e9100 */
[----:B------:R-:W-:Y:S02]  /*0ed0*/  FFMA R24, R21, R22, R24 ;  /* 0x0000001615187223 */ /* 0x000fe40000000018 */
[----:B------:R-:W4:Y:S04]  /*0ee0*/  LDG.E.U8.CONSTANT R21, desc[UR10][R4.64+0x3] ;  /* 0x0000030a04157981 */ /* 0x000f28000c1e9100 */
[----:B------:R-:W4:Y:S04]  /*0ef0*/  LDG.E.U8.CONSTANT R23, desc[UR10][R6.64+-0x12] ;  /* 0xffffee0a06177981 */ /* 0x000f28000c1e9100 */
[----:B------:R-:W4:Y:S01]  /*0f00*/  LDG.E.U8.CONSTANT R22, desc[UR10][R6.64+-0x11] ;  /* 0xffffef0a06167981 */ /* 0x000f22000c1e9100 */
[----:B------:R-:W-:-:S03]  /*0f10*/  IMAD R26, R10, 0x100, R11 ;  /* 0x000001000a1a7824 */ /* 0x000fc600078e020b */
[----:B------:R-:W4:Y:S04]  /*0f20*/  LDG.E.U8.CONSTANT R10, desc[UR10][R6.64+0x20] ;  /* 0x0000200a060a7981 */ /* 0x000f28000c1e9100 */
[----:B------:R-:W4:Y:S01]  /*0f30*/  LDG.E.U8.CONSTANT R11, desc[UR10][R6.64+0x21] ;  /* 0x0000210a060b7981 */ /* 0x000f22000c1e9100 */
[----:B--2---:R-:W-:Y:S01]  /*0f40*/  IMAD R15, R12, 0x100, R15 ;  /* 0x000001000c0f7824 */ /* 0x004fe200078e020f */
[----:B-----5:R-:W-:-:S05]  /*0f50*/  LOP3.LUT R12, R13, 0xf, RZ, 0xc0, !PT ;  /* 0x0000000f0d0c7812 */ /* 0x020fca00078ec0ff */
[----:B------:R-:W-:Y:S02]  /*0f60*/  VIADD R12, R12, 0xfffffff8 ;  /* 0xfffffff80c0c7836 */ /* 0x000fe40000000000 */
[----:B---3--:R-:W-:Y:S01]  /*0f70*/  IMAD R14, R17, 0x100, R14 ;  /* 0x00000100110e7824 */ /* 0x008fe200078e020e */
[----:B------:R-:W-:Y:S02]  /*0f80*/  LOP3.LUT R17, R16, 0xf, RZ, 0xc0, !PT ;  /* 0x0000000f10117812 */ /* 0x000fe400078ec0ff */
[----:B------:R-:W-:Y:S02]  /*0f90*/  LEA R15, R15, R26, 0x10 ;  /* 0x0000001a0f0f7211 */ /* 0x000fe400078e80ff */
[----:B------:R-:W-:Y:S01]  /*0fa0*/  I2FP.F32.S32 R12, R12 ;  /* 0x0000000c000c7245 */ /* 0x000fe20000201400 */
[----:B------:R-:W-:Y:S01]  /*0fb0*/  VIADD R17, R17, 0xfffffff8 ;  /* 0xfffffff811117836 */ /* 0x000fe20000000000 */
[----:B------:R-:W-:Y:S02]  /*0fc0*/  LEA R19, R19, R18, 0x8 ;  /* 0x0000001213137211 */ /* 0x000fe400078e40ff */
[----:B------:R-:W2:Y:S01]  /*0fd0*/  LDG.E.U8.CONSTANT R18, desc[UR10][R6.64+0x24] ;  /* 0x0000240a06127981 */ /* 0x000ea2000c1e9100 */
[----:B------:R-:W-:Y:S01]  /*0fe0*/  FFMA R15, R15, R12, R24 ;  /* 0x0000000c0f0f7223 */ /* 0x000fe20000000018 */
[----:B------:R-:W-:Y:S01]  /*0ff0*/  I2FP.F32.S32 R17, R17 ;  /* 0x0000001100117245 */ /* 0x000fe20000201400 */
[----:B------:R-:W-:Y:S01]  /*1000*/  IMAD.U32 R14, R19, 0x10000, R14 ;  /* 0x00010000130e7824 */ /* 0x000fe200078e000e */
[----:B------:R-:W3:Y:S04]  /*1010*/  LDG.E.U8.CONSTANT R12, desc[UR10][R6.64+0x23] ;  /* 0x0000230a060c7981 */ /* 0x000ee8000c1e9100 */
[----:B------:R-:W3:Y:S01]  /*1020*/  LDG.E.U8.CONSTANT R19, desc[UR10][R6.64+0x22] ;  /* 0x0000220a06137981 */ /* 0x000ee2000c1e9100 */
[----:B------:R-:W-:-:S03]  /*1030*/  FFMA R24, R14, R17, R15 ;  /* 0x000000110e187223 */ /* 0x000fc6000000000f */
[----:B------:R-:W2:Y:S04]  /*1040*/  LDG.E.U8.CONSTANT R15, desc[UR10][R6.64+0x25] ;  /* 0x0000250a060f7981 */ /* 0x000ea8000c1e9100 */
[----:B------:R-:W5:Y:S04]  /*1050*/  LDG.E.U8.CONSTANT R17, desc[UR10][R6.64+0x26] ;  /* 0x0000260a06117981 */ /* 0x000f68000c1e9100 */
[----:B------:R-:W5:Y:S01]  /*1060*/  LDG.E.U8.CONSTANT R14, desc[UR10][R6.64+0x27] ;  /* 0x0000270a060e7981 */ /* 0x000f62000c1e9100 */
[----:B----4-:R-:W-:Y:S02]  /*1070*/  LEA R20, R25, R20, 0x8 ;  /* 0x0000001419147211 */ /* 0x010fe400078e40ff */
[----:B------:R-:W-:-:S05]  /*1080*/  LOP3.LUT R25, R21, 0xf, RZ, 0xc0, !PT ;  /* 0x0000000f15197812 */ /* 0x000fca00078ec0ff */
[----:B------:R-:W-:Y:S02]  /*1090*/  VIADD R25, R25, 0xfffffff8 ;  /* 0xfffffff819197836 */ /* 0x000fe40000000000 */
[----:B------:R-:W-:-:S03]  /*10a0*/  IMAD R23, R22, 0x100, R23 ;  /* 0x0000010016177824 */ /* 0x000fc600078e0217 */
[----:B------:R-:W-:Y:S01]  /*10b0*/  I2FP.F32.S32 R25, R25 ;  /* 0x0000001900197245 */ /* 0x000fe20000201400 */
[----:B------:R-:W4:Y:S01]  /*10c0*/  LDG.E.U8.CONSTANT R22, desc[UR10][R6.64+0x29] ;  /* 0x0000290a06167981 */ /* 0x000f22000c1e9100 */
[----:B------:R-:W-:-:S03]  /*10d0*/  LEA R23, R23, R20, 0x10 ;  /* 0x0000001417177211 */ /* 0x000fc600078e80ff */
[----:B------:R-:W4:Y:S02]  /*10e0*/  LDG.E.U8.CONSTANT R20, desc[UR10][R6.64+0x2a] ;  /* 0x00002a0a06147981 */ /* 0x000f24000c1e9100 */
[----:B------:R-:W-:Y:S02]  /*10f0*/  FFMA R24, R23, R25, R24 ;  /* 0x0000001917187223 */ /* 0x000fe40000000018 */
[----:B------:R-:W4:Y:S01]  /*1100*/  LDG.E.U8.CONSTANT R25, desc[UR10][R6.64+0x28] ;  /* 0x0000280a06197981 */ /* 0x000f22000c1e9100 */
[----:B------:R-:W-:-:S03]  /*1110*/  IMAD R26, R11, 0x100, R10 ;  /* 0x000001000b1a7824 */ /* 0x000fc600078e020a */
[----:B------:R-:W4:Y:S04]  /*1120*/  LDG.E.U8.CONSTANT R11, desc[UR10][R6.64+0x2b] ;  /* 0x00002b0a060b7981 */ /* 0x000f28000c1e9100 */
[----:B------:R-:W4:Y:S04]  /*1130*/  LDG.E.U8.CONSTANT R10, desc[UR10][R6.64+0x2c] ;  /* 0x00002c0a060a7981 */ /* 0x000f28000c1e9100 */
[----:B------:R-:W4:Y:S01]  /*1140*/  LDG.E.U8.CONSTANT R23, desc[UR10][R6.64+0x2d] ;  /* 0x00002d0a06177981 */ /* 0x000f22000c1e9100 */
[----:B------:R-:W-:-:S04]  /*1150*/  LEA.HI R0, R0, 0xfffffff8, RZ, 0x1c ;  /* 0xfffffff800007811 */ /* 0x000fc800078fe0ff */
[----:B------:R-:W-:Y:S02]  /*1160*/  I2FP.F32.S32 R0, R0 ;  /* 0x0000000000007245 */ /* 0x000fe40000201400 */
[----:B------:R-:W-:Y:S01]  /*1170*/  SHF.L.U32 R13, R13, 0x8, RZ ;  /* 0x000000080d0d7819 */ /* 0x000fe200000006ff */
[----:B---3--:R-:W-:Y:S02]  /*1180*/  IMAD R19, R12, 0x100, R19 ;  /* 0x000001000c137824 */ /* 0x008fe400078e0213 */
[----:B------:R-:W3:Y:S01]  /*1190*/  LDG.E.U8.CONSTANT R12, desc[UR10][R6.64+0x2f] ;  /* 0x00002f0a060c7981 */ /* 0x000ee2000c1e9100 */
[----:B--2---:R-:W-:Y:S02]  /*11a0*/  IMAD R18, R15, 0x100, R18 ;  /* 0x000001000f127824 */ /* 0x004fe400078e0212 */
[----:B------:R-:W-:Y:S01]  /*11b0*/  LEA R19, R19, R26, 0x10 ;  /* 0x0000001a13137211 */ /* 0x000fe200078e80ff */
[----:B------:R-:W3:Y:S01]  /*11c0*/  LDG.E.U8.CONSTANT R15, desc[UR10][R6.64+0x2e] ;  /* 0x00002e0a060f7981 */ /* 0x000ee2000c1e9100 */
[----:B-----5:R-:W-:-:S03]  /*11d0*/  LEA R27, R14, R17, 0x8 ;  /* 0x000000110e1b7211 */ /* 0x020fc600078e40ff */
[----:B------:R-:W-:Y:S01]  /*11e0*/  FFMA R17, R19, R0, R24 ;  /* 0x0000000013117223 */ /* 0x000fe20000000018 */
[----:B------:R-:W2:Y:S04]  /*11f0*/  LDG.E.U8.CONSTANT R14, desc[UR10][R6.64+-0xf] ;  /* 0xfffff10a060e7981 */ /* 0x000ea8000c1e9100 */
[----:B------:R-:W5:Y:S01]  /*1200*/  LDG.E.U8.CONSTANT R0, desc[UR10][R4.64+0x4] ;  /* 0x0000040a04007981 */ /* 0x000f62000c1e9100 */
[----:B------:R-:W-:Y:S01]  /*1210*/  IMAD.U32 R24, R27, 0x10000, R18 ;  /* 0x000100001b187824 */ /* 0x000fe200078e0012 */
[----:B------:R-:W-:Y:S02]  /*1220*/  LEA.HI R26, R13, 0xfffffff8, RZ, 0x14 ;  /* 0xfffffff80d1a7811 */ /* 0x000fe400078fa0ff */
[----:B------:R-:W2:Y:S04]  /*1230*/  LDG.E.U8.CONSTANT R19, desc[UR10][R6.64+-0x10] ;  /* 0xfffff00a06137981 */ /* 0x000ea8000c1e9100 */
[----:B------:R-:W2:Y:S04]  /*1240*/  LDG.E.U8.CONSTANT R13, desc[UR10][R6.64+-0xe] ;  /* 0xfffff20a060d7981 */ /* 0x000ea8000c1e9100 */
[----:B------:R-:W2:Y:S01]  /*1250*/  LDG.E.U8.CONSTANT R18, desc[UR10][R6.64+-0xd] ;  /* 0xfffff30a06127981 */ /* 0x000ea2000c1e9100 */
[----:B------:R-:W-:-:S05]  /*1260*/  I2FP.F32.S32 R26, R26 ;  /* 0x0000001a001a7245 */ /* 0x000fca0000201400 */
[----:B------:R-:W-:Y:S01]  /*1270*/  FFMA R17, R24, R26, R17 ;  /* 0x0000001a18117223 */ /* 0x000fe20000000011 */
[----:B----4-:R-:W-:Y:S02]  /*1280*/  IMAD R24, R22, 0x100, R25 ;  /* 0x0000010016187824 */ /* 0x010fe400078e0219 */
[----:B------:R-:W4:Y:S01]  /*1290*/  LDG.E.U8.CONSTANT R22, desc[UR10][R6.64+-0xc] ;  /* 0xfffff40a06167981 */ /* 0x000f22000c1e9100 */
[----:B------:R-:W-:-:S03]  /*12a0*/  LEA R27, R11, R20, 0x8 ;  /* 0x000000140b1b7211 */ /* 0x000fc600078e40ff */
[----:B------:R-:W4:Y:S04]  /*12b0*/  LDG.E.U8.CONSTANT R25, desc[UR10][R6.64+-0xb] ;  /* 0xfffff50a06197981 */ /* 0x000f28000c1e9100 */
[----:B------:R-:W4:Y:S01]  /*12c0*/  LDG.E.U8.CONSTANT R20, desc[UR10][R6.64+-0x9] ;  /* 0xfffff70a06147981 */ /* 0x000f22000c1e9100 */
[----:B------:R-:W-:-:S03]  /*12d0*/  IMAD R11, R23, 0x100, R10 ;  /* 0x00000100170b7824 */ /* 0x000fc600078e020a */
[----:B------:R-:W4:Y:S04]  /*12e0*/  LDG.E.U8.CONSTANT R10, desc[UR10][R4.64+0x5] ;  /* 0x0000050a040a7981 */ /* 0x000f28000c1e9100 */
[----:B------:R-:W4:Y:S01]  /*12f0*/  LDG.E.U8.CONSTANT R23, desc[UR10][R6.64+-0xa] ;  /* 0xfffff60a06177981 */ /* 0x000f22000c1e9100 */
[----:B------:R-:W-:Y:S02]  /*1300*/  IMAD.U32 R16, R16, 0x10000, RZ ;  /* 0x0001000010107824 */ /* 0x000fe400078e00ff */
[----:B------:R-:W-:-:S03]  /*1310*/  IMAD.SHL.U32 R21, R21, 0x1000000, RZ ;  /* 0x0100000015157824 */ /* 0x000fc600078e00ff */
[----:B------:R-:W-:Y:S02]  /*1320*/  LEA.HI R16, R16, 0xfffffff8, RZ, 0xc ;  /* 0xfffffff810107811 */ /* 0x000fe400078f60ff */
[----:B------:R-:W-:Y:S02]  /*1330*/  LEA R24, R27, R24, 0x10 ;  /* 0x000000181b187211 */ /* 0x000fe400078e80ff */
[----:B------:R-:W-:Y:S01]  /*1340*/  LEA.HI R21, R21, 0xfffffff8, RZ, 0x4 ;  /* 0xfffffff815157811 */ /* 0x000fe200078f20ff */
[----:B------:R-:W4:Y:S01]  /*1350*/  LDG.E.U8.CONSTANT R27, desc[UR10][R6.64+0x39] ;  /* 0x0000390a061b7981 */ /* 0x000f22000c1e9100 */
[----:B------:R-:W-:Y:S02]  /*1360*/  I2FP.F32.S32 R16, R16 ;  /* 0x0000001000107245 */ /* 0x000fe40000201400 */
[----:B------:R-:W-:-:S03]  /*1370*/  I2FP.F32.S32 R21, R21 ;  /* 0x0000001500157245 */ /* 0x000fc60000201400 */
[----:B------:R-:W-:Y:S02]  /*1380*/  FFMA R16, R24, R16, R17 ;  /* 0x0000001018107223 */ /* 0x000fe40000000011 */
[----:B------:R-:W4:Y:S01]  /*1390*/  LDG.E.U8.CONSTANT R24, desc[UR10][R6.64+-0x3] ;  /* 0xfffffd0a06187981 */ /* 0x000f22000c1e9100 */
[----:B---3--:R-:W-:-:S03]  /*13a0*/  LEA R12, R12, R15, 0x8 ;  /* 0x0000000f0c0c7211 */ /* 0x008fc600078e40ff */
[----:B------:R-:W3:Y:S01]  /*13b0*/  LDG.E.U8.CONSTANT R15, desc[UR10][R6.64+-0x1] ;  /* 0xffffff0a060f7981 */ /* 0x000ee2000c1e9100 */
[----:B------:R-:W-:Y:S02]  /*13c0*/  LEA R11, R12, R11, 0x10 ;  /* 0x0000000b0c0b7211 */ /* 0x000fe400078e80ff */
[----:B-----5:R-:W-:Y:S01]  /*13d0*/  LOP3.LUT R12, R0, 0xf, RZ, 0xc0, !PT ;  /* 0x0000000f000c7812 */ /* 0x020fe200078ec0ff */
[----:B--2---:R-:W-:-:S04]  /*13e0*/  IMAD R14, R14, 0x100, R19 ;  /* 0x000001000e0e7824 */ /* 0x004fc800078e0213 */
[----:B------:R-:W-:Y:S02]  /*13f0*/  VIADD R12, R12, 0xfffffff8 ;  /* 0xfffffff80c0c7836 */ /* 0x000fe40000000000 */
[----:B------:R-:W-:Y:S01]  /*1400*/  FFMA R11, R11, R21, R16 ;  /* 0x000000150b0b7223 */ /* 0x000fe20000000010 */
[----:B------:R-:W2:Y:S01]  /*1410*/  LDG.E.U8.CONSTANT R19, desc[UR10][R6.64+0x31] ;  /* 0x0000310a06137981 */ /* 0x000ea2000c1e9100 */
[----:B------:R-:W-:-:S03]  /*1420*/  LEA R13, R18, R13, 0x8 ;  /* 0x0000000d120d7211 */ /* 0x000fc600078e40ff */
[----:B------:R-:W5:Y:S01]  /*1430*/  LDG.E.U8.CONSTANT R21, desc[UR10][R6.64+-0x6] ;  /* 0xfffffa0a06157981 */ /* 0x000f62000c1e9100 */
[----:B------:R-:W-:Y:S02]  /*1440*/  I2FP.F32.S32 R12, R12 ;  /* 0x0000000c000c7245 */ /* 0x000fe40000201400 */
[----:B------:R-:W-:Y:S01]  /*1450*/  LEA R14, R13, R14, 0x10 ;  /* 0x0000000e0d0e7211 */ /* 0x000fe200078e80ff */
[----:B------:R-:W3:Y:S04]  /*1460*/  LDG.E.U8.CONSTANT R16, desc[UR10][R6.64+-0x2] ;  /* 0xfffffe0a06107981 */ /* 0x000ee8000c1e9100 */
[----:B------:R-:W-:Y:S01]  /*1470*/  FFMA R17, R14, R12, R11 ;  /* 0x0000000c0e117223 */ /* 0x000fe2000000000b */
[----:B------:R-:W2:Y:S04]  /*1480*/  LDG.E.U8.CONSTANT R13, desc[UR10][R6.64+-0x8] ;  /* 0xfffff80a060d7981 */ /* 0x000ea8000c1e9100 */
[----:B------:R-:W2:Y:S04]  /*1490*/  LDG.E.U8.CONSTANT R12, desc[UR10][R6.64+-0x7] ;  /* 0xfffff90a060c7981 */ /* 0x000ea8000c1e9100 */
[----:B------:R-:W5:Y:S01]  /*14a0*/  LDG.E.U8.CONSTANT R11, desc[UR10][R4.64+0x6] ;  /* 0x0000060a040b7981 */ /* 0x000f62000c1e9100 */
[----:B----4-:R-:W-:-:S03]  /*14b0*/  IMAD R25, R25, 0x100, R22 ;  /* 0x0000010019197824 */ /* 0x010fc600078e0216 */
[----:B------:R-:W4:Y:S01]  /*14c0*/  LDG.E.U8.CONSTANT R22, desc[UR10][R6.64+-0x5] ;  /* 0xfffffb0a06167981 */ /* 0x000f22000c1e9100 */
[----:B------:R-:W-:Y:S02]  /*14d0*/  LOP3.LUT R14, R10, 0xf, RZ, 0xc0, !PT ;  /* 0x0000000f0a0e7812 */ /* 0x000fe400078ec0ff */
[----:B------:R-:W-:-:S03]  /*14e0*/  LEA R18, R20, R23, 0x8 ;  /* 0x0000001714127211 */ /* 0x000fc600078e40ff */
[----:B------:R-:W-:Y:S01]  /*14f0*/  VIADD R14, R14, 0xfffffff8 ;  /* 0xfffffff80e0e7836 */ /* 0x000fe20000000000 */
[----:B------:R-:W3:Y:S01]  /*1500*/  LDG.E.U8.CONSTANT R23, desc[UR10][R6.64+-0x4] ;  /* 0xfffffc0a06177981 */ /* 0x000ee2000c1e9100 */
[----:B------:R-:W-:-:S03]  /*1510*/  LEA R18, R18, R25, 0x10 ;  /* 0x0000001912127211 */ /* 0x000fc600078e80ff */
[----:B------:R-:W-:Y:S01]  /*1520*/  I2FP.F32.S32 R25, R14 ;  /* 0x0000000e00197245 */ /* 0x000fe20000201400 */
[----:B------:R-:W3:Y:S04]  /*1530*/  LDG.E.U8.CONSTANT R20, desc[UR10][R6.64+0x33] ;  /* 0x0000330a06147981 */ /* 0x000ee8000c1e9100 */
[----:B------:R-:W3:Y:S01]  /*1540*/  LDG.E.U8.CONSTANT R14, desc[UR10][R4.64+0x7] ;  /* 0x0000070a040e7981 */ /* 0x000ee2000c1e9100 */
[----:B------:R-:W-:-:S03]  /*1550*/  FFMA R25, R18, R25, R17 ;  /* 0x0000001912197223 */ /* 0x000fc60000000011 */
[----:B------:R-:W3:Y:S04]  /*1560*/  LDG.E.U8.CONSTANT R17, desc[UR10][R6.64+0x32] ;  /* 0x0000320a06117981 */ /* 0x000ee8000c1e9100 */
[----:B------:R-:W3:Y:S01]  /*1570*/  LDG.E.U8.CONSTANT R18, desc[UR10][R6.64+0x30] ;  /* 0x0000300a06127981 */ /* 0x000ee2000c1e9100 */
[----:B------:R-:W-:-:S04]  /*1580*/  LEA.HI R0, R0, 0xfffffff8, RZ, 0x1c ;  /* 0xfffffff800007811 */ /* 0x000fc800078fe0ff */
[----:B------:R-:W-:Y:S01]  /*1590*/  I2FP.F32.S32 R0, R0 ;  /* 0x0000000000007245 */ /* 0x000fe20000201400 */
[----:B--2---:R-:W-:Y:S01]  /*15a0*/  IMAD R12, R12, 0x100, R13 ;  /* 0x000001000c0c7824 */ /* 0x004fe200078e020d */
[----:B-----5:R-:W-:-:S05]  /*15b0*/  LOP3.LUT R13, R11, 0xf, RZ, 0xc0, !PT ;  /* 0x0000000f0b0d7812 */ /* 0x020fca00078ec0ff */
[----:B------:R-:W-:Y:S01]  /*15c0*/  VIADD R13, R13, 0xfffffff8 ;  /* 0xfffffff80d0d7836 */ /* 0x000fe20000000000 */
[----:B----4-:R-:W-:-:S04]  /*15d0*/  LEA R21, R22, R21, 0x8 ;  /* 0x0000001516157211 */ /* 0x010fc800078e40ff */
[----:B------:R-:W-:Y:S02]  /*15e0*/  I2FP.F32.S32 R13, R13 ;  /* 0x0000000d000d7245 */ /* 0x000fe40000201400 */
[----:B------:R-:W-:Y:S02]  /*15f0*/  LEA R12, R21, R12, 0x10 ;  /* 0x0000000c150c7211 */ /* 0x000fe400078e80ff */
[----:B---3--:R-:W-:Y:S01]  /*1600*/  LEA R16, R15, R16, 0x8 ;  /* 0x000000100f107211 */ /* 0x008fe200078e40ff */
[----:B------:R-:W2:Y:S02]  /*1610*/  LDG.E.U8.CONSTANT R21, desc[UR10][R6.64+0x3f] ;  /* 0x00003f0a06157981 */ /* 0x000ea4000c1e9100 */
[----:B------:R-:W-:Y:S02]  /*1620*/  FFMA R25, R12, R13, R25 ;  /* 0x0000000d0c197223 */ /* 0x000fe40000000019 */
[----:B------:R-:W0:Y:S01]  /*1630*/  LDC.64 R12, c[0x0][0x398] ;  /* 0x0000e600ff0c7b82 */ /* 0x000e220000000a00 */
[----:B------:R-:W-:Y:S01]  /*1640*/  IMAD R23, R24, 0x100, R23 ;  /* 0x0000010018177824 */ /* 0x000fe200078e0217 */
[----:B------:R-:W-:-:S04]  /*1650*/  LOP3.LUT R15, R14, 0xf, RZ, 0xc0, !PT ;  /* 0x0000000f0e0f7812 */ /* 0x000fc800078ec0ff */
[----:B------:R-:W-:Y:S01]  /*1660*/  IADD3 R15, PT, PT, R15, -0x8, RZ ;  /* 0xfffffff80f0f7810 */ /* 0x000fe20007ffe0ff */
[----:B------:R-:W-:Y:S01]  /*1670*/  IMAD.U32 R22, R16, 0x10000, R23 ;  /* 0x0001000010167824 */ /* 0x000fe200078e0017 */
[----:B------:R-:W-:Y:S01]  /*1680*/  LEA R24, R20, R17, 0x8 ;  /* 0x0000001114187211 */ /* 0x000fe200078e40ff */
[----:B------:R-:W3:Y:S01]  /*1690*/  LDG.E.U8.CONSTANT R16, desc[UR10][R6.64+0x34] ;  /* 0x0000340a06107981 */ /* 0x000ee2000c1e9100 */
[----:B------:R-:W-:Y:S01]  /*16a0*/  I2FP.F32.S32 R20, R15 ;  /* 0x0000000f00147245 */ /* 0x000fe20000201400 */
[----:B------:R-:W-:Y:S02]  /*16b0*/  IMAD R19, R19, 0x100, R18 ;  /* 0x0000010013137824 */ /* 0x000fe400078e0212 */
[----:B------:R-:W4:Y:S04]  /*16c0*/  LDG.E.U8.CONSTANT R15, desc[UR10][R6.64+0x36] ;  /* 0x0000360a060f7981 */ /* 0x000f28000c1e9100 */
[----:B------:R-:W4:Y:S01]  /*16d0*/  LDG.E.U8.CONSTANT R18, desc[UR10][R6.64+0x37] ;  /* 0x0000370a06127981 */ /* 0x000f22000c1e9100 */
[----:B------:R-:W-:Y:S01]  /*16e0*/  FFMA R20, R22, R20, R25 ;  /* 0x0000001416147223 */ /* 0x000fe20000000019 */
[----:B------:R-:W-:-:S02]  /*16f0*/  IMAD.U32 R19, R24, 0x10000, R19 ;  /* 0x0001000018137824 */ /* 0x000fc400078e0013 */
[----:B------:R-:W3:Y:S04]  /*1700*/  LDG.E.U8.CONSTANT R17, desc[UR10][R6.64+0x35] ;  /* 0x0000350a06117981 */ /* 0x000ee8000c1e9100 */
[----:B------:R-:W5:Y:S01]  /*1710*/  LDG.E.U8.CONSTANT R22, desc[UR10][R6.64+0x3a] ;  /* 0x00003a0a06167981 */ /* 0x000f62000c1e9100 */
[----:B------:R-:W-:-:S03]  /*1720*/  FFMA R23, R19, R0, R20 ;  /* 0x0000000013177223 */ /* 0x000fc60000000014 */
[----:B------:R-:W5:Y:S04]  /*1730*/  LDG.E.U8.CONSTANT R25, desc[UR10][R6.64+0x3b] ;  /* 0x00003b0a06197981 */ /* 0x000f68000c1e9100 */
[----:B------:R-:W2:Y:S01]  /*1740*/  LDG.E.U8.CONSTANT R24, desc[UR10][R6.64+0x38] ;  /* 0x0000380a06187981 */ /* 0x000ea2000c1e9100 */
[----:B0-----:R-:W-:-:S03]  /*1750*/  IMAD.WIDE R12, R8, 0x2, R12 ;  /* 0x00000002080c7825 */ /* 0x001fc600078e020c */
[----:B------:R-:W2:Y:S04]  /*1760*/  LDG.E.U8.CONSTANT R0, desc[UR10][R6.64+0x3e] ;  /* 0x00003e0a06007981 */ /* 0x000ea8000c1e9100 */
[----:B------:R-:W2:Y:S04]  /*1770*/  LDG.E.U8.CONSTANT R19, desc[UR10][R6.64+0x3c] ;  /* 0x00003c0a06137981 */ /* 0x000ea8000c1e9100 */
[----:B------:R0:W2:Y:S04]  /*1780*/  LDG.E.U8.CONSTANT R20, desc[UR10][R6.64+0x3d] ;  /* 0x00003d0a06147981 */ /* 0x0000a8000c1e9100 */
[----:B------:R-:W2:Y:S01]  /*1790*/  LDG.E.U16.CONSTANT R12, desc[UR10][R12.64] ;  /* 0x0000000a0c0c7981 */ /* 0x000ea2000c1e9500 */
[----:B------:R-:W-:-:S02]  /*17a0*/  SHF.L.U32 R10, R10, 0x8, RZ ;  /* 0x000000080a0a7819 */ /* 0x000fc400000006ff */
[----:B------:R-:W-:Y:S02]  /*17b0*/  SHF.L.U32 R11, R11, 0x10, RZ ;  /* 0x000000100b0b7819 */ /* 0x000fe400000006ff */
[----:B------:R-:W-:Y:S02]  /*17c0*/  LEA.HI R10, R10, 0xfffffff8, RZ, 0x14 ;  /* 0xfffffff80a0a7811 */ /* 0x000fe400078fa0ff */
[----:B------:R-:W-:Y:S02]  /*17d0*/  LEA.HI R11, R11, 0xfffffff8, RZ, 0xc ;  /* 0xfffffff80b0b7811 */ /* 0x000fe400078f60ff */
[----:B------:R-:W-:Y:S02]  /*17e0*/  I2FP.F32.S32 R10, R10 ;  /* 0x0000000a000a7245 */ /* 0x000fe40000201400 */
[----:B------:R-:W-:Y:S01]  /*17f0*/  SHF.L.U32 R14, R14, 0x18, RZ ;  /* 0x000000180e0e7819 */ /* 0x000fe200000006ff */
[----:B------:R-:W-:Y:S01]  /*1800*/  UIADD3 UR7, UPT, UPT, UR7, 0x1, URZ ;  /* 0x0000000107077890 */ /* 0x000fe2000fffe0ff */
[----:B------:R-:W-:-:S02]  /*1810*/  I2FP.F32.S32 R11, R11 ;  /* 0x0000000b000b7245 */ /* 0x000fc40000201400 */
[----:B------:R-:W-:Y:S01]  /*1820*/  LEA.HI R14, R14, 0xfffffff8, RZ, 0x4 ;  /* 0xfffffff80e0e7811 */ /* 0x000fe200078f20ff */
[----:B------:R-:W-:-:S03]  /*1830*/  UISETP.NE.AND UP0, UPT, UR7, URZ, UPT ;  /* 0x000000ff0700728c */ /* 0x000fc6000bf05270 */
[----:B------:R-:W-:Y:S02]  /*1840*/  I2FP.F32.S32 R14, R14 ;  /* 0x0000000e000e7245 */ /* 0x000fe40000201400 */
[----:B------:R-:W-:Y:S02]  /*1850*/  IADD3 R4, P1, PT, R4, 0x10, RZ ;  /* 0x0000001004047810 */ /* 0x000fe40007f3e0ff */
[----:B0-----:R-:W-:Y:S02]  /*1860*/  IADD3 R6, P0, PT, R6, 0x80, RZ ;  /* 0x0000008006067810 */ /* 0x001fe40007f1e0ff */
[----:B------:R-:W-:Y:S01]  /*1870*/  IADD3 R8, PT, PT, R8, 0x1, RZ ;  /* 0x0000000108087810 */ /* 0x000fe20007ffe0ff */
[----:B------:R-:W-:Y:S01]  /*1880*/  IMAD.X R5, RZ, RZ, R5, P1 ;  /* 0x000000ffff057224 */ /* 0x000fe200008e0605 */
[----:B------:R-:W-:Y:S02]  /*1890*/  IADD3.X R7, PT, PT, RZ, R7, RZ, P0, !PT ;  /* 0x00000007ff077210 */ /* 0x000fe400007fe4ff */
[----:B----4-:R-:W-:Y:S01]  /*18a0*/  LEA R15, R18, R15, 0x8 ;  /* 0x0000000f120f7211 */ /* 0x010fe200078e40ff */
[----:B---3--:R-:W-:-:S04]  /*18b0*/  IMAD R16, R17, 0x100, R16 ;  /* 0x0000010011107824 */ /* 0x008fc800078e0210 */
[----:B------:R-:W-:Y:S01]  /*18c0*/  IMAD.U32 R16, R15, 0x10000, R16 ;  /* 0x000100000f107824 */ /* 0x000fe200078e0010 */
[----:B-----5:R-:W-:Y:S01]  /*18d0*/  LEA R25, R25, R22, 0x8 ;  /* 0x0000001619197211 */ /* 0x020fe200078e40ff */
[----:B--2---:R-:W-:Y:S02]  /*18e0*/  IMAD R24, R27, 0x100, R24 ;  /* 0x000001001b187824 */ /* 0x004fe400078e0218 */
[----:B------:R-:W-:Y:S01]  /*18f0*/  FFMA R23, R16, R10, R23 ;  /* 0x0000000a10177223 */ /* 0x000fe20000000017 */
[----:B------:R-:W-:Y:S01]  /*1900*/  LEA R0, R21, R0, 0x8 ;  /* 0x0000000015007211 */ /* 0x000fe200078e40ff */
[----:B------:R-:W-:Y:S02]  /*1910*/  IMAD.U32 R24, R25, 0x10000, R24 ;  /* 0x0001000019187824 */ /* 0x000fe400078e0018 */
[----:B------:R-:W-:Y:S02]  /*1920*/  IMAD R19, R20, 0x100, R19 ;  /* 0x0000010014137824 */ /* 0x000fe400078e0213 */
[----:B------:R-:W-:-:S02]  /*1930*/  FFMA R24, R24, R11, R23 ;  /* 0x0000000b18187223 */ /* 0x000fc40000000017 */
[----:B------:R-:W-:Y:S02]  /*1940*/  IMAD.U32 R19, R0, 0x10000, R19 ;  /* 0x0001000000137824 */ /* 0x000fe400078e0013 */
[----:B------:R-:W-:Y:S02]  /*1950*/  HADD2.F32 R12, -RZ, R12.H0_H0 ;  /* 0x2000000cff0c7230 */ /* 0x000fe40000004100 */
[----:B------:R-:W-:-:S04]  /*1960*/  FFMA R14, R19, R14, R24 ;  /* 0x0000000e130e7223 */ /* 0x000fc80000000018 */
[----:B------:R-:W-:Y:S01]  /*1970*/  FFMA R9, R12, R14, R9 ;  /* 0x0000000e0c097223 */ /* 0x000fe20000000009 */
[----:B------:R-:W-:Y:S06]  /*1980*/  BRA.U UP0, `(.L_x_51) ;  /* 0xffffffe9001c7547 */ /* 0x000fec000b83ffff */
.L_x_50:
[----:B------:R-:W-:Y:S01]  /*1990*/  STG.E desc[UR10][R2.64], R9 ;  /* 0x0000000902007986 */ /* 0x000fe2000c10190a */
[----:B------:R-:W-:Y:S05]  /*19a0*/  EXIT ;  /* 0x000000000000794d */ /* 0x000fea0003800000 */
.L_x_52:
        /* <DEDUP_REMOVED lines=13> */
.L_x_88:


//--------------------- .text.gemv_q8_f32         --------------------------
	.section	.text.gemv_q8_f32,"ax",@progbits
	.align	128
        .global         gemv_q8_f32
        .type           gemv_q8_f32,@function
        .size           gemv_q8_f32,(.L_x_89 - gemv_q8_f32)
        .other          gemv_q8_f32,@"STO_CUDA_ENTRY STV_DEFAULT"
gemv_q8_f32:
.text.gemv_q8_f32:
[----:B------:R-:W-:Y:S01]  /*0000*/  LDC R1, c[0x0][0x37c] ;  /* 0x0000df00ff017b82 */ /* 0x000fe20000000800 */
[----:B------:R-:W0:Y:S01]  /*0010*/  S2R R5, SR_CTAID.X ;  /* 0x0000000000057919 */ /* 0x000e220000002500 */
[----:B------:R-:W1:Y:S01]  /*0020*/  LDCU UR4, c[0x0][0x3a0] ;  /* 0x00007400ff0477ac */ /* 0x000e620008000800 */
[----:B------:R-:W0:Y:S02]  /*0030*/  S2R R0, SR_TID.X ;  /* 0x0000000000007919 */ /* 0x000e240000002100 */
[----:B0-----:R-:W-:-:S04]  /*0040*/  LEA R5, R5, R0, 0x4 ;  /* 0x0000000005057211 */ /* 0x001fc800078e20ff */
        /* <DEDUP_REMOVED lines=10> */
[----:B------:R-:W-:Y:S02]  /*00f0*/  IMAD R0, R5, UR5, RZ ;  /* 0x0000000505007c24 */ /* 0x000fe4000f8e02ff */
[----:B------:R-:W-:Y:S01]  /*0100*/  HFMA2 R9, -RZ, RZ, 0, 0 ;  /* 0x00000000ff097431 */ /* 0x000fe200000001ff */
[----:B------:R-:W1:Y:S01]  /*0110*/  LDCU.64 UR10, c[0x0][0x390] ;  /* 0x00007200ff0a77ac */ /* 0x000e620008000a00 */
[----:B------:R-:W-:-:S04]  /*0120*/  USHF.R.S32.HI UR4, URZ, 0x1f, UR5 ;  /* 0x0000001fff047899 */ /* 0x000fc80008011405 */
[----:B------:R-:W-:-:S04]  /*0130*/  ULEA.HI UR4, UR4, UR5, URZ, 0x5 ;  /* 0x0000000504047291 */ /* 0x000fc8000f8f28ff */
[----:B------:R-:W-:Y:S02]  /*0140*/  USHF.R.S32.HI UR4, URZ, 0x5, UR4 ;  /* 0x00000005ff047899 */ /* 0x000fe40008011404 */
[----:B0-----:R-:W-:Y:S01]  /*0150*/  UIADD3 UR5, UP0, UPT, UR6, 0x40, URZ ;  /* 0x0000004006057890 */ /* 0x001fe2000ff1e0ff */
[----:B-1----:R-:W-:-:S03]  /*0160*/  IADD3 R4, P0, PT, R0, UR10, RZ ;  /* 0x0000000a00047c10 */ /* 0x002fc6000ff1e0ff */
[----:B------:R-:W-:Y:S02]  /*0170*/  UIADD3.X UR6, UPT, UPT, URZ, UR7, URZ, UP0, !UPT ;  /* 0x00000007ff067290 */ /* 0x000fe400087fe4ff */
[----:B------:R-:W-:Y:S01]  /*0180*/  IMAD.U32 R6, RZ, RZ, UR5 ;  /* 0x00000005ff067e24 */ /* 0x000fe2000f8e00ff */
[----:B------:R-:W-:Y:S01]  /*0190*/  UIADD3 UR7, UPT, UPT, -UR4, URZ, URZ ;  /* 0x000000ff04077290 */ /* 0x000fe2000fffe1ff */
[----:B------:R-:W-:Y:S02]  /*01a0*/  LEA.HI.X.SX32 R0, R0, UR11, 0x1, P0 ;  /* 0x0000000b00007c11 */ /* 0x000fe400080f0eff */
[----:B------:R-:W-:Y:S01]  /*01b0*/  IADD3 R4, P0, PT, R4, 0x10, RZ ;  /* 0x0000001004047810 */ /* 0x000fe20007f1e0ff */
[----:B------:R-:W-:-:S03]  /*01c0*/  IMAD.U32 R7, RZ, RZ, UR6 ;  /* 0x00000006ff077e24 */ /* 0x000fc6000f8e00ff */
[----:B------:R-:W-:Y:S01]  /*01d0*/  IADD3.X R11, PT, PT, RZ, R0, RZ, P0, !PT ;  /* 0x00000000ff0b7210 */ /* 0x000fe200007fe4ff */
[----:B------:R-:W-:-:S08]  /*01e0*/  IMAD R0, R5, UR4, RZ ;  /* 0x0000000405007c24 */ /* 0x000fd0000f8e02ff */
.L_x_54:
[----:B------:R-:W-:Y:S01]  /*01f0*/  MOV R5, R11 ;  /* 0x0000000b00057202 */ /* 0x000fe20000000f00 */
[----:B------:R-:W2:Y:S04]  /*0200*/  LDG.E.U8.CONSTANT R8, desc[UR8][R6.64+-0x3c] ;  /* 0xffffc40806087981 */ /* 0x000ea8000c1e9100 */
[----:B------:R-:W3:Y:S04]  /*0210*/  LDG.E.U8.CONSTANT R18, desc[UR8][R4.64+-0x10] ;  /* 0xfffff00804127981 */ /* 0x000ee8000c1e9100 */
[----:B------:R-:W3:Y:S04]  /*0220*/  LDG.E.U8.CONSTANT R13, desc[UR8][R4.64+-0xf] ;  /* 0xfffff108040d7981 */ /* 0x000ee8000c1e9100 */
[----:B------:R-:W2:Y:S04]  /*0230*/  LDG.E.U8.CONSTANT R19, desc[UR8][R6.64+-0x3b] ;  /* 0xffffc50806137981 */ /* 0x000ea8000c1e9100 */
[----:B------:R-:W4:Y:S04]  /*0240*/  LDG.E.U8.CONSTANT R12, desc[UR8][R6.64+-0x3a] ;  /* 0xffffc608060c7981 */ /* 0x000f28000c1e9100 */
        /* <DEDUP_REMOVED lines=12> */
[----:B---3--:R-:W-:-:S03]  /*0310*/  IMAD R18, R13, 0x100, R18 ;  /* 0x000001000d127824 */ /* 0x008fc600078e0212 */
[----:B------:R-:W3:Y:S01]  /*0320*/  LDG.E.U8.CONSTANT R13, desc[UR8][R6.64+-0x29] ;  /* 0xffffd708060d7981 */ /* 0x000ee2000c1e9100 */
[----:B--2---:R-:W-:-:S03]  /*0330*/  IMAD R19, R19, 0x100, R8 ;  /* 0x0000010013137824 */ /* 0x004fc600078e0208 */
[----:B------:R-:W2:Y:S01]  /*0340*/  LDG.E.U8.CONSTANT R8, desc[UR8][R4.64+-0xd] ;  /* 0xfffff30804087981 */ /* 0x000ea2000c1e9100 */
[----:B------:R-:W0:Y:S01]  /*0350*/  I2F.S8 R16, R18.B1 ;  /* 0x1000001200107306 */ /* 0x000e220000001400 */
[----:B----4-:R-:W-:Y:S02]  /*0360*/  LEA R26, R21, R12, 0x8 ;  /* 0x0000000c151a7211 */ /* 0x010fe400078e40ff */
[----:B------:R-:W3:Y:S04]  /*0370*/  LDG.E.U8.CONSTANT R12, desc[UR8][R6.64+-0x2a] ;  /* 0xffffd608060c7981 */ /* 0x000ee8000c1e9100 */
[----:B------:R-:W4:Y:S01]  /*0380*/  LDG.E.U8.CONSTANT R21, desc[UR8][R6.64+-0x35] ;  /* 0xffffcb0806157981 */ /* 0x000f22000c1e9100 */
[----:B-----5:R-:W-:Y:S02]  /*0390*/  LEA R14, R17, R14, 0x8 ;  /* 0x0000000e110e7211 */ /* 0x020fe400078e40ff */
[----:B------:R1:W5:Y:S01]  /*03a0*/  I2F.S8 R17, R18 ;  /* 0x0000001200117306 */ /* 0x0003620000001400 */
[----:B------:R-:W-:Y:S01]  /*03b0*/  LEA R19, R26, R19, 0x10 ;  /* 0x000000131a137211 */ /* 0x000fe200078e80ff */
[----:B------:R-:W-:-:S02]  /*03c0*/  IMAD R11, R11, 0x100, R10 ;  /* 0x000001000b0b7824 */ /* 0x000fc400078e020a */
[----:B------:R-:W4:Y:S02]  /*03d0*/  LDG.E.U8.CONSTANT R10, desc[UR8][R6.64+-0x36] ;  /* 0xffffca08060a7981 */ /* 0x000f24000c1e9100 */
[----:B------:R-:W-:Y:S02]  /*03e0*/  IMAD.U32 R14, R11, 0x10000, R14 ;  /* 0x000100000b0e7824 */ /* 0x000fe400078e000e */
[----:B0-----:R-:W-:Y:S01]  /*03f0*/  FMUL R11, R19, R16 ;  /* 0x00000010130b7220 */ /* 0x001fe20000400000 */
[----:B-1----:R-:W4:Y:S03]  /*0400*/  LDG.E.U8.CONSTANT R18, desc[UR8][R6.64+-0x2e] ;  /* 0xffffd20806127981 */ /* 0x002f26000c1e9100 */
[----:B-----5:R-:W-:Y:S01]  /*0410*/  FFMA R11, R14, R17, R11 ;  /* 0x000000110e0b7223 */ /* 0x020fe2000000000b */
[----:B------:R-:W5:Y:S04]  /*0420*/  LDG.E.U8.CONSTANT R16, desc[UR8][R6.64+-0x30] ;  /* 0xffffd00806107981 */ /* 0x000f68000c1e9100 */
[----:B------:R-:W5:Y:S04]  /*0430*/  LDG.E.U8.CONSTANT R17, desc[UR8][R6.64+-0x2f] ;  /* 0xffffd10806117981 */ /* 0x000f68000c1e9100 */
[----:B------:R-:W5:Y:S01]  /*0440*/  LDG.E.U8.CONSTANT R19, desc[UR8][R6.64+-0x2d] ;  /* 0xffffd30806137981 */ /* 0x000f62000c1e9100 */
[----:B------:R-:W-:-:S03]  /*0450*/  LEA R20, R20, R15, 0x8 ;  /* 0x0000000f14147211 */ /* 0x000fc600078e40ff */
[----:B------:R-:W5:Y:S04]  /*0460*/  LDG.E.U8.CONSTANT R14, desc[UR8][R6.64+-0x28] ;  /* 0xffffd808060e7981 */ /* 0x000f68000c1e9100 */
[----:B------:R-:W5:Y:S01]  /*0470*/  LDG.E.U8.CONSTANT R15, desc[UR8][R6.64+-0x27] ;  /* 0xffffd908060f7981 */ /* 0x000f62000c1e9100 */
[----:B------:R-:W-:Y:S02]  /*0480*/  IMAD R24, R27, 0x100, R24 ;  /* 0x000001001b187824 */ /* 0x000fe400078e0218 */
[----:B------:R-:W-:-:S04]  /*0490*/  IMAD R27, R23, 0x100, R22 ;  /* 0x00000100171b7824 */ /* 0x000fc800078e0216 */
[----:B------:R-:W-:Y:S01]  /*04a0*/  I2F.S8 R26, R27 ;  /* 0x0000001b001a7306 */ /* 0x000fe20000001400 */
[----:B--2---:R-:W-:-:S04]  /*04b0*/  LEA R25, R8, R25, 0x8 ;  /* 0x0000001908197211 */ /* 0x004fc800078e40ff */
[----:B------:R-:W-:Y:S02]  /*04c0*/  SHF.L.U32 R28, R25, 0x10, RZ ;  /* 0x00000010191c7819 */ /* 0x000fe400000006ff */
[----:B---3--:R-:W-:Y:S02]  /*04d0*/  LEA R25, R13, R12, 0x8 ;  /* 0x0000000c0d197211 */ /* 0x008fe400078e40ff */
[----:B------:R-:W2:Y:S04]  /*04e0*/  LDG.E.U8.CONSTANT R13, desc[UR8][R4.64+-0xa] ;  /* 0xfffff608040d7981 */ /* 0x000ea8000c1e9100 */
[----:B------:R-:W2:Y:S01]  /*04f0*/  LDG.E.U8.CONSTANT R12, desc[UR8][R4.64+-0x9] ;  /* 0xfffff708040c7981 */ /* 0x000ea2000c1e9100 */
[----:B------:R-:W-:-:S03]  /*0500*/  LEA R24, R25, R24, 0x10 ;  /* 0x0000001819187211 */ /* 0x000fc600078e80ff */
[----:B------:R-:W3:Y:S01]  /*0510*/  LDG.E.U8.CONSTANT R25, desc[UR8][R6.64+-0x25] ;  /* 0xffffdb0806197981 */ /* 0x000ee2000c1e9100 */
[----:B----4-:R-:W-:-:S03]  /*0520*/  LEA R23, R21, R10, 0x8 ;  /* 0x0000000a15177211 */ /* 0x010fc600078e40ff */
[----:B------:R-:W3:Y:S01]  /*0530*/  LDG.E.U8.CONSTANT R10, desc[UR8][R6.64+-0x26] ;  /* 0xffffda08060a7981 */ /* 0x000ee2000c1e9100 */
[----:B------:R-:W0:Y:S08]  /*0540*/  I2F.S8 R21, R27.B1 ;  /* 0x1000001b00157306 */ /* 0x000e300000001400 */
[----:B------:R-:W1:Y:S01]  /*0550*/  I2F.S8 R22, R28.B2 ;  /* 0x2000001c00167306 */ /* 0x000e620000001400 */
[----:B-----5:R-:W-:Y:S01]  /*0560*/  IMAD R16, R17, 0x100, R16 ;  /* 0x0000010011107824 */ /* 0x020fe200078e0210 */
[----:B------:R-:W-:-:S02]  /*0570*/  LEA R17, R19, R18, 0x8 ;  /* 0x0000001213117211 */ /* 0x000fc400078e40ff */
[----:B------:R-:W-:Y:S01]  /*0580*/  LEA R20, R23, R20, 0x10 ;  /* 0x0000001417147211 */ /* 0x000fe200078e80ff */
[----:B------:R-:W4:Y:S02]  /*0590*/  LDG.E.U8.CONSTANT R18, desc[UR8][R6.64+-0x20] ;  /* 0xffffe00806127981 */ /* 0x000f24000c1e9100 */
[----:B------:R-:W-:Y:S02]  /*05a0*/  IMAD.U32 R17, R17, 0x10000, R16 ;  /* 0x0001000011117824 */ /* 0x000fe400078e0010 */
[----:B0-----:R-:W-:Y:S01]  /*05b0*/  FMUL R16, R24, R21 ;  /* 0x0000001518107220 */ /* 0x001fe20000400000 */
[----:B------:R-:W5:Y:S04]  /*05c0*/  LDG.E.U8.CONSTANT R23, desc[UR8][R6.64+-0x1e] ;  /* 0xffffe20806177981 */ /* 0x000f68000c1e9100 */
[----:B------:R-:W4:Y:S01]  /*05d0*/  LDG.E.U8.CONSTANT R21, desc[UR8][R6.64+-0x1f] ;  /* 0xffffe10806157981 */ /* 0x000f22000c1e9100 */
[----:B-1----:R-:W-:-:S03]  /*05e0*/  FFMA R11, R20, R22, R11 ;  /* 0x00000016140b7223 */ /* 0x002fc6000000000b */
[----:B------:R-:W5:Y:S01]  /*05f0*/  LDG.E.U8.CONSTANT R24, desc[UR8][R6.64+-0x1d] ;  /* 0xffffe30806187981 */ /* 0x000f62000c1e9100 */
[----:B------:R-:W-:Y:S01]  /*0600*/  FFMA R26, R17, R26, R16 ;  /* 0x0000001a111a7223 */ /* 0x000fe20000000010 */
[----:B------:R-:W-:Y:S02]  /*0610*/  LEA R20, R15, R14, 0x8 ;  /* 0x0000000e0f147211 */ /* 0x000fe400078e40ff */
[----:B------:R-:W5:Y:S04]  /*0620*/  LDG.E.U8.CONSTANT R16, desc[UR8][R6.64+-0x1a] ;  /* 0xffffe60806107981 */ /* 0x000f68000c1e9100 */
[----:B------:R-:W5:Y:S04]  /*0630*/  LDG.E.U8.CONSTANT R17, desc[UR8][R6.64+-0x19] ;  /* 0xffffe70806117981 */ /* 0x000f68000c1e9100 */
[----:B------:R-:W5:Y:S04]  /*0640*/  LDG.E.U8.CONSTANT R14, desc[UR8][R6.64+-0x1c] ;  /* 0xffffe408060e7981 */ /* 0x000f68000c1e9100 */
[----:B------:R-:W5:Y:S04]  /*0650*/  LDG.E.U8.CONSTANT R15, desc[UR8][R6.64+-0x1b] ;  /* 0xffffe508060f7981 */ /* 0x000f68000c1e9100 */
[----:B------:R-:W5:Y:S04]  /*0660*/  LDG.E.U8.CONSTANT R19, desc[UR8][R4.64+-0x8] ;  /* 0xfffff80804137981 */ /* 0x000f68000c1e9100 */
[----:B------:R-:W5:Y:S01]  /*0670*/  LDG.E.U8.CONSTANT R22, desc[UR8][R4.64+-0x7] ;  /* 0xfffff90804167981 */ /* 0x000f62000c1e9100 */
[----:B--2---:R-:W-:-:S05]  /*0680*/  LEA R13, R12, R13, 0x8 ;  /* 0x0000000d0c0d7211 */ /* 0x004fca00078e40ff */
[----:B------:R-:W-:Y:S02]  /*0690*/  IMAD.U32 R27, R13, 0x10000, RZ ;  /* 0x000100000d1b7824 */ /* 0x000fe400078e00ff */
[----:B------:R-:W2:Y:S01]  /*06a0*/  LDG.E.U8.CONSTANT R13, desc[UR8][R6.64+-0x34] ;  /* 0xffffcc08060d7981 */ /* 0x000ea2000c1e9100 */
[----:B---3--:R-:W-:Y:S02]  /*06b0*/  LEA R25, R25, R10, 0x8 ;  /* 0x0000000a19197211 */ /* 0x008fe400078e40ff */
[----:B------:R-:W0:Y:S02]  /*06c0*/  I2F.S8 R10, R27.B2 ;  /* 0x2000001b000a7306 */ /* 0x000e240000001400 */
[----:B------:R-:W-:Y:S02]  /*06d0*/  LEA R25, R25, R20, 0x10 ;  /* 0x0000001419197211 */ /* 0x000fe400078e80ff */
[----:B------:R-:W2:Y:S03]  /*06e0*/  LDG.E.U8.CONSTANT R20, desc[UR8][R6.64+-0x33] ;  /* 0xffffcd0806147981 */ /* 0x000ea6000c1e9100 */
[----:B0-----:R-:W-:-:S02]  /*06f0*/  FFMA R10, R25, R10, R26 ;  /* 0x0000000a190a7223 */ /* 0x001fc4000000001a */
[----:B------:R-:W3:Y:S04]  /*0700*/  LDG.E.U8.CONSTANT R25, desc[UR8][R6.64+-0x32] ;  /* 0xffffce0806197981 */ /* 0x000ee8000c1e9100 */
[----:B------:R-:W3:Y:S01]  /*0710*/  LDG.E.U8.CONSTANT R26, desc[UR8][R6.64+-0x31] ;  /* 0xffffcf08061a7981 */ /* 0x000ee2000c1e9100 */
[----:B----4-:R-:W-:Y:S01]  /*0720*/  IMAD R18, R21, 0x100, R18 ;  /* 0x0000010015127824 */ /* 0x010fe200078e0212 */
[----:B-----5:R-:W-:Y:S02]  /*0730*/  LEA R21, R24, R23, 0x8 ;  /* 0x0000001718157211 */ /* 0x020fe400078e40ff */
[----:B------:R-:W4:Y:S04]  /*0740*/  LDG.E.U8.CONSTANT R23, desc[UR8][R6.64+-0x24] ;  /* 0xffffdc0806177981 */ /* 0x000f28000c1e9100 */
[----:B------:R-:W4:Y:S01]  /*0750*/  LDG.E.U8.CONSTANT R24, desc[UR8][R6.64+-0x23] ;  /* 0xffffdd0806187981 */ /* 0x000f22000c1e9100 */
[----:B------:R-:W-:-:S02]  /*0760*/  LEA R18, R21, R18, 0x10 ;  /* 0x0000001215127211 */ /* 0x000fc400078e80ff */
[----:B------:R-:W-:Y:S02]  /*0770*/  LEA R28, R17, R16, 0x8 ;  /* 0x00000010111c7211 */ /* 0x000fe400078e40ff */
[----:B------:R-:W5:Y:S04]  /*0780*/  LDG.E.U8.CONSTANT R17, desc[UR8][R6.64+-0x22] ;  /* 0xffffde0806117981 */ /* 0x000f68000c1e9100 */
[----:B------:R-:W5:Y:S01]  /*0790*/  LDG.E.U8.CONSTANT R16, desc[UR8][R6.64+-0x21] ;  /* 0xffffdf0806107981 */ /* 0x000f62000c1e9100 */
[----:B------:R-:W-:-:S03]  /*07a0*/  IMAD R21, R15, 0x100, R14 ;  /* 0x000001000f157824 */ /* 0x000fc600078e020e */
[----:B------:R-:W5:Y:S04]  /*07b0*/  LDG.E.U8.CONSTANT R14, desc[UR8][R6.64+-0x10] ;  /* 0xfffff008060e7981 */ /* 0x000f68000c1e9100 */
[----:B------:R-:W5:Y:S01]  /*07c0*/  LDG.E.U8.CONSTANT R15, desc[UR8][R6.64+-0xf] ;  /* 0xfffff108060f7981 */ /* 0x000f62000c1e9100 */
[----:B------:R-:W-:-:S04]  /*07d0*/  LEA R27, R22, R19, 0x8 ;  /* 0x00000013161b7211 */ /* 0x000fc800078e40ff */
[----:B------:R-:W0:Y:S01]  /*07e0*/  I2F.S8 R22, R27.B1 ;  /* 0x1000001b00167306 */ /* 0x000e220000001400 */
[----:B------:R-:W-:-:S07]  /*07f0*/  IMAD.U32 R21, R28, 0x10000, R21 ;  /* 0x000100001c157824 */ /* 0x000fce00078e0015 */
[----:B------:R1:W1:Y:S01]  /*0800*/  I2F.S8 R19, R27 ;  /* 0x0000001b00137306 */ /* 0x0002620000001400 */
[----:B0-----:R-:W-:Y:S02]  /*0810*/  FMUL R21, R21, R22 ;  /* 0x0000001615157220 */ /* 0x001fe40000400000 */
[----:B------:R-:W5:Y:S04]  /*0820*/  LDG.E.U8.CONSTANT R22, desc[UR8][R6.64+-0xc] ;  /* 0xfffff40806167981 */ /* 0x000f68000c1e9100 */
[----:B-1----:R-:W5:Y:S01]  /*0830*/  LDG.E.U8.CONSTANT R27, desc[UR8][R6.64+-0x16] ;  /* 0xffffea08061b7981 */ /* 0x002f62000c1e9100 */
[----:B------:R-:W-:-:S03]  /*0840*/  FFMA R18, R18, R19, R21 ;  /* 0x0000001312127223 */ /* 0x000fc60000000015 */
[----:B------:R-:W5:Y:S04]  /*0850*/  LDG.E.U8.CONSTANT R19, desc[UR8][R6.64+-0xe] ;  /* 0xfffff20806137981 */ /* 0x000f68000c1e9100 */
[----:B------:R-:W5:Y:S01]  /*0860*/  LDG.E.U8.CONSTANT R21, desc[UR8][R6.64+-0xb] ;  /* 0xfffff50806157981 */ /* 0x000f62000c1e9100 */
[----:B--2---:R-:W-:-:S03]  /*0870*/  LEA R13, R20, R13, 0x8 ;  /* 0x0000000d140d7211 */ /* 0x004fc600078e40ff */
[----:B------:R-:W2:Y:S01]  /*0880*/  LDG.E.U8.CONSTANT R20, desc[UR8][R6.64+-0xd] ;  /* 0xfffff30806147981 */ /* 0x000ea2000c1e9100 */
[----:B---3--:R-:W-:Y:S01]  /*0890*/  LEA R26, R26, R25, 0x8 ;  /* 0x000000191a1a7211 */ /* 0x008fe200078e40ff */
[----:B----4-:R-:W-:Y:S02]  /*08a0*/  IMAD R25, R24, 0x100, R23 ;  /* 0x0000010018197824 */ /* 0x010fe400078e0217 */
[----:B------:R-:W3:Y:S04]  /*08b0*/  LDG.E.U8.CONSTANT R23, desc[UR8][R6.64+-0xa] ;  /* 0xfffff60806177981 */ /* 0x000ee8000c1e9100 */
[----:B------:R-:W3:Y:S01]  /*08c0*/  LDG.E.U8.CONSTANT R24, desc[UR8][R6.64+-0x9] ;  /* 0xfffff70806187981 */ /* 0x000ee2000c1e9100 */
[----:B-----5:R-:W-:Y:S02]  /*08d0*/  LEA R16, R16, R17, 0x8 ;  /* 0x0000001110107211 */ /* 0x020fe400078e40ff */
[----:B------:R-:W-:-:S02]  /*08e0*/  LEA R17, R15, R14, 0x8 ;  /* 0x0000000e0f117211 */ /* 0x000fc400078e40ff */
[----:B------:R-:W4:Y:S04]  /*08f0*/  LDG.E.U8.CONSTANT R15, desc[UR8][R4.64+-0x4] ;  /* 0xfffffc08040f7981 */ /* 0x000f28000c1e9100 */
[----:B------:R-:W4:Y:S01]  /*0900*/  LDG.E.U8.CONSTANT R14, desc[UR8][R4.64+-0x3] ;  /* 0xfffffd08040e7981 */ /* 0x000f22000c1e9100 */
[----:B------:R-:W-:Y:S01]  /*0910*/  IMAD.U32 R26, R26, 0x10000, R13 ;  /* 0x000100001a1a7824 */ /* 0x000fe200078e000d */
[----:B------:R-:W-:Y:S02]  /*0920*/  LEA R21, R21, R22, 0x8 ;  /* 0x0000001615157211 */ /* 0x000fe400078e40ff */
[----:B------:R-:W5:Y:S01]  /*0930*/  LDG.E.U8.CONSTANT R22, desc[UR8][R6.64+-0x5] ;  /* 0xfffffb0806167981 */ /* 0x000f62000c1e9100 */
[----:B--2---:R-:W-:-:S03]  /*0940*/  IMAD R28, R20, 0x100, R19 ;  /* 0x00000100141c7824 */ /* 0x004fc600078e0213 */
[----:B------:R-:W2:Y:S04]  /*0950*/  LDG.E.U8.CONSTANT R20, desc[UR8][R6.64+-0x18] ;  /* 0xffffe80806147981 */ /* 0x000ea8000c1e9100 */
[----:B------:R-:W2:Y:S01]  /*0960*/  LDG.E.U8.CONSTANT R19, desc[UR8][R6.64+-0x17] ;  /* 0xffffe90806137981 */ /* 0x000ea2000c1e9100 */
[----:B---3--:R-:W-:-:S05]  /*0970*/  LEA R24, R24, R23, 0x8 ;  /* 0x0000001718187211 */ /* 0x008fca00078e40ff */
[----:B------:R-:W-:Y:S02]  /*0980*/  IMAD.U32 R23, R24, 0x10000, R21 ;  /* 0x0001000018177824 */ /* 0x000fe400078e0015 */
[----:B------:R-:W3:Y:S04]  /*0990*/  LDG.E.U8.CONSTANT R21, desc[UR8][R6.64+-0x8] ;  /* 0xfffff80806157981 */ /* 0x000ee8000c1e9100 */
[----:B------:R-:W3:Y:S01]  /*09a0*/  LDG.E.U8.CONSTANT R24, desc[UR8][R6.64+-0x7] ;  /* 0xfffff90806187981 */ /* 0x000ee2000c1e9100 */
[----:B----4-:R-:W-:-:S03]  /*09b0*/  LEA R13, R14, R15, 0x8 ;  /* 0x0000000f0e0d7211 */ /* 0x010fc600078e40ff */
[----:B------:R-:W5:Y:S01]  /*09c0*/  LDG.E.U8.CONSTANT R15, desc[UR8][R6.64+-0x6] ;  /* 0xfffffa08060f7981 */ /* 0x000f62000c1e9100 */
[----:B------:R-:W-:-:S03]  /*09d0*/  LEA R25, R16, R25, 0x10 ;  /* 0x0000001910197211 */ /* 0x000fc600078e80ff */
[----:B------:R-:W4:Y:S04]  /*09e0*/  LDG.E.U8.CONSTANT R14, desc[UR8][R4.64+-0x5] ;  /* 0xfffffb08040e7981 */ /* 0x000f28000c1e9100 */
[----:B------:R-:W4:Y:S01]  /*09f0*/  LDG.E.U8.CONSTANT R16, desc[UR8][R6.64+-0x15] ;  /* 0xffffeb0806107981 */ /* 0x000f22000c1e9100 */
[----:B--2---:R-:W-:Y:S02]  /*0a00*/  LEA R19, R19, R20, 0x8 ;  /* 0x0000001413137211 */ /* 0x004fe400078e40ff */
[----:B------:R-:W0:Y:S02]  /*0a10*/  I2F.S8 R20, R13.B1 ;  /* 0x1000000d00147306 */ /* 0x000e240000001400 */
[----:B0-----:R-:W-:Y:S02]  /*0a20*/  FMUL R20, R23, R20 ;  /* 0x0000001417147220 */ /* 0x001fe40000400000 */
[----:B------:R-:W2:Y:S01]  /*0a30*/  LDG.E.U8.CONSTANT R23, desc[UR8][R4.64+-0x6] ;  /* 0xfffffa0804177981 */ /* 0x000ea2000c1e9100 */
[----:B---3--:R-:W-:-:S03]  /*0a40*/  LEA R21, R24, R21, 0x8 ;  /* 0x0000001518157211 */ /* 0x008fc600078e40ff */
[----:B------:R-:W3:Y:S01]  /*0a50*/  LDG.E.U8.CONSTANT R24, desc[UR8][R4.64+-0x2] ;  /* 0xfffffe0804187981 */ /* 0x000ee2000c1e9100 */
[----:B-----5:R-:W-:-:S03]  /*0a60*/  LEA R22, R22, R15, 0x8 ;  /* 0x0000000f16167211 */ /* 0x020fc600078e40ff */
[----:B------:R-:W3:Y:S01]  /*0a70*/  LDG.E.U8.CONSTANT R15, desc[UR8][R4.64+-0x1] ;  /* 0xffffff08040f7981 */ /* 0x000ee2000c1e9100 */
[----:B----4-:R-:W-:Y:S01]  /*0a80*/  IMAD R16, R16, 0x100, R27 ;  /* 0x0000010010107824 */ /* 0x010fe200078e021b */
[----:B------:R-:W0:Y:S01]  /*0a90*/  I2F.S8 R13, R13 ;  /* 0x0000000d000d7306 */ /* 0x000e220000001400 */
[----:B------:R-:W-:-:S07]  /*0aa0*/  LEA R17, R28, R17, 0x10 ;  /* 0x000000111c117211 */ /* 0x000fce00078e80ff */
[----:B------:R-:W1:Y:S08]  /*0ab0*/  I2F.S8 R8, R8 ;  /* 0x0000000800087306 */ /* 0x000e700000001400 */
[----:B------:R-:W4:Y:S01]  /*0ac0*/  I2F.S8 R12, R12 ;  /* 0x0000000c000c7306 */ /* 0x000f220000001400 */
[----:B------:R-:W-:Y:S01]  /*0ad0*/  LEA R22, R22, R21, 0x10 ;  /* 0x0000001516167211 */ /* 0x000fe200078e80ff */
[----:B0-----:R-:W-:Y:S01]  /*0ae0*/  FFMA R17, R17, R13, R20 ;  /* 0x0000000d11117223 */ /* 0x001fe20000000014 */
[----:B------:R-:W-:Y:S01]  /*0af0*/  LEA R19, R16, R19, 0x10 ;  /* 0x0000001310137211 */ /* 0x000fe200078e80ff */
[----:B------:R-:W5:Y:S01]  /*0b00*/  LDG.E.U8.CONSTANT R13, desc[UR8][R6.64+-0x13] ;  /* 0xffffed08060d7981 */ /* 0x000f62000c1e9100 */
[----:B-1----:R-:W-:-:S03]  /*0b10*/  FFMA R8, R26, R8, R11 ;  /* 0x000000081a087223 */ /* 0x002fc6000000000b */
[----:B------:R-:W5:Y:S04]  /*0b20*/  LDG.E.U8.CONSTANT R20, desc[UR8][R6.64+-0x12] ;  /* 0xffffee0806147981 */ /* 0x000f68000c1e9100 */
[----:B------:R-:W5:Y:S01]  /*0b30*/  LDG.E.U8.CONSTANT R21, desc[UR8][R6.64+-0x11] ;  /* 0xffffef0806157981 */ /* 0x000f62000c1e9100 */
[----:B----4-:R-:W-:-:S03]  /*0b40*/  FFMA R10, R25, R12, R10 ;  /* 0x0000000c190a7223 */ /* 0x010fc6000000000a */
[----:B------:R-:W4:Y:S04]  /*0b50*/  LDG.E.U8.CONSTANT R26, desc[UR8][R6.64+-0x1] ;  /* 0xffffff08061a7981 */ /* 0x000f28000c1e9100 */
[----:B------:R-:W4:Y:S04]  /*0b60*/  LDG.E.U8.CONSTANT R25, desc[UR8][R6.64+-0x2] ;  /* 0xfffffe0806197981 */ /* 0x000f28000c1e9100 */
[----:B------:R-:W4:Y:S01]  /*0b70*/  LDG.E.U8.CONSTANT R16, desc[UR8][R6.64+0x2] ;  /* 0x0000020806107981 */ /* 0x000f22000c1e9100 */
[----:B--2---:R-:W-:-:S05]  /*0b80*/  IMAD R23, R14, 0x100, R23 ;  /* 0x000001000e177824 */ /* 0x004fca00078e0217 */
[----:B------:R-:W-:-:S06]  /*0b90*/  SHF.L.U32 R27, R23, 0x10, RZ ;  /* 0x00000010171b7819 */ /* 0x000fcc00000006ff */
[----:B------:R-:W0:Y:S01]  /*0ba0*/  I2F.S8 R27, R27.B2 ;  /* 0x2000001b001b7306 */ /* 0x000e220000001400 */
[----:B---3--:R-:W-:Y:S02]  /*0bb0*/  LEA R23, R15, R24, 0x8 ;  /* 0x000000180f177211 */ /* 0x008fe400078e40ff */
[----:B------:R-:W5:Y:S03]  /*0bc0*/  LDG.E.U8.CONSTANT R24, desc[UR8][R6.64+-0x14] ;  /* 0xffffec0806187981 */ /* 0x000f66000c1e9100 */
[----:B------:R-:W-:-:S06]  /*0bd0*/  IMAD.U32 R23, R23, 0x10000, RZ ;  /* 0x0001000017177824 */ /* 0x000fcc00078e00ff */
[----:B------:R-:W1:Y:S01]  /*0be0*/  I2F.S8 R23, R23.B2 ;  /* 0x2000001700177306 */ /* 0x000e620000001400 */
[----:B0-----:R-:W-:Y:S02]  /*0bf0*/  FFMA R11, R19, R27, R18 ;  /* 0x0000001b130b7223 */ /* 0x001fe40000000012 */
[----:B------:R-:W2:Y:S04]  /*0c00*/  LDG.E.U8.CONSTANT R18, desc[UR8][R6.64] ;  /* 0x0000000806127981 */ /* 0x000ea8000c1e9100 */
[----:B------:R-:W2:Y:S01]  /*0c10*/  LDG.E.U8.CONSTANT R19, desc[UR8][R6.64+0x1] ;  /* 0x0000010806137981 */ /* 0x000ea2000c1e9100 */
[----:B-1----:R-:W-:-:S03]  /*0c20*/  FFMA R12, R22, R23, R17 ;  /* 0x00000017160c7223 */ /* 0x002fc60000000011 */
[----:B------:R-:W3:Y:S04]  /*0c30*/  LDG.E.U8.CONSTANT R22, desc[UR8][R6.64+-0x4] ;  /* 0xfffffc0806167981 */ /* 0x000ee8000c1e9100 */
[----:B------:R-:W3:Y:S04]  /*0c40*/  LDG.E.U8.CONSTANT R23, desc[UR8][R6.64+-0x3] ;  /* 0xfffffd0806177981 */ /* 0x000ee8000c1e9100 */
[----:B------:R-:W2:Y:S01]  /*0c50*/  LDG.E.U8.CONSTANT R17, desc[UR8][R6.64+0x3] ;  /* 0x0000030806117981 */ /* 0x000ea2000c1e9100 */
[----:B-----5:R-:W-:Y:S01]  /*0c60*/  IMAD R24, R13, 0x100, R24 ;  /* 0x000001000d187824 */ /* 0x020fe200078e0218 */
[----:B------:R-:W-:Y:S01]  /*0c70*/  LEA R13, R21, R20, 0x8 ;  /* 0x00000014150d7211 */ /* 0x000fe200078e40ff */
[----:B----4-:R-:W-:-:S02]  /*0c80*/  IMAD R20, R26, 0x100, R25 ;  /* 0x000001001a147824 */ /* 0x010fc400078e0219 */
[----:B------:R-:W4:Y:S01]  /*0c90*/  LDG.E.U8.CONSTANT R26, desc[UR8][R6.64+0x5] ;  /* 0x00000508061a7981 */ /* 0x000f22000c1e9100 */
[----:B---3--:R-:W-:Y:S02]  /*0ca0*/  LEA R21, R23, R22, 0x8 ;  /* 0x0000001617157211 */ /* 0x008fe400078e40ff */
[----:B--2---:R-:W-:Y:S01]  /*0cb0*/  LEA R22, R19, R18, 0x8 ;  /* 0x0000001213167211 */ /* 0x004fe200078e40ff */
[----:B------:R-:W4:Y:S01]  /*0cc0*/  LDG.E.U8.CONSTANT R23, desc[UR8][R6.64+0x4] ;  /* 0x0000040806177981 */ /* 0x000f22000c1e9100 */
[----:B------:R-:W-:-:S03]  /*0cd0*/  LEA R25, R17, R16, 0x8 ;  /* 0x0000001011197211 */ /* 0x000fc600078e40ff */
[----:B------:R-:W2:Y:S04]  /*0ce0*/  LDG.E.U8.CONSTANT R16, desc[UR8][R4.64] ;  /* 0x0000000804107981 */ /* 0x000ea8000c1e9100 */
[----:B------:R-:W2:Y:S04]  /*0cf0*/  LDG.E.U8.CONSTANT R17, desc[UR8][R4.64+0x1] ;  /* 0x0000010804117981 */ /* 0x000ea8000c1e9100 */
[----:B------:R-:W3:Y:S04]  /*0d00*/  LDG.E.U8.CONSTANT R18, desc[UR8][R6.64+0x6] ;  /* 0x0000060806127981 */ /* 0x000ee8000c1e9100 */
[----:B------:R-:W3:Y:S01]  /*0d10*/  LDG.E.U8.CONSTANT R19, desc[UR8][R6.64+0x7] ;  /* 0x0000070806137981 */ /* 0x000ee2000c1e9100 */
[----:B------:R-:W-:Y:S01]  /*0d20*/  LEA R21, R20, R21, 0x10 ;  /* 0x0000001514157211 */ /* 0x000fe200078e80ff */
[----:B------:R-:W-:Y:S01]  /*0d30*/  IMAD.U32 R24, R13, 0x10000, R24 ;  /* 0x000100000d187824 */ /* 0x000fe200078e0018 */
[----:B------:R-:W-:Y:S01]  /*0d40*/  LEA R20, R25, R22, 0x10 ;  /* 0x0000001619147211 */ /* 0x000fe200078e80ff */
[----:B------:R-:W5:Y:S04]  /*0d50*/  LDG.E.U8.CONSTANT R13, desc[UR8][R4.64+0x3] ;  /* 0x00000308040d7981 */ /* 0x000f68000c1e9100 */
[----:B------:R-:W5:Y:S01]  /*0d60*/  LDG.E.U8.CONSTANT R22, desc[UR8][R4.64+0x2] ;  /* 0x0000020804167981 */ /* 0x000f62000c1e9100 */
[----:B------:R-:W0:Y:S01]  /*0d70*/  I2F.S8 R14, R14 ;  /* 0x0000000e000e7306 */ /* 0x000e220000001400 */
[----:B----4-:R-:W-:Y:S01]  /*0d80*/  IMAD R23, R26, 0x100, R23 ;  /* 0x000001001a177824 */ /* 0x010fe200078e0217 */
[----:B--2---:R-:W-:-:S02]  /*0d90*/  LEA R25, R17, R16, 0x8 ;  /* 0x0000001011197211 */ /* 0x004fc400078e40ff */
[----:B------:R-:W2:Y:S04]  /*0da0*/  LDG.E.U8.CONSTANT R16, desc[UR8][R6.64+0x8] ;  /* 0x0000080806107981 */ /* 0x000ea8000c1e9100 */
[----:B------:R-:W2:Y:S01]  /*0db0*/  LDG.E.U8.CONSTANT R17, desc[UR8][R6.64+0x9] ;  /* 0x0000090806117981 */ /* 0x000ea2000c1e9100 */
[----:B---3--:R-:W-:-:S03]  /*0dc0*/  LEA R26, R19, R18, 0x8 ;  /* 0x00000012131a7211 */ /* 0x008fc600078e40ff */
[----:B------:R-:W3:Y:S04]  /*0dd0*/  LDG.E.U8.CONSTANT R18, desc[UR8][R6.64+0xa] ;  /* 0x00000a0806127981 */ /* 0x000ee8000c1e9100 */
[----:B------:R-:W3:Y:S01]  /*0de0*/  LDG.E.U8.CONSTANT R19, desc[UR8][R6.64+0xb] ;  /* 0x00000b0806137981 */ /* 0x000ee2000c1e9100 */
[----:B------:R-:W-:Y:S02]  /*0df0*/  IMAD.U32 R23, R26, 0x10000, R23 ;  /* 0x000100001a177824 */ /* 0x000fe400078e0017 */
[----:B------:R-:W1:Y:S08]  /*0e00*/  I2F.S8 R26, R25.B1 ;  /* 0x10000019001a7306 */ /* 0x000e700000001400 */
[----:B------:R4:W4:Y:S01]  /*0e10*/  I2F.S8 R27, R25 ;  /* 0x00000019001b7306 */ /* 0x0009220000001400 */
[----:B0-----:R-:W-:Y:S01]  /*0e20*/  FFMA R11, R24, R14, R11 ;  /* 0x0000000e180b7223 */ /* 0x001fe2000000000b */
[----:B-----5:R-:W-:Y:S01]  /*0e30*/  LEA R22, R13, R22, 0x8 ;  /* 0x000000160d167211 */ /* 0x020fe200078e40ff */
[----:B------:R-:W5:Y:S01]  /*0e40*/  LDG.E.U8.CONSTANT R14, desc[UR8][R6.64+0x13] ;  /* 0x00001308060e7981 */ /* 0x000f62000c1e9100 */
[----:B-1----:R-:W-:-:S04]  /*0e50*/  FMUL R23, R23, R26 ;  /* 0x0000001a17177220 */ /* 0x002fc80000400000 */
[----:B------:R-:W0:Y:S01]  /*0e60*/  I2F.S8 R15, R15 ;  /* 0x0000000f000f7306 */ /* 0x000e220000001400 */
[----:B------:R-:W-:Y:S01]  /*0e70*/  SHF.L.U32 R29, R22, 0x10, RZ ;  /* 0x00000010161d7819 */ /* 0x000fe200000006ff */
[----:B------:R-:W5:Y:S04]  /*0e80*/  LDG.E.U8.CONSTANT R26, desc[UR8][R6.64+0x14] ;  /* 0x00001408061a7981 */ /* 0x000f68000c1e9100 */
[----:B----4-:R-:W4:Y:S01]  /*0e90*/  LDG.E.U8.CONSTANT R25, desc[UR8][R6.64+0x15] ;  /* 0x0000150806197981 */ /* 0x010f22000c1e9100 */
[----:B------:R-:W-:-:S03]  /*0ea0*/  FFMA R28, R20, R27, R23 ;  /* 0x0000001b141c7223 */ /* 0x000fc60000000017 */
[----:B------:R-:W5:Y:S01]  /*0eb0*/  LDG.E.U8.CONSTANT R23, desc[UR8][R6.64+0x12] ;  /* 0x0000120806177981 */ /* 0x000f62000c1e9100 */
[----:B------:R-:W1:Y:S03]  /*0ec0*/  I2F.S8 R29, R29.B2 ;  /* 0x2000001d001d7306 */ /* 0x000e660000001400 */
[----:B------:R-:W4:Y:S01]  /*0ed0*/  LDG.E.U8.CONSTANT R24, desc[UR8][R6.64+0x16] ;  /* 0x0000160806187981 */ /* 0x000f22000c1e9100 */
[----:B0-----:R-:W-:-:S03]  /*0ee0*/  FFMA R12, R21, R15, R12 ;  /* 0x0000000f150c7223 */ /* 0x001fc6000000000c */
[----:B------:R-:W4:Y:S04]  /*0ef0*/  LDG.E.U8.CONSTANT R27, desc[UR8][R6.64+0x17] ;  /* 0x00001708061b7981 */ /* 0x000f28000c1e9100 */
[----:B------:R-:W4:Y:S04]  /*0f00*/  LDG.E.U8.CONSTANT R15, desc[UR8][R4.64+0x4] ;  /* 0x00000408040f7981 */ /* 0x000f28000c1e9100 */
[----:B------:R-:W4:Y:S04]  /*0f10*/  LDG.E.U8.CONSTANT R22, desc[UR8][R4.64+0x5] ;  /* 0x0000050804167981 */ /* 0x000f28000c1e9100 */
[----:B------:R-:W4:Y:S04]  /*0f20*/  LDG.E.U8.CONSTANT R21, desc[UR8][R6.64+0x10] ;  /* 0x0000100806157981 */ /* 0x000f28000c1e9100 */
[----:B------:R-:W4:Y:S01]  /*0f30*/  LDG.E.U8.CONSTANT R20, desc[UR8][R6.64+0x11] ;  /* 0x0000110806147981 */ /* 0x000f22000c1e9100 */
[----:B--2---:R-:W-:Y:S01]  /*0f40*/  IMAD R16, R17, 0x100, R16 ;  /* 0x0000010011107824 */ /* 0x004fe200078e0210 */
[----:B---3--:R-:W-:-:S02]  /*0f50*/  LEA R17, R19, R18, 0x8 ;  /* 0x0000001213117211 */ /* 0x008fc400078e40ff */
[----:B------:R-:W2:Y:S02]  /*0f60*/  LDG.E.U8.CONSTANT R18, desc[UR8][R6.64+0x18] ;  /* 0x0000180806127981 */ /* 0x000ea4000c1e9100 */
[----:B------:R-:W-:Y:S02]  /*0f70*/  LEA R17, R17, R16, 0x10 ;  /* 0x0000001011117211 */ /* 0x000fe400078e80ff */
[----:B------:R-:W3:Y:S03]  /*0f80*/  LDG.E.U8.CONSTANT R19, desc[UR8][R4.64+0x7] ;  /* 0x0000070804137981 */ /* 0x000ee6000c1e9100 */
[----:B-1----:R-:W-:Y:S02]  /*0f90*/  FFMA R16, R17, R29, R28 ;  /* 0x0000001d11107223 */ /* 0x002fe4000000001c */
[----:B------:R-:W2:Y:S01]  /*0fa0*/  LDG.E.U8.CONSTANT R17, desc[UR8][R6.64+0x19] ;  /* 0x0000190806117981 */ /* 0x000ea2000c1e9100 */
[----:B-----5:R-:W-:-:S03]  /*0fb0*/  LEA R28, R14, R23, 0x8 ;  /* 0x000000170e1c7211 */ /* 0x020fc600078e40ff */
[----:B------:R-:W3:Y:S01]  /*0fc0*/  LDG.E.U8.CONSTANT R14, desc[UR8][R4.64+0x6] ;  /* 0x00000608040e7981 */ /* 0x000ee2000c1e9100 */
[----:B----4-:R-:W-:-:S03]  /*0fd0*/  IMAD R25, R25, 0x100, R26 ;  /* 0x0000010019197824 */ /* 0x010fc600078e021a */
[----:B------:R-:W4:Y:S01]  /*0fe0*/  LDG.E.U8.CONSTANT R23, desc[UR8][R6.64+0x1b] ;  /* 0x00001b0806177981 */ /* 0x000f22000c1e9100 */
[----:B------:R-:W-:Y:S02]  /*0ff0*/  LEA R24, R27, R24, 0x8 ;  /* 0x000000181b187211 */ /* 0x000fe400078e40ff */
[----:B------:R-:W-:Y:S02]  /*1000*/  LEA R15, R22, R15, 0x8 ;  /* 0x0000000f160f7211 */ /* 0x000fe400078e40ff */
[----:B------:R-:W4:Y:S01]  /*1010*/  LDG.E.U8.CONSTANT R22, desc[UR8][R6.64+0x1a] ;  /* 0x00001a0806167981 */ /* 0x000f22000c1e9100 */
[----:B------:R-:W-:-:S03]  /*1020*/  IMAD.U32 R27, R24, 0x10000, R25 ;  /* 0x00010000181b7824 */ /* 0x000fc600078e0019 */
[----:B------:R-:W5:Y:S04]  /*1030*/  LDG.E.U8.CONSTANT R24, desc[UR8][R6.64+0xc] ;  /* 0x00000c0806187981 */ /* 0x000f68000c1e9100 */
[----:B------:R-:W5:Y:S01]  /*1040*/  LDG.E.U8.CONSTANT R25, desc[UR8][R6.64+0xd] ;  /* 0x00000d0806197981 */ /* 0x000f62000c1e9100 */
[----:B--2---:R-:W-:-:S03]  /*1050*/  LEA R26, R17, R18, 0x8 ;  /* 0x00000012111a7211 */ /* 0x004fc600078e40ff */
[----:B------:R-:W2:Y:S04]  /*1060*/  LDG.E.U8.CONSTANT R18, desc[UR8][R6.64+0xe] ;  /* 0x00000e0806127981 */ /* 0x000ea8000c1e9100 */
[----:B------:R-:W2:Y:S01]  /*1070*/  LDG.E.U8.CONSTANT R17, desc[UR8][R6.64+0xf] ;  /* 0x00000f0806117981 */ /* 0x000ea2000c1e9100 */
[----:B------:R-:W-:Y:S02]  /*1080*/  IMAD R21, R20, 0x100, R21 ;  /* 0x0000010014157824 */ /* 0x000fe400078e0215 */
[----:B------:R-:W0:Y:S01]  /*1090*/  I2F.S8 R20, R15.B1 ;  /* 0x1000000f00147306 */ /* 0x000e220000001400 */
[----:B---3--:R-:W-:-:S07]  /*10a0*/  LEA R14, R19, R14, 0x8 ;  /* 0x0000000e130e7211 */ /* 0x008fce00078e40ff */
[----:B------:R-:W1:Y:S01]  /*10b0*/  I2F.S8 R15, R15 ;  /* 0x0000000f000f7306 */ /* 0x000e620000001400 */
[----:B------:R-:W-:-:S07]  /*10c0*/  IMAD.U32 R14, R14, 0x10000, RZ ;  /* 0x000100000e0e7824 */ /* 0x000fce00078e00ff */
[----:B------:R-:W3:Y:S01]  /*10d0*/  I2F.S8 R14, R14.B2 ;  /* 0x2000000e000e7306 */ /* 0x000ee20000001400 */
[----:B------:R-:W-:Y:S01]  /*10e0*/  LEA R21, R28, R21, 0x10 ;  /* 0x000000151c157211 */ /* 0x000fe200078e80ff */
[----:B0-----:R-:W-:Y:S02]  /*10f0*/  FMUL R20, R27, R20 ;  /* 0x000000141b147220 */ /* 0x001fe40000400000 */
[----:B------:R-:W3:Y:S01]  /*1100*/  LDG.E.U8.CONSTANT R27, desc[UR8][R4.64+0x8] ;  /* 0x00000808041b7981 */ /* 0x000ee2000c1e9100 */
[----:B----4-:R-:W-:Y:S01]  /*1110*/  LEA R23, R23, R22, 0x8 ;  /* 0x0000001617177211 */ /* 0x010fe200078e40ff */
[----:B-1----:R-:W-:Y:S02]  /*1120*/  FFMA R28, R21, R15, R20 ;  /* 0x0000000f151c7223 */ /* 0x002fe40000000014 */
[----:B------:R-:W4:Y:S04]  /*1130*/  LDG.E.U8.CONSTANT R22, desc[UR8][R6.64+0x1e] ;  /* 0x00001e0806167981 */ /* 0x000f28000c1e9100 */
[----:B------:R-:W4:Y:S01]  /*1140*/  LDG.E.U8.CONSTANT R20, desc[UR8][R6.64+0x1c] ;  /* 0x00001c0806147981 */ /* 0x000f22000c1e9100 */
[----:B-----5:R-:W-:Y:S01]  /*1150*/  LEA R24, R25, R24, 0x8 ;  /* 0x0000001819187211 */ /* 0x020fe200078e40ff */
[----:B------:R-:W-:-:S02]  /*1160*/  IMAD.U32 R25, R23, 0x10000, R26 ;  /* 0x0001000017197824 */ /* 0x000fc400078e001a */
[----:B------:R-:W4:Y:S04]  /*1170*/  LDG.E.U8.CONSTANT R23, desc[UR8][R6.64+0x1f] ;  /* 0x00001f0806177981 */ /* 0x000f28000c1e9100 */
[----:B------:R-:W5:Y:S04]  /*1180*/  LDG.E.U8.CONSTANT R21, desc[UR8][R6.64+0x1d] ;  /* 0x00001d0806157981 */ /* 0x000f68000c1e9100 */
[----:B------:R-:W5:Y:S04]  /*1190*/  LDG.E.U8.CONSTANT R26, desc[UR8][R6.64+0x21] ;  /* 0x00002108061a7981 */ /* 0x000f68000c1e9100 */
[----:B------:R-:W5:Y:S01]  /*11a0*/  LDG.E.U8.CONSTANT R15, desc[UR8][R6.64+0x22] ;  /* 0x00002208060f7981 */ /* 0x000f62000c1e9100 */
[----:B--2---:R-:W-:Y:S01]  /*11b0*/  LEA R17, R17, R18, 0x8 ;  /* 0x0000001211117211 */ /* 0x004fe200078e40ff */
[----:B---3--:R-:W-:-:S02]  /*11c0*/  FFMA R18, R25, R14, R28 ;  /* 0x0000000e19127223 */ /* 0x008fc4000000001c */
[----:B------:R-:W2:Y:S04]  /*11d0*/  LDG.E.U8.CONSTANT R25, desc[UR8][R6.64+0x20] ;  /* 0x0000200806197981 */ /* 0x000ea8000c1e9100 */
[----:B------:R-:W3:Y:S01]  /*11e0*/  LDG.E.U8.CONSTANT R14, desc[UR8][R6.64+0x23] ;  /* 0x00002308060e7981 */ /* 0x000ee2000c1e9100 */
[----:B----4-:R-:W-:Y:S01]  /*11f0*/  IMAD R22, R23, 0x100, R22 ;  /* 0x0000010017167824 */ /* 0x010fe200078e0216 */
[----:B------:R-:W-:Y:S02]  /*1200*/  LEA R23, R17, R24, 0x10 ;  /* 0x0000001811177211 */ /* 0x000fe400078e80ff */
[----:B------:R-:W4:Y:S01]  /*1210*/  LDG.E.U8.CONSTANT R24, desc[UR8][R6.64+0x27] ;  /* 0x0000270806187981 */ /* 0x000f22000c1e9100 */
[----:B-----5:R-:W-:-:S04]  /*1220*/  LEA R21, R21, R20, 0x8 ;  /* 0x0000001415157211 */ /* 0x020fc800078e40ff */
[----:B------:R-:W-:Y:S02]  /*1230*/  LEA R21, R22, R21, 0x10 ;  /* 0x0000001516157211 */ /* 0x000fe400078e80ff */
[----:B------:R-:W5:Y:S01]  /*1240*/  LDG.E.U8.CONSTANT R22, desc[UR8][R6.64+0x24] ;  /* 0x0000240806167981 */ /* 0x000f62000c1e9100 */
[----:B--2---:R-:W-:-:S03]  /*1250*/  IMAD R20, R26, 0x100, R25 ;  /* 0x000001001a147824 */ /* 0x004fc600078e0219 */
[----:B------:R-:W4:Y:S01]  /*1260*/  LDG.E.U8.CONSTANT R25, desc[UR8][R6.64+0x26] ;  /* 0x0000260806197981 */ /* 0x000f22000c1e9100 */
[----:B---3--:R-:W-:-:S03]  /*1270*/  LEA R17, R14, R15, 0x8 ;  /* 0x0000000f0e117211 */ /* 0x008fc600078e40ff */
[----:B------:R-:W5:Y:S04]  /*1280*/  LDG.E.U8.CONSTANT R15, desc[UR8][R6.64+0x25] ;  /* 0x00002508060f7981 */ /* 0x000f68000c1e9100 */
[----:B------:R-:W2:Y:S01]  /*1290*/  LDG.E.U8.CONSTANT R14, desc[UR8][R4.64+0x9] ;  /* 0x00000908040e7981 */ /* 0x000ea2000c1e9100 */
[----:B------:R-:W-:-:S03]  /*12a0*/  LEA R20, R17, R20, 0x10 ;  /* 0x0000001411147211 */ /* 0x000fc600078e80ff */
[----:B------:R-:W3:Y:S01]  /*12b0*/  LDG.E.U8.CONSTANT R17, desc[UR8][R6.64+0x2a] ;  /* 0x00002a0806117981 */ /* 0x000ee2000c1e9100 */
[----:B------:R-:W0:Y:S08]  /*12c0*/  I2F.S8 R26, R13 ;  /* 0x0000000d001a7306 */ /* 0x000e300000001400 */
[----:B------:R-:W1:Y:S01]  /*12d0*/  I2F.S8 R19, R19 ;  /* 0x0000001300137306 */ /* 0x000e620000001400 */
[----:B------:R-:W-:Y:S01]  /*12e0*/  FADD R29, RZ, R8 ;  /* 0x00000008ff1d7221 */ /* 0x000fe20000000000 */
[----:B----4-:R-:W-:-:S02]  /*12f0*/  LEA R25, R24, R25, 0x8 ;  /* 0x0000001918197211 */ /* 0x010fc400078e40ff */
[----:B------:R-:W3:Y:S01]  /*1300*/  LDG.E.U8.CONSTANT R24, desc[UR8][R6.64+0x2b] ;  /* 0x00002b0806187981 */ /* 0x000ee2000c1e9100 */
[----:B-----5:R-:W-:-:S03]  /*1310*/  IMAD R22, R15, 0x100, R22 ;  /* 0x000001000f167824 */ /* 0x020fc600078e0216 */
[----:B------:R-:W4:Y:S01]  /*1320*/  LDG.E.U8.CONSTANT R15, desc[UR8][R6.64+0x29] ;  /* 0x00002908060f7981 */ /* 0x000f22000c1e9100 */
[----:B--2---:R-:W-:-:S03]  /*1330*/  LEA R27, R14, R27, 0x8 ;  /* 0x0000001b0e1b7211 */ /* 0x004fc600078e40ff */
[----:B------:R-:W4:Y:S01]  /*1340*/  LDG.E.U8.CONSTANT R14, desc[UR8][R6.64+0x28] ;  /* 0x00002808060e7981 */ /* 0x000f22000c1e9100 */
[----:B------:R-:W2:Y:S01]  /*1350*/  I2F.S8 R28, R27.B1 ;  /* 0x1000001b001c7306 */ /* 0x000ea20000001400 */
[----:B------:R-:W-:-:S07]  /*1360*/  IMAD.U32 R22, R25, 0x10000, R22 ;  /* 0x0001000019167824 */ /* 0x000fce00078e0016 */
[----:B------:R-:W5:Y:S01]  /*1370*/  I2F.S8 R25, R27 ;  /* 0x0000001b00197306 */ /* 0x000f620000001400 */
[----:B0-----:R-:W-:Y:S01]  /*1380*/  FFMA R26, R23, R26, R16 ;  /* 0x0000001a171a7223 */ /* 0x001fe20000000010 */
[----:B-1----:R-:W-:Y:S01]  /*1390*/  FFMA R8, R21, R19, R18 ;  /* 0x0000001315087223 */ /* 0x002fe20000000012 */
[----:B------:R-:W4:Y:S01]  /*13a0*/  LDG.E.U8.CONSTANT R16, desc[UR8][R6.64+0x2c] ;  /* 0x00002c0806107981 */ /* 0x000f22000c1e9100 */
[----:B--2---:R-:W-:Y:S01]  /*13b0*/  FMUL R22, R22, R28 ;  /* 0x0000001c16167220 */ /* 0x004fe20000400000 */
[----:B------:R-:W-:Y:S02]  /*13c0*/  FADD R28, R29, R10 ;  /* 0x0000000a1d1c7221 */ /* 0x000fe40000000000 */
[----:B------:R-:W2:Y:S04]  /*13d0*/  LDG.E.U8.CONSTANT R19, desc[UR8][R6.64+0x2e] ;  /* 0x00002e0806137981 */ /* 0x000ea8000c1e9100 */
[----:B------:R-:W2:Y:S01]  /*13e0*/  LDG.E.U8.CONSTANT R21, desc[UR8][R6.64+0x33] ;  /* 0x0000330806157981 */ /* 0x000ea2000c1e9100 */
[----:B-----5:R-:W-:-:S03]  /*13f0*/  FFMA R10, R20, R25, R22 ;  /* 0x00000019140a7223 */ /* 0x020fc60000000016 */
[----:B------:R-:W5:Y:S04]  /*1400*/  LDG.E.U8.CONSTANT R25, desc[UR8][R6.64+0x2d] ;  /* 0x00002d0806197981 */ /* 0x000f68000c1e9100 */
[----:B------:R-:W2:Y:S04]  /*1410*/  LDG.E.U8.CONSTANT R22, desc[UR8][R6.64+0x2f] ;  /* 0x00002f0806167981 */ /* 0x000ea8000c1e9100 */
[----:B------:R-:W2:Y:S04]  /*1420*/  LDG.E.U8.CONSTANT R20, desc[UR8][R6.64+0x32] ;  /* 0x0000320806147981 */ /* 0x000ea8000c1e9100 */
[----:B------:R-:W2:Y:S04]  /*1430*/  LDG.E.U8.CONSTANT R18, desc[UR8][R6.64+0x30] ;  /* 0x0000300806127981 */ /* 0x000ea8000c1e9100 */
[----:B------:R-:W2:Y:S01]  /*1440*/  LDG.E.U8.CONSTANT R23, desc[UR8][R6.64+0x31] ;  /* 0x0000310806177981 */ /* 0x000ea2000c1e9100 */
[----:B------:R-:W-:-:S04]  /*1450*/  FADD R11, R28, R11 ;  /* 0x0000000b1c0b7221 */ /* 0x000fc80000000000 */
[----:B------:R-:W-:Y:S02]  /*1460*/  FADD R13, R11, R12 ;  /* 0x0000000c0b0d7221 */ /* 0x000fe40000000000 */
[----:B------:R-:W2:Y:S04]  /*1470*/  LDG.E.U8.CONSTANT R11, desc[UR8][R6.64+0x36] ;  /* 0x00003608060b7981 */ /* 0x000ea8000c1e9100 */
[----:B------:R-:W2:Y:S01]  /*1480*/  LDG.E.U8.CONSTANT R12, desc[UR8][R6.64+0x37] ;  /* 0x00003708060c7981 */ /* 0x000ea2000c1e9100 */
[----:B---3--:R-:W-:-:S03]  /*1490*/  LEA R24, R24, R17, 0x8 ;  /* 0x0000001118187211 */ /* 0x008fc600078e40ff */
[----:B------:R-:W3:Y:S01]  /*14a0*/  LDG.E.U8.CONSTANT R17, desc[UR8][R6.64+0x34] ;  /* 0x0000340806117981 */ /* 0x000ee2000c1e9100 */
[----:B----4-:R-:W-:-:S03]  /*14b0*/  LEA R15, R15, R14, 0x8 ;  /* 0x0000000e0f0f7211 */ /* 0x010fc600078e40ff */
[----:B------:R-:W3:Y:S02]  /*14c0*/  LDG.E.U8.CONSTANT R14, desc[UR8][R6.64+0x35] ;  /* 0x00003508060e7981 */ /* 0x000ee4000c1e9100 */
[----:B------:R-:W-:Y:S02]  /*14d0*/  IMAD.U32 R15, R24, 0x10000, R15 ;  /* 0x00010000180f7824 */ /* 0x000fe400078e000f */
[----:B------:R-:W4:Y:S01]  /*14e0*/  LDG.E.U8.CONSTANT R24, desc[UR8][R4.64+0xd] ;  /* 0x00000d0804187981 */ /* 0x000f22000c1e9100 */
[----:B-----5:R-:W-:-:S03]  /*14f0*/  LEA R16, R25, R16, 0x8 ;  /* 0x0000001019107211 */ /* 0x020fc600078e40ff */
[----:B------:R-:W4:Y:S01]  /*1500*/  LDG.E.U8.CONSTANT R25, desc[UR8][R4.64+0xc] ;  /* 0x00000c0804197981 */ /* 0x000f22000c1e9100 */
[----:B--2---:R-:W-:-:S03]  /*1510*/  LEA R19, R22, R19, 0x8 ;  /* 0x0000001316137211 */ /* 0x004fc600078e40ff */
[----:B------:R-:W2:Y:S01]  /*1520*/  LDG.E.U8.CONSTANT R22, desc[UR8][R6.64+0x3b] ;  /* 0x00003b0806167981 */ /* 0x000ea2000c1e9100 */
[----:B------:R-:W-:-:S03]  /*1530*/  LEA R27, R21, R20, 0x8 ;  /* 0x00000014151b7211 */ /* 0x000fc600078e40ff */
[----:B------:R-:W2:Y:S04]  /*1540*/  LDG.E.U8.CONSTANT R21, desc[UR8][R6.64+0x3a] ;  /* 0x00003a0806157981 */ /* 0x000ea8000c1e9100 */
[----:B------:R-:W5:Y:S01]  /*1550*/  LDG.E.U8.CONSTANT R20, desc[UR8][R6.64+0x38] ;  /* 0x0000380806147981 */ /* 0x000f62000c1e9100 */
[----:B------:R-:W-:-:S03]  /*1560*/  IMAD R18, R23, 0x100, R18 ;  /* 0x0000010017127824 */ /* 0x000fc600078e0212 */
[----:B------:R-:W5:Y:S01]  /*1570*/  LDG.E.U8.CONSTANT R23, desc[UR8][R6.64+0x39] ;  /* 0x0000390806177981 */ /* 0x000f62000c1e9100 */
[----:B---3--:R-:W-:Y:S01]  /*1580*/  LEA R14, R14, R17, 0x8 ;  /* 0x000000110e0e7211 */ /* 0x008fe200078e40ff */
[----:B------:R-:W-:Y:S02]  /*1590*/  IMAD R17, R12, 0x100, R11 ;  /* 0x000001000c117824 */ /* 0x000fe400078e020b */
[----:B------:R-:W3:Y:S04]  /*15a0*/  LDG.E.U8.CONSTANT R11, desc[UR8][R6.64+0x3c] ;  /* 0x00003c08060b7981 */ /* 0x000ee8000c1e9100 */
[----:B------:R-:W3:Y:S01]  /*15b0*/  LDG.E.U8.CONSTANT R12, desc[UR8][R6.64+0x3d] ;  /* 0x00003d08060c7981 */ /* 0x000ee2000c1e9100 */
[----:B------:R-:W-:Y:S01]  /*15c0*/  FADD R13, R13, R26 ;  /* 0x0000001a0d0d7221 */ /* 0x000fe20000000000 */
[----:B------:R-:W-:-:S02]  /*15d0*/  IMAD.U32 R26, R17, 0x10000, R14 ;  /* 0x00010000111a7824 */ /* 0x000fc400078e000e */
[----:B------:R-:W3:Y:S01]  /*15e0*/  LDG.E.U8.CONSTANT R14, desc[UR8][R4.64+0xa] ;  /* 0x00000a08040e7981 */ /* 0x000ee2000c1e9100 */
[----:B------:R-:W-:Y:S02]  /*15f0*/  LEA R19, R19, R16, 0x10 ;  /* 0x0000001013137211 */ /* 0x000fe400078e80ff */
[----:B----4-:R-:W-:Y:S02]  /*1600*/  LEA R24, R24, R25, 0x8 ;  /* 0x0000001918187211 */ /* 0x010fe400078e40ff */
[----:B------:R-:W4:Y:S01]  /*1610*/  LDG.E.U8.CONSTANT R25, desc[UR8][R4.64+0xb] ;  /* 0x00000b0804197981 */ /* 0x000f22000c1e9100 */
[----:B--2---:R-:W-:-:S03]  /*1620*/  IMAD R17, R22, 0x100, R21 ;  /* 0x0000010016117824 */ /* 0x004fc600078e0215 */
[----:B------:R-:W2:Y:S04]  /*1630*/  LDG.E.U8.CONSTANT R22, desc[UR8][R4.64+0xe] ;  /* 0x00000e0804167981 */ /* 0x000ea8000c1e9100 */
[----:B------:R-:W2:Y:S01]  /*1640*/  LDG.E.U8.CONSTANT R21, desc[UR8][R4.64+0xf] ;  /* 0x00000f0804157981 */ /* 0x000ea2000c1e9100 */
[----:B-----5:R-:W-:-:S04]  /*1650*/  LEA R20, R23, R20, 0x8 ;  /* 0x0000001417147211 */ /* 0x020fc800078e40ff */
[----:B------:R-:W-:Y:S02]  /*1660*/  LEA R20, R17, R20, 0x10 ;  /* 0x0000001411147211 */ /* 0x000fe400078e80ff */
[----:B------:R-:W0:Y:S01]  /*1670*/  LDC.64 R16, c[0x0][0x398] ;  /* 0x0000e600ff107b82 */ /* 0x000e220000000a00 */
[----:B------:R-:W-:Y:S02]  /*1680*/  LEA R18, R27, R18, 0x10 ;  /* 0x000000121b127211 */ /* 0x000fe400078e80ff */
[----:B------:R-:W5:Y:S01]  /*1690*/  LDG.E.U8.CONSTANT R27, desc[UR8][R6.64+0x3f] ;  /* 0x00003f08061b7981 */ /* 0x000f62000c1e9100 */
[----:B0-----:R-:W-:-:S06]  /*16a0*/  IMAD.WIDE R16, R0, 0x2, R16 ;  /* 0x0000000200107825 */ /* 0x001fcc00078e0210 */
[----:B------:R-:W5:Y:S01]  /*16b0*/  LDG.E.U16.CONSTANT R16, desc[UR8][R16.64] ;  /* 0x0000000810107981 */ /* 0x000f62000c1e9500 */
[----:B---3--:R-:W-:-:S03]  /*16c0*/  LEA R11, R12, R11, 0x8 ;  /* 0x0000000b0c0b7211 */ /* 0x008fc600078e40ff */
[----:B------:R0:W3:Y:S01]  /*16d0*/  LDG.E.U8.CONSTANT R12, desc[UR8][R6.64+0x3e] ;  /* 0x00003e08060c7981 */ /* 0x0000e2000c1e9100 */
[----:B------:R-:W1:Y:S02]  /*16e0*/  I2F.S8 R23, R24.B1 ;  /* 0x1000001800177306 */ /* 0x000e640000001400 */
[----:B-1----:R-:W-:Y:S01]  /*16f0*/  FMUL R23, R26, R23 ;  /* 0x000000171a177220 */ /* 0x002fe20000400000 */
[----:B----4-:R-:W-:-:S05]  /*1700*/  IMAD R26, R25, 0x100, R14 ;  /* 0x00000100191a7824 */ /* 0x010fca00078e020e */
[----:B------:R-:W1:Y:S01]  /*1710*/  I2F.S8 R24, R24 ;  /* 0x0000001800187306 */ /* 0x000e620000001400 */
[----:B------:R-:W-:Y:S02]  /*1720*/  SHF.L.U32 R26, R26, 0x10, RZ ;  /* 0x000000101a1a7819 */ /* 0x000fe400000006ff */
[----:B--2---:R-:W-:-:S05]  /*1730*/  LEA R29, R21, R22, 0x8 ;  /* 0x00000016151d7211 */ /* 0x004fca00078e40ff */
[----:B------:R-:W2:Y:S01]  /*1740*/  I2F.S8 R22, R26.B2 ;  /* 0x2000001a00167306 */ /* 0x000ea20000001400 */
[----:B------:R-:W-:-:S07]  /*1750*/  IMAD.U32 R29, R29, 0x10000, RZ ;  /* 0x000100001d1d7824 */ /* 0x000fce00078e00ff */
[----:B------:R-:W4:Y:S08]  /*1760*/  I2F.S8 R14, R25 ;  /* 0x00000019000e7306 */ /* 0x000f300000001400 */
[----:B------:R-:W0:Y:S01]  /*1770*/  I2F.S8 R29, R29.B2 ;  /* 0x2000001d001d7306 */ /* 0x000e220000001400 */
[----:B-1----:R-:W-:-:S07]  /*1780*/  FFMA R23, R18, R24, R23 ;  /* 0x0000001812177223 */ /* 0x002fce0000000017 */
[----:B------:R-:W1:Y:S01]  /*1790*/  I2F.S8 R21, R21 ;  /* 0x0000001500157306 */ /* 0x000e620000001400 */
[----:B--2---:R-:W-:Y:S01]  /*17a0*/  FFMA R10, R15, R22, R10 ;  /* 0x000000160f0a7223 */ /* 0x004fe2000000000a */
[----:B------:R-:W-:Y:S01]  /*17b0*/  UIADD3 UR7, UPT, UPT, UR7, 0x1, URZ ;  /* 0x0000000107077890 */ /* 0x000fe2000fffe0ff */
[----:B------:R-:W-:Y:S02]  /*17c0*/  FADD R8, R13, R8 ;  /* 0x000000080d087221 */ /* 0x000fe40000000000 */
[----:B----4-:R-:W-:Y:S01]  /*17d0*/  FFMA R19, R19, R14, R10 ;  /* 0x0000000e13137223 */ /* 0x010fe2000000000a */
[----:B------:R-:W-:Y:S01]  /*17e0*/  UISETP.NE.AND UP0, UPT, UR7, URZ, UPT ;  /* 0x000000ff0700728c */ /* 0x000fe2000bf05270 */
[----:B0-----:R-:W-:Y:S02]  /*17f0*/  FFMA R23, R20, R29, R23 ;  /* 0x0000001d14177223 */ /* 0x001fe40000000017 */
[----:B------:R-:W-:Y:S01]  /*1800*/  FADD R8, R8, R19 ;  /* 0x0000001308087221 */ /* 0x000fe20000000000 */
[----:B------:R-:W-:Y:S01]  /*1810*/  IADD3 R4, P0, PT, R4, 0x20, RZ ;  /* 0x0000002004047810 */ /* 0x000fe20007f1e0ff */
[----:B-----5:R-:W-:Y:S01]  /*1820*/  HADD2.F32 R16, -RZ, R16.H0_H0 ;  /* 0x20000010ff107230 */ /* 0x020fe20000004100 */
[----:B------:R-:W-:-:S02]  /*1830*/  IADD3 R6, P1, PT, R6, 0x80, RZ ;  /* 0x0000008006067810 */ /* 0x000fc40007f3e0ff */
[----:B------:R-:W-:Y:S02]  /*1840*/  IADD3 R0, PT, PT, R0, 0x1, RZ ;  /* 0x0000000100007810 */ /* 0x000fe40007ffe0ff */
[----:B------:R-:W-:Y:S02]  /*1850*/  IADD3.X R7, PT, PT, RZ, R7, RZ, P1, !PT ;  /* 0x00000007ff077210 */ /* 0x000fe40000ffe4ff */
[----:B---3--:R-:W-:-:S04]  /*1860*/  LEA R12, R27, R12, 0x8 ;  /* 0x0000000c1b0c7211 */ /* 0x008fc800078e40ff */
[----:B------:R-:W-:-:S05]  /*1870*/  LEA R12, R12, R11, 0x10 ;  /* 0x0000000b0c0c7211 */ /* 0x000fca00078e80ff */
[----:B-1----:R-:W-:-:S04]  /*1880*/  FFMA R23, R12, R21, R23 ;  /* 0x000000150c177223 */ /* 0x002fc80000000017 */
[----:B------:R-:W-:Y:S01]  /*1890*/  FADD R8, R8, R23 ;  /* 0x0000001708087221 */ /* 0x000fe20000000000 */
[----:B------:R-:W-:-:S03]  /*18a0*/  IMAD.X R11, RZ, RZ, R5, P0 ;  /* 0x000000ffff0b7224 */ /* 0x000fc600000e0605 */
[----:B------:R-:W-:Y:S01]  /*18b0*/  FFMA R9, R16, R8, R9 ;  /* 0x0000000810097223 */ /* 0x000fe20000000009 */
[----:B------:R-:W-:Y:S06]  /*18c0*/  BRA.U UP0, `(.L_x_54) ;  /* 0xffffffe900487547 */ /* 0x000fec000b83ffff */
.L_x_53:
[----:B------:R-:W-:Y:S01]  /*18d0*/  STG.E desc[UR8][R2.64], R9 ;  /* 0x0000000902007986 */ /* 0x000fe2000c101908 */
[----:B------:R-:W-:Y:S05]  /*18e0*/  EXIT ;  /* 0x000000000000794d */ /* 0x000fea0003800000 */
.L_x_55:
        /* <DEDUP_REMOVED lines=9> */
.L_x_89:


//--------------------- .text.matmul_q6k_f32      --------------------------
	.section	.text.matmul_q6k_f32,"ax",@progbits
	.align	128
        .global         matmul_q6k_f32
        .type           matmul_q6k_f32,@function
        .size           matmul_q6k_f32,(.L_x_90 - matmul_q6k_f32)
        .other          matmul_q6k_f32,@"STO_CUDA_ENTRY STV_DEFAULT"
matmul_q6k_f32:
.text.matmul_q6k_f32:
[----:B------:R-:W-:Y:S01]  /*0000*/  LDC R1, c[0x0][0x37c] ;  /* 0x0000df00ff017b82 */ /* 0x000fe20000000800 */
[----:B------:R-:W0:Y:S07]  /*0010*/  S2R R0, SR_TID.X ;  /* 0x0000000000007919 */ /* 0x000e2e0000002100 */
[----:B------:R-:W1:Y:S01]  /*0020*/  LDC R16, c[0x0][0x364] ;  /* 0x0000d900ff107b82 */ /* 0x000e620000000800 */
[----:B------:R-:W2:Y:S01]  /*0030*/  LDCU.64 UR6, c[0x0][0x398] ;  /* 0x00007300ff0677ac */ /* 0x000ea20008000a00 */
[----:B------:R-:W1:Y:S06]  /*0040*/  S2R R3, SR_TID.Y ;  /* 0x0000000000037919 */ /* 0x000e6c0000002200 */
[----:B------:R-:W0:Y:S08]  /*0050*/  S2UR UR5, SR_CTAID.X ;  /* 0x00000000000579c3 */ /* 0x000e300000002500 */
[----:B------:R-:W0:Y:S08]  /*0060*/  LDC R15, c[0x0][0x360] ;  /* 0x0000d800ff0f7b82 */ /* 0x000e300000000800 */
[----:B------:R-:W1:Y:S01]  /*0070*/  S2UR UR4, SR_CTAID.Y ;  /* 0x00000000000479c3 */ /* 0x000e620000002600 */
[----:B0-----:R-:W-:-:S05]  /*0080*/  IMAD R15, R15, UR5, R0 ;  /* 0x000000050f0f7c24 */ /* 0x001fca000f8e0200 */
[----:B--2---:R-:W-:Y:S01]  /*0090*/  ISETP.GE.AND P0, PT, R15, UR7, PT ;  /* 0x000000070f007c0c */ /* 0x004fe2000bf06270 */
[----:B-1----:R-:W-:-:S05]  /*00a0*/  IMAD R16, R16, UR4, R3 ;  /* 0x0000000410107c24 */ /* 0x002fca000f8e0203 */
[----:B------:R-:W-:-:S13]  /*00b0*/  ISETP.GE.OR P0, PT, R16, UR6, P0 ;  /* 0x0000000610007c0c */ /* 0x000fda0008706670 */
[----:B------:R-:W-:Y:S05]  /*00c0*/  @P0 EXIT ;  /* 0x000000000000094d */ /* 0x000fea0003800000 */
[----:B------:R-:W0:Y:S01]  /*00d0*/  LDCU UR10, c[0x0][0x3a0] ;  /* 0x00007400ff0a77ac */ /* 0x000e220008000800 */
[----:B------:R-:W-:Y:S01]  /*00e0*/  IMAD.MOV.U32 R21, RZ, RZ, RZ ;  /* 0x000000ffff157224 */ /* 0x000fe200078e00ff */
[----:B------:R-:W1:Y:S01]  /*00f0*/  LDCU.64 UR8, c[0x0][0x358] ;  /* 0x00006b00ff0877ac */ /* 0x000e620008000a00 */
[----:B0-----:R-:W-:Y:S02]  /*0100*/  UISETP.GE.AND UP0, UPT, UR10, 0x100, UPT ;  /* 0x000001000a00788c */ /* 0x001fe4000bf06270 */
[----:B------:R-:W-:-:S04]  /*0110*/  USHF.R.S32.HI UR4, URZ, 0x1f, UR10 ;  /* 0x0000001fff047899 */ /* 0x000fc8000801140a */
[----:B------:R-:W-:-:S03]  /*0120*/  ULEA.HI UR4, UR4, UR10, URZ, 0x8 ;  /* 0x0000000a04047291 */ /* 0x000fc6000f8f40ff */
[----:B-1----:R-:W-:Y:S09]  /*0130*/  BRA.U !UP0, `(.L_x_56) ;  /* 0x00000005086c7547 */ /* 0x002ff2000b800000 */
[----:B------:R-:W0:Y:S01]  /*0140*/  LDCU.64 UR6, c[0x0][0x388] ;  /* 0x00007100ff0677ac */ /* 0x000e220008000a00 */
[----:B------:R-:W-:Y:S02]  /*0150*/  IMAD R18, R16, UR10, RZ ;  /* 0x0000000a10127c24 */ /* 0x000fe4000f8e02ff */
[----:B------:R-:W-:Y:S01]  /*0160*/  IMAD.MOV.U32 R21, RZ, RZ, RZ ;  /* 0x000000ffff157224 */ /* 0x000fe200078e00ff */
[----:B------:R-:W-:Y:S01]  /*0170*/  USHF.R.S32.HI UR4, URZ, 0x8, UR4 ;  /* 0x00000008ff047899 */ /* 0x000fe20008011404 */
[----:B------:R-:W-:-:S05]  /*0180*/  IMAD.MOV.U32 R19, RZ, RZ, RZ ;  /* 0x000000ffff137224 */ /* 0x000fca00078e00ff */
[----:B------:R-:W-:Y:S01]  /*0190*/  IMAD R20, R15, UR4, RZ ;  /* 0x000000040f147c24 */ /* 0x000fe2000f8e02ff */
[----:B0-----:R-:W-:-:S04]  /*01a0*/  UIADD3 UR5, UP0, UPT, UR6, 0x4, URZ ;  /* 0x0000000406057890 */ /* 0x001fc8000ff1e0ff */
[----:B------:R-:W-:-:S12]  /*01b0*/  UIADD3.X UR6, UPT, UPT, URZ, UR7, URZ, UP0, !UPT ;  /* 0x00000007ff067290 */ /* 0x000fd800087fe4ff */
.L_x_58:
[----:B------:R-:W0:Y:S01]  /*01c0*/  LDCU.64 UR10, c[0x0][0x390] ;  /* 0x00007200ff0a77ac */ /* 0x000e220008000a00 */
[----:B------:R-:W-:-:S04]  /*01d0*/  IMAD.IADD R0, R20, 0x1, R19 ;  /* 0x0000000114007824 */ /* 0x000fc800078e0213 */
[----:B------:R-:W-:-:S05]  /*01e0*/  IMAD R0, R0, 0xd2, RZ ;  /* 0x000000d200007824 */ /* 0x000fca00078e02ff */
[----:B0-----:R-:W-:-:S04]  /*01f0*/  IADD3 R2, P0, PT, R0, UR10, RZ ;  /* 0x0000000a00027c10 */ /* 0x001fc8000ff1e0ff */
[----:B------:R-:W-:-:S05]  /*0200*/  LEA.HI.X.SX32 R3, R0, UR11, 0x1, P0 ;  /* 0x0000000b00037c11 */ /* 0x000fca00080f0eff */
[----:B------:R-:W2:Y:S01]  /*0210*/  LDG.E.U16.CONSTANT R17, desc[UR8][R2.64+0xd0] ;  /* 0x0000d00802117981 */ /* 0x000ea2000c1e9500 */
[----:B------:R-:W-:Y:S02]  /*0220*/  IMAD.U32 R24, RZ, RZ, UR5 ;  /* 0x00000005ff187e24 */ /* 0x000fe4000f8e00ff */
[----:B------:R-:W-:Y:S02]  /*0230*/  IMAD.U32 R25, RZ, RZ, UR6 ;  /* 0x00000006ff197e24 */ /* 0x000fe4000f8e00ff */
[C---:B------:R-:W-:Y:S02]  /*0240*/  IMAD R5, R19.reuse, 0x100, R18 ;  /* 0x0000010013057824 */ /* 0x040fe400078e0212 */
[----:B------:R-:W-:Y:S02]  /*0250*/  VIADD R19, R19, 0x1 ;  /* 0x0000000113137836 */ /* 0x000fe40000000000 */
[----:B------:R-:W-:-:S03]  /*0260*/  IMAD.WIDE.U32 R24, R5, 0x4, R24 ;  /* 0x0000000405187825 */ /* 0x000fc600078e0018 */
[----:B------:R-:W-:Y:S01]  /*0270*/  ISETP.NE.AND P0, PT, R19, UR4, PT ;  /* 0x0000000413007c0c */ /* 0x000fe2000bf05270 */
[----:B------:R-:W-:Y:S02]  /*0280*/  IMAD.MOV.U32 R0, RZ, RZ, R24 ;  /* 0x000000ffff007224 */ /* 0x000fe400078e0018 */
[----:B------:R-:W-:Y:S02]  /*0290*/  IMAD.MOV.U32 R14, RZ, RZ, 0x1 ;  /* 0x00000001ff0e7424 */ /* 0x000fe400078e00ff */
[----:B--2---:R-:W-:-:S08]  /*02a0*/  HADD2.F32 R17, -RZ, R17.H0_H0 ;  /* 0x20000011ff117230 */ /* 0x004fd00000004100 */
.L_x_57:
[C---:B------:R-:W-:Y:S01]  /*02b0*/  VIADD R22, R14.reuse, 0xffffffff ;  /* 0xffffffff0e167836 */ /* 0x040fe20000000000 */
[C---:B------:R-:W-:Y:S02]  /*02c0*/  LOP3.LUT R8, R14.reuse, 0xffff, RZ, 0xc0, !PT ;  /* 0x0000ffff0e087812 */ /* 0x040fe400078ec0ff */
[----:B------:R-:W-:Y:S02]  /*02d0*/  LOP3.LUT R4, R14, 0x1f, RZ, 0xc0, !PT ;  /* 0x0000001f0e047812 */ /* 0x000fe400078ec0ff */
[----:B------:R-:W-:Y:S02]  /*02e0*/  SHF.R.U32.HI R5, RZ, 0x2, R14 ;  /* 0x00000002ff057819 */ /* 0x000fe4000001160e */
[----:B------:R-:W-:Y:S02]  /*02f0*/  LOP3.LUT R6, R22, 0xffff, RZ, 0xc0, !PT ;  /* 0x0000ffff16067812 */ /* 0x000fe400078ec0ff */
[----:B------:R-:W-:Y:S02]  /*0300*/  SHF.R.U32.HI R8, RZ, 0x1, R8 ;  /* 0x00000001ff087819 */ /* 0x000fe40000011608 */
[----:B------:R-:W-:-:S02]  /*0310*/  LOP3.LUT R13, R4, 0x20, R5, 0xf8, !PT ;  /* 0x00000020040d7812 */ /* 0x000fc400078ef805 */
[----:B------:R-:W-:Y:S02]  /*0320*/  SHF.R.U32.HI R4, RZ, 0x1, R6 ;  /* 0x00000001ff047819 */ /* 0x000fe40000011606 */
[----:B------:R-:W-:Y:S02]  /*0330*/  LOP3.LUT R9, R8, 0x40, RZ, 0xc0, !PT ;  /* 0x0000004008097812 */ /* 0x000fe400078ec0ff */
[----:B------:R-:W-:Y:S02]  /*0340*/  LOP3.LUT R5, R22, 0x1e, RZ, 0xc0, !PT ;  /* 0x0000001e16057812 */ /* 0x000fe400078ec0ff */
[----:B------:R-:W-:Y:S02]  /*0350*/  SHF.R.U32.HI R6, RZ, 0x2, R22 ;  /* 0x00000002ff067819 */ /* 0x000fe40000011616 */
[----:B------:R-:W-:Y:S02]  /*0360*/  LOP3.LUT R7, R4, 0x40, RZ, 0xc0, !PT ;  /* 0x0000004004077812 */ /* 0x000fe400078ec0ff */
[----:B------:R-:W-:-:S02]  /*0370*/  IADD3 R12, P2, PT, R13, R2, RZ ;  /* 0x000000020d0c7210 */ /* 0x000fc40007f5e0ff */
[----:B------:R-:W-:Y:S02]  /*0380*/  SHF.R.U32.HI R23, RZ, 0x4, R22 ;  /* 0x00000004ff177819 */ /* 0x000fe40000011616 */
[----:B------:R-:W-:Y:S01]  /*0390*/  LOP3.LUT R11, R9, 0x1f, R14, 0xf8, !PT ;  /* 0x0000001f090b7812 */ /* 0x000fe200078ef80e */
[----:B------:R-:W-:Y:S01]  /*03a0*/  IMAD.X R13, RZ, RZ, R3, P2 ;  /* 0x000000ffff0d7224 */ /* 0x000fe200010e0603 */
[----:B------:R-:W-:Y:S02]  /*03b0*/  LOP3.LUT R9, R5, 0x20, R6, 0xf8, !PT ;  /* 0x0000002005097812 */ /* 0x000fe400078ef806 */
[----:B------:R-:W-:Y:S02]  /*03c0*/  LOP3.LUT R7, R7, 0x1e, R22, 0xf8, !PT ;  /* 0x0000001e07077812 */ /* 0x000fe400078ef816 */
[-C--:B------:R-:W-:Y:S01]  /*03d0*/  IADD3 R4, P1, PT, R23, R2.reuse, RZ ;  /* 0x0000000217047210 */ /* 0x080fe20007f3e0ff */
[----:B------:R-:W2:Y:S01]  /*03e0*/  LDG.E.U8.CONSTANT R12, desc[UR8][R12.64+0x80] ;  /* 0x000080080c0c7981 */ /* 0x000ea2000c1e9100 */
[----:B------:R-:W-:-:S02]  /*03f0*/  IADD3 R8, P2, PT, R9, R2, RZ ;  /* 0x0000000209087210 */ /* 0x000fc40007f5e0ff */
[----:B------:R-:W-:Y:S01]  /*0400*/  LOP3.LUT R7, R7, 0x20, R22, 0xf8, !PT ;  /* 0x0000002007077812 */ /* 0x000fe200078ef816 */
[--C-:B------:R-:W-:Y:S01]  /*0410*/  IMAD.X R5, RZ, RZ, R3.reuse, P1 ;  /* 0x000000ffff057224 */ /* 0x100fe200008e0603 */
[----:B------:R-:W-:Y:S01]  /*0420*/  LOP3.LUT R11, R11, 0x20, R14, 0xf8, !PT ;  /* 0x000000200b0b7812 */ /* 0x000fe200078ef80e */
[--C-:B------:R-:W-:Y:S01]  /*0430*/  IMAD.X R9, RZ, RZ, R3.reuse, P2 ;  /* 0x000000ffff097224 */ /* 0x100fe200010e0603 */
[-C--:B------:R-:W-:Y:S02]  /*0440*/  IADD3 R6, P1, PT, R7, R2.reuse, RZ ;  /* 0x0000000207067210 */ /* 0x080fe40007f3e0ff */
[----:B------:R-:W-:Y:S01]  /*0450*/  IADD3 R10, P3, PT, R11, R2, RZ ;  /* 0x000000020b0a7210 */ /* 0x000fe20007f7e0ff */
[----:B------:R0:W3:Y:S02]  /*0460*/  LDG.E.U8.CONSTANT R24, desc[UR8][R4.64+0xc0] ;  /* 0x0000c00804187981 */ /* 0x0000e4000c1e9100 */
[--C-:B------:R-:W-:Y:S02]  /*0470*/  IMAD.X R7, RZ, RZ, R3.reuse, P1 ;  /* 0x000000ffff077224 */ /* 0x100fe400008e0603 */
[----:B------:R-:W4:Y:S01]  /*0480*/  LDG.E.U8.CONSTANT R8, desc[UR8][R8.64+0x80] ;  /* 0x0000800808087981 */ /* 0x000f22000c1e9100 */
[----:B------:R-:W-:-:S03]  /*0490*/  IMAD.X R11, RZ, RZ, R3, P3 ;  /* 0x000000ffff0b7224 */ /* 0x000fc600018e0603 */
[----:B------:R-:W5:Y:S04]  /*04a0*/  LDG.E.U8.CONSTANT R6, desc[UR8][R6.64] ;  /* 0x0000000806067981 */ /* 0x000f68000c1e9100 */
[----:B------:R-:W5:Y:S01]  /*04b0*/  LDG.E.U8.CONSTANT R10, desc[UR8][R10.64] ;  /* 0x000000080a0a7981 */ /* 0x000f62000c1e9100 */
[----:B0-----:R-:W-:Y:S02]  /*04c0*/  IMAD.MOV.U32 R4, RZ, RZ, R0 ;  /* 0x000000ffff047224 */ /* 0x001fe400078e0000 */
[----:B------:R-:W-:-:S05]  /*04d0*/  IMAD.MOV.U32 R5, RZ, RZ, R25 ;  /* 0x000000ffff057224 */ /* 0x000fca00078e0019 */
[----:B------:R-:W5:Y:S04]  /*04e0*/  LDG.E.CONSTANT R26, desc[UR8][R4.64+-0x4] ;  /* 0xfffffc08041a7981 */ /* 0x000f68000c1e9900 */
[----:B------:R-:W5:Y:S01]  /*04f0*/  LDG.E.CONSTANT R13, desc[UR8][R4.64] ;  /* 0x00000008040d7981 */ /* 0x000f62000c1e9900 */
[----:B------:R-:W-:Y:S02]  /*0500*/  LOP3.LUT P1, RZ, R22, 0x40, RZ, 0xc0, !PT ;  /* 0x0000004016ff7812 */ /* 0x000fe4000782c0ff */
[----:B------:R-:W-:Y:S02]  /*0510*/  SHF.R.U32.HI R0, RZ, 0x4, R14 ;  /* 0x00000004ff007819 */ /* 0x000fe4000001160e */
[----:B------:R-:W-:Y:S02]  /*0520*/  LOP3.LUT R23, R23, 0x6, RZ, 0xc0, !PT ;  /* 0x0000000617177812 */ /* 0x000fe400078ec0ff */
[----:B------:R-:W-:-:S02]  /*0530*/  LOP3.LUT P2, RZ, R14, 0x40, RZ, 0xc0, !PT ;  /* 0x000000400eff7812 */ /* 0x000fc4000784c0ff */
[----:B------:R-:W-:Y:S01]  /*0540*/  LOP3.LUT R25, R0, 0x6, RZ, 0xc0, !PT ;  /* 0x0000000600197812 */ /* 0x000fe200078ec0ff */
[----:B------:R-:W-:-:S03]  /*0550*/  VIADD R14, R14, 0x2 ;  /* 0x000000020e0e7836 */ /* 0x000fc60000000000 */
[----:B--2---:R-:W-:-:S05]  /*0560*/  SHF.R.U32.HI R12, RZ, R25, R12 ;  /* 0x00000019ff0c7219 */ /* 0x004fca000001160c */
[----:B------:R-:W-:Y:S01]  /*0570*/  IMAD.SHL.U32 R12, R12, 0x10, RZ ;  /* 0x000000100c0c7824 */ /* 0x000fe200078e00ff */
[----:B----4-:R-:W-:Y:S01]  /*0580*/  SHF.R.U32.HI R8, RZ, R23, R8 ;  /* 0x00000017ff087219 */ /* 0x010fe20000011608 */
[----:B---3--:R-:W0:Y:S01]  /*0590*/  I2F.S8 R24, R24 ;  /* 0x0000001800187306 */ /* 0x008e220000001400 */
[----:B-----5:R-:W-:-:S03]  /*05a0*/  LOP3.LUT R0, R6, 0xf, RZ, 0xc0, !PT ;  /* 0x0000000f06007812 */ /* 0x020fc600078ec0ff */
[----:B------:R-:W-:Y:S01]  /*05b0*/  IMAD.SHL.U32 R7, R8, 0x10, RZ ;  /* 0x0000001008077824 */ /* 0x000fe200078e00ff */
[----:B------:R-:W-:Y:S02]  /*05c0*/  @P1 SHF.R.U32.HI R0, RZ, 0x4, R6 ;  /* 0x00000004ff001819 */ /* 0x000fe40000011606 */
[----:B------:R-:W-:Y:S02]  /*05d0*/  LOP3.LUT R9, R10, 0xf, RZ, 0xc0, !PT ;  /* 0x0000000f0a097812 */ /* 0x000fe400078ec0ff */
[----:B------:R-:W-:Y:S02]  /*05e0*/  @P2 SHF.R.U32.HI R9, RZ, 0x4, R10 ;  /* 0x00000004ff092819 */ /* 0x000fe4000001160a */
[----:B------:R-:W-:Y:S02]  /*05f0*/  LOP3.LUT R0, R0, 0x30, R7, 0xf8, !PT ;  /* 0x0000003000007812 */ /* 0x000fe400078ef807 */
[----:B------:R-:W-:-:S03]  /*0600*/  LOP3.LUT R9, R9, 0x30, R12, 0xf8, !PT ;  /* 0x0000003009097812 */ /* 0x000fc600078ef80c */
[----:B------:R-:W-:Y:S01]  /*0610*/  VIADD R0, R0, 0xffffffe0 ;  /* 0xffffffe000007836 */ /* 0x000fe20000000000 */
[----:B------:R-:W-:Y:S01]  /*0620*/  ISETP.NE.AND P1, PT, R14, 0x101, PT ;  /* 0x000001010e00780c */ /* 0x000fe20003f25270 */
[----:B------:R-:W-:Y:S02]  /*0630*/  VIADD R9, R9, 0xffffffe0 ;  /* 0xffffffe009097836 */ /* 0x000fe40000000000 */
[----:B0-----:R-:W-:Y:S01]  /*0640*/  FMUL R24, R17, R24 ;  /* 0x0000001811187220 */ /* 0x001fe20000400000 */
[----:B------:R-:W-:Y:S02]  /*0650*/  I2FP.F32.S32 R7, R0 ;  /* 0x0000000000077245 */ /* 0x000fe40000201400 */
[----:B------:R-:W-:-:S03]  /*0660*/  I2FP.F32.S32 R9, R9 ;  /* 0x0000000900097245 */ /* 0x000fc60000201400 */
[----:B------:R-:W-:Y:S01]  /*0670*/  FMUL R6, R24, R7 ;  /* 0x0000000718067220 */ /* 0x000fe20000400000 */
[----:B------:R-:W-:Y:S01]  /*0680*/  IADD3 R0, P2, PT, R4, 0x8, RZ ;  /* 0x0000000804007810 */ /* 0x000fe20007f5e0ff */
[----:B------:R-:W-:Y:S02]  /*0690*/  FMUL R9, R24, R9 ;  /* 0x0000000918097220 */ /* 0x000fe40000400000 */
[----:B------:R-:W-:Y:S02]  /*06a0*/  FFMA R6, R6, R26, R21 ;  /* 0x0000001a06067223 */ /* 0x000fe40000000015 */
[----:B------:R-:W-:Y:S02]  /*06b0*/  IMAD.X R25, RZ, RZ, R5, P2 ;  /* 0x000000ffff197224 */ /* 0x000fe400010e0605 */
[----:B------:R-:W-:Y:S01]  /*06c0*/  FFMA R21, R9, R13, R6 ;  /* 0x0000000d09157223 */ /* 0x000fe20000000006 */
[----:B------:R-:W-:Y:S06]  /*06d0*/  @P1 BRA `(.L_x_57) ;  /* 0xfffffff800f41947 */ /* 0x000fec000383ffff */
[----:B------:R-:W-:Y:S05]  /*06e0*/  @P0 BRA `(.L_x_58) ;  /* 0xfffffff800b40947 */ /* 0x000fea000383ffff */
.L_x_56:
[----:B------:R-:W0:Y:S01]  /*06f0*/  LDC.64 R2, c[0x0][0x380] ;  /* 0x0000e000ff027b82 */ /* 0x000e220000000a00 */
[----:B------:R-:W1:Y:S02]  /*0700*/  LDCU UR4, c[0x0][0x39c] ;  /* 0x00007380ff0477ac */ /* 0x000e640008000800 */
[----:B-1----:R-:W-:-:S04]  /*0710*/  IMAD R15, R16, UR4, R15 ;  /* 0x00000004100f7c24 */ /* 0x002fc8000f8e020f */
[----:B0-----:R-:W-:-:S05]  /*0720*/  IMAD.WIDE R2, R15, 0x4, R2 ;  /* 0x000000040f027825 */ /* 0x001fca00078e0202 */
[----:B------:R-:W-:Y:S01]  /*0730*/  STG.E desc[UR8][R2.64], R21 ;  /* 0x0000001502007986 */ /* 0x000fe2000c101908 */
[----:B------:R-:W-:Y:S05]  /*0740*/  EXIT ;  /* 0x000000000000794d */ /* 0x000fea0003800000 */
.L_x_59:
        /* <DEDUP_REMOVED lines=11> */
.L_x_90:


//--------------------- .text.matmul_fp8_f32      --------------------------
	.section	.text.matmul_fp8_f32,"ax",@progbits
	.align	128
        .global         matmul_fp8_f32
        .type           matmul_fp8_f32,@function
        .size           matmul_fp8_f32,(.L_x_91 - matmul_fp8_f32)
        .other          matmul_fp8_f32,@"STO_CUDA_ENTRY STV_DEFAULT"
matmul_fp8_f32:
.text.matmul_fp8_f32:
[----:B------:R-:W-:Y:S01]  /*0000*/  LDC R1, c[0x0][0x37c] ;  /* 0x0000df00ff017b82 */ /* 0x000fe20000000800 */
[----:B------:R-:W0:Y:S07]  /*0010*/  S2R R3, SR_TID.X ;  /* 0x0000000000037919 */ /* 0x000e2e0000002100 */
[----:B------:R-:W1:Y:S01]  /*0020*/  LDC R7, c[0x0][0x364] ;  /* 0x0000d900ff077b82 */ /* 0x000e620000000800 */
[----:B------:R-:W2:Y:S01]  /*0030*/  LDCU UR6, c[0x0][0x3a0] ;  /* 0x00007400ff0677ac */ /* 0x000ea20008000800 */
[----:B------:R-:W1:Y:S01]  /*0040*/  S2R R0, SR_TID.Y ;  /* 0x0000000000007919 */ /* 0x000e620000002200 */
[----:B------:R-:W3:Y:S05]  /*0050*/  LDCU UR7, c[0x0][0x39c] ;  /* 0x00007380ff0777ac */ /* 0x000eea0008000800 */
[----:B------:R-:W0:Y:S08]  /*0060*/  S2UR UR5, SR_CTAID.X ;  /* 0x00000000000579c3 */ /* 0x000e300000002500 */
[----:B------:R-:W0:Y:S08]  /*0070*/  LDC R8, c[0x0][0x360] ;  /* 0x0000d800ff087b82 */ /* 0x000e300000000800 */
[----:B------:R-:W1:Y:S01]  /*0080*/  S2UR UR4, SR_CTAID.Y ;  /* 0x00000000000479c3 */ /* 0x000e620000002600 */
[----:B0-----:R-:W-:-:S05]  /*0090*/  IMAD R8, R8, UR5, R3 ;  /* 0x0000000508087c24 */ /* 0x001fca000f8e0203 */
[----:B--2---:R-:W-:Y:S01]  /*00a0*/  ISETP.GE.AND P0, PT, R8, UR6, PT ;  /* 0x0000000608007c0c */ /* 0x004fe2000bf06270 */
[----:B-1----:R-:W-:-:S05]  /*00b0*/  IMAD R7, R7, UR4, R0 ;  /* 0x0000000407077c24 */ /* 0x002fca000f8e0200 */
[----:B---3--:R-:W-:-:S13]  /*00c0*/  ISETP.GE.OR P0, PT, R7, UR7, P0 ;  /* 0x0000000707007c0c */ /* 0x008fda0008706670 */
[----:B------:R-:W-:Y:S05]  /*00d0*/  @P0 EXIT ;  /* 0x000000000000094d */ /* 0x000fea0003800000 */
[----:B------:R-:W0:Y:S01]  /*00e0*/  LDCU UR5, c[0x0][0x3a4] ;  /* 0x00007480ff0577ac */ /* 0x000e220008000800 */
[----:B------:R-:W-:Y:S01]  /*00f0*/  IMAD.MOV.U32 R16, RZ, RZ, RZ ;  /* 0x000000ffff107224 */ /* 0x000fe200078e00ff */
[----:B------:R-:W1:Y:S01]  /*0100*/  LDCU.64 UR8, c[0x0][0x358] ;  /* 0x00006b00ff0877ac */ /* 0x000e620008000a00 */
[----:B0-----:R-:W-:-:S09]  /*0110*/  UISETP.GE.AND UP0, UPT, UR5, 0x1, UPT ;  /* 0x000000010500788c */ /* 0x001fd2000bf06270 */
[----:B-1----:R-:W-:Y:S05]  /*0120*/  BRA.U !UP0, `(.L_x_60) ;  /* 0x0000000d08787547 */ /* 0x002fea000b800000 */
[----:B------:R-:W-:Y:S02]  /*0130*/  UISETP.GE.U32.AND UP0, UPT, UR5, 0x4, UPT ;  /* 0x000000040500788c */ /* 0x000fe4000bf06070 */
[----:B------:R-:W-:Y:S01]  /*0140*/  IMAD R13, R7, UR5, RZ ;  /* 0x00000005070d7c24 */ /* 0x000fe2000f8e02ff */
[----:B------:R-:W-:Y:S02]  /*0150*/  ULOP3.LUT UR6, UR5, 0x3, URZ, 0xc0, !UPT ;  /* 0x0000000305067892 */ /* 0x000fe4000f8ec0ff */
[----:B------:R-:W-:Y:S01]  /*0160*/  IMAD R11, R8, UR5, RZ ;  /* 0x00000005080b7c24 */ /* 0x000fe2000f8e02ff */
[----:B------:R-:W-:Y:S01]  /*0170*/  UMOV UR4, URZ ;  /* 0x000000ff00047c82 */ /* 0x000fe20008000000 */
[----:B------:R-:W-:Y:S01]  /*0180*/  IMAD.MOV.U32 R16, RZ, RZ, RZ ;  /* 0x000000ffff107224 */ /* 0x000fe200078e00ff */
[----:B------:R-:W-:Y:S02]  /*0190*/  SHF.R.S32.HI R6, RZ, 0x1f, R13 ;  /* 0x0000001fff067819 */ /* 0x000fe4000001140d */
[----:B------:R-:W-:Y:S01]  /*01a0*/  SHF.R.S32.HI R0, RZ, 0x1f, R11 ;  /* 0x0000001fff007819 */ /* 0x000fe2000001140b */
[----:B------:R-:W-:Y:S06]  /*01b0*/  BRA.U !UP0, `(.L_x_61) ;  /* 0x0000000908847547 */ /* 0x000fec000b800000 */
[----:B------:R-:W0:Y:S01]  /*01c0*/  LDCU.64 UR12, c[0x0][0x388] ;  /* 0x00007100ff0c77ac */ /* 0x000e220008000a00 */
[----:B------:R-:W-:Y:S01]  /*01d0*/  IMAD.MOV.U32 R16, RZ, RZ, RZ ;  /* 0x000000ffff107224 */ /* 0x000fe200078e00ff */
[----:B------:R-:W1:Y:S01]  /*01e0*/  LDCU.64 UR10, c[0x0][0x390] ;  /* 0x00007200ff0a77ac */ /* 0x000e620008000a00 */
[----:B------:R-:W-:-:S04]  /*01f0*/  ULOP3.LUT UR4, UR5, 0x7ffffffc, URZ, 0xc0, !UPT ;  /* 0x7ffffffc05047892 */ /* 0x000fc8000f8ec0ff */
[----:B------:R-:W-:Y:S01]  /*0200*/  UIADD3 UR5, UPT, UPT, -UR4, URZ, URZ ;  /* 0x000000ff04057290 */ /* 0x000fe2000fffe1ff */
[----:B0-----:R-:W-:-:S04]  /*0210*/  LEA R10, P1, R13, UR12, 0x2 ;  /* 0x0000000c0d0a7c11 */ /* 0x001fc8000f8210ff */
[----:B------:R-:W-:Y:S02]  /*0220*/  IADD3 R10, P2, PT, R10, 0x8, RZ ;  /* 0x000000080a0a7810 */ /* 0x000fe40007f5e0ff */
[----:B------:R-:W-:Y:S02]  /*0230*/  LEA.HI.X R5, R13, UR13, R6, 0x2, P1 ;  /* 0x0000000d0d057c11 */ /* 0x000fe400088f1406 */
[----:B-1----:R-:W-:-:S03]  /*0240*/  IADD3.X R2, P0, PT, R11, UR10, RZ, PT, !PT ;  /* 0x0000000a0b027c10 */ /* 0x002fc6000bf1e4ff */
[----:B------:R-:W-:Y:S01]  /*0250*/  IMAD.X R5, RZ, RZ, R5, P2 ;  /* 0x000000ffff057224 */ /* 0x000fe200010e0605 */
[----:B------:R-:W-:-:S09]  /*0260*/  IADD3.X R3, PT, PT, R0, UR11, RZ, P0, !PT ;  /* 0x0000000b00037c10 */ /* 0x000fd200087fe4ff */
.L_x_72:
[----:B------:R-:W2:Y:S01]  /*0270*/  LDG.E.U8.CONSTANT R12, desc[UR8][R2.64+-0x1] ;  /* 0xffffff08020c7981 */ /* 0x000ea2000c1e9100 */
[----:B------:R-:W-:Y:S01]  /*0280*/  BSSY.RECONVERGENT B0, `(.L_x_62) ;  /* 0x000001f000007945 */ /* 0x000fe20003800200 */
[----:B------:R-:W-:Y:S01]  /*0290*/  IMAD.MOV.U32 R22, RZ, RZ, RZ ;  /* 0x000000ffff167224 */ /* 0x000fe200078e00ff */
[----:B--2---:R-:W-:Y:S02]  /*02a0*/  SHF.R.U32.HI R4, RZ, 0x3, R12 ;  /* 0x00000003ff047819 */ /* 0x004fe4000001160c */
[----:B------:R-:W-:Y:S02]  /*02b0*/  LOP3.LUT R15, R12, 0x7, RZ, 0xc0, !PT ;  /* 0x000000070c0f7812 */ /* 0x000fe400078ec0ff */
[----:B------:R-:W-:-:S04]  /*02c0*/  LOP3.LUT R14, R4, 0xf, RZ, 0xc0, !PT ;  /* 0x0000000f040e7812 */ /* 0x000fc800078ec0ff */
[----:B------:R-:W-:-:S04]  /*02d0*/  LOP3.LUT R4, R14, R15, RZ, 0xfc, !PT ;  /* 0x0000000f0e047212 */ /* 0x000fc800078efcff */
[----:B------:R-:W-:-:S04]  /*02e0*/  PRMT R4, R4, 0x9910, RZ ;  /* 0x0000991004047816 */ /* 0x000fc800000000ff */
[----:B------:R-:W-:Y:S01]  /*02f0*/  ISETP.NE.AND P0, PT, R4, RZ, PT ;  /* 0x000000ff0400720c */ /* 0x000fe20003f05270 */
[----:B------:R-:W-:-:S12]  /*0300*/  IMAD.MOV.U32 R4, RZ, RZ, R10 ;  /* 0x000000ffff047224 */ /* 0x000fd800078e000a */
[----:B------:R-:W-:Y:S05]  /*0310*/  @!P0 BRA `(.L_x_63) ;  /* 0x0000000000548947 */ /* 0x000fea0003800000 */
[----:B------:R-:W-:-:S13]  /*0320*/  ISETP.NE.AND P0, PT, R14, 0xf, PT ;  /* 0x0000000f0e00780c */ /* 0x000fda0003f05270 */
[----:B------:R-:W-:Y:S05]  /*0330*/  @!P0 BRA `(.L_x_64) ;  /* 0x0000000000248947 */ /* 0x000fea0003800000 */
[----:B------:R-:W-:-:S13]  /*0340*/  ISETP.NE.AND P0, PT, R14, RZ, PT ;  /* 0x000000ff0e00720c */ /* 0x000fda0003f05270 */
[----:B------:R-:W-:Y:S05]  /*0350*/  @P0 BRA `(.L_x_65) ;  /* 0x0000000000240947 */ /* 0x000fea0003800000 */
[----:B------:R-:W0:Y:S02]  /*0360*/  I2F.U16 R9, R15 ;  /* 0x0000000f00097306 */ /* 0x000e240000101000 */
[----:B0-----:R-:W-:-:S04]  /*0370*/  FMUL R9, R9, 0.125 ;  /* 0x3e00000009097820 */ /* 0x001fc80000400000 */
[----:B------:R-:W-:-:S04]  /*0380*/  FMUL R9, R9, 0.015625 ;  /* 0x3c80000009097820 */ /* 0x000fc80000400000 */
[----:B------:R-:W-:-:S04]  /*0390*/  FMUL R9, R9, 1 ;  /* 0x3f80000009097820 */ /* 0x000fc80000400000 */
[----:B------:R-:W-:-:S04]  /*03a0*/  FMUL R9, R9, 1 ;  /* 0x3f80000009097820 */ /* 0x000fc80000400000 */
[----:B------:R-:W-:Y:S01]  /*03b0*/  FMUL R22, R9, 1 ;  /* 0x3f80000009167820 */ /* 0x000fe20000400000 */
[----:B------:R-:W-:Y:S06]  /*03c0*/  BRA `(.L_x_63) ;  /* 0x0000000000287947 */ /* 0x000fec0003800000 */
.L_x_64:
[----:B------:R-:W-:-:S13]  /*03d0*/  ISETP.NE.AND P0, PT, R15, 0x7, PT ;  /* 0x000000070f00780c */ /* 0x000fda0003f05270 */
[----:B------:R-:W-:Y:S05]  /*03e0*/  @!P0 BRA `(.L_x_63) ;  /* 0x0000000000208947 */ /* 0x000fea0003800000 */
.L_x_65:
[----:B------:R-:W0:Y:S01]  /*03f0*/  I2F.U16 R18, R15 ;  /* 0x0000000f00127306 */ /* 0x000e220000101000 */
[----:B------:R-:W-:Y:S01]  /*0400*/  IMAD.MOV.U32 R9, RZ, RZ, 0x3f800000 ;  /* 0x3f800000ff097424 */ /* 0x000fe200078e00ff */
[----:B------:R-:W-:-:S03]  /*0410*/  LEA R10, R14, 0x3c000000, 0x17 ;  /* 0x3c0000000e0a7811 */ /* 0x000fc600078eb8ff */
[----:B0-----:R-:W-:-:S04]  /*0420*/  FFMA R9, R18, 0.125, R9 ;  /* 0x3e00000012097823 */ /* 0x001fc80000000009 */
[----:B------:R-:W-:-:S04]  /*0430*/  FMUL R9, R9, R10 ;  /* 0x0000000a09097220 */ /* 0x000fc80000400000 */
[----:B------:R-:W-:-:S04]  /*0440*/  FMUL R9, R9, 1 ;  /* 0x3f80000009097820 */ /* 0x000fc80000400000 */
[----:B------:R-:W-:-:S04]  /*0450*/  FMUL R9, R9, 1 ;  /* 0x3f80000009097820 */ /* 0x000fc80000400000 */
[----:B------:R-:W-:-:S07]  /*0460*/  FMUL R22, R9, 1 ;  /* 0x3f80000009167820 */ /* 0x000fce0000400000 */
.L_x_63:
[----:B------:R-:W-:Y:S05]  /*0470*/  BSYNC.RECONVERGENT B0 ;  /* 0x0000000000007941 */ /* 0x000fea0003800200 */
.L_x_62:
[----:B------:R-:W2:Y:S04]  /*0480*/  LDG.E.U8.CONSTANT R17, desc[UR8][R2.64] ;  /* 0x0000000802117981 */ /* 0x000ea8000c1e9100 */
[----:B------:R-:W3:Y:S04]  /*0490*/  LDG.E.U8.CONSTANT R15, desc[UR8][R2.64+0x1] ;  /* 0x00000108020f7981 */ /* 0x000ee8000c1e9100 */
[----:B------:R-:W4:Y:S04]  /*04a0*/  LDG.E.U8.CONSTANT R10, desc[UR8][R2.64+0x2] ;  /* 0x00000208020a7981 */ /* 0x000f28000c1e9100 */
[----:B------:R-:W4:Y:S04]  /*04b0*/  LDG.E.CONSTANT R19, desc[UR8][R4.64+-0x8] ;  /* 0xfffff80804137981 */ /* 0x000f28000c1e9900 */
[----:B------:R0:W5:Y:S04]  /*04c0*/  LDG.E.CONSTANT R14, desc[UR8][R4.64+-0x4] ;  /* 0xfffffc08040e7981 */ /* 0x000168000c1e9900 */
[----:B------:R0:W5:Y:S01]  /*04d0*/  LDG.E.CONSTANT R9, desc[UR8][R4.64] ;  /* 0x0000000804097981 */ /* 0x000162000c1e9900 */
[----:B------:R-:W-:Y:S01]  /*04e0*/  PRMT R23, R12, 0x8880, RZ ;  /* 0x000088800c177816 */ /* 0x000fe200000000ff */
[----:B------:R-:W-:Y:S03]  /*04f0*/  BSSY.RECONVERGENT B0, `(.L_x_66) ;  /* 0x0000030000007945 */ /* 0x000fe60003800200 */
[----:B------:R-:W-:-:S02]  /*0500*/  ISETP.GE.AND P0, PT, R23, RZ, PT ;  /* 0x000000ff1700720c */ /* 0x000fc40003f06270 */
[----:B--2---:R-:W-:Y:S02]  /*0510*/  SHF.R.U32.HI R21, RZ, 0x3, R17 ;  /* 0x00000003ff157819 */ /* 0x004fe40000011611 */
[----:B------:R-:W-:Y:S02]  /*0520*/  LOP3.LUT R20, R17, 0x7, RZ, 0xc0, !PT ;  /* 0x0000000711147812 */ /* 0x000fe400078ec0ff */
[----:B------:R-:W-:Y:S02]  /*0530*/  LOP3.LUT R21, R21, 0xf, RZ, 0xc0, !PT ;  /* 0x0000000f15157812 */ /* 0x000fe400078ec0ff */
[----:B------:R-:W-:Y:S02]  /*0540*/  PRMT R25, R17, 0x8880, RZ ;  /* 0x0000888011197816 */ /* 0x000fe400000000ff */
[----:B------:R-:W-:Y:S02]  /*0550*/  LOP3.LUT R12, R21, R20, RZ, 0xfc, !PT ;  /* 0x00000014150c7212 */ /* 0x000fe400078efcff */
[----:B---3--:R-:W-:Y:S01]  /*0560*/  SHF.R.U32.HI R18, RZ, 0x3, R15 ;  /* 0x00000003ff127819 */ /* 0x008fe2000001160f */
[----:B------:R-:W-:Y:S01]  /*0570*/  IMAD.MOV.U32 R23, RZ, RZ, R25 ;  /* 0x000000ffff177224 */ /* 0x000fe200078e0019 */
[----:B------:R-:W-:-:S02]  /*0580*/  PRMT R24, R12, 0x9910, RZ ;  /* 0x000099100c187816 */ /* 0x000fc400000000ff */
[C---:B------:R-:W-:Y:S02]  /*0590*/  LOP3.LUT R17, R15.reuse, 0x7, RZ, 0xc0, !PT ;  /* 0x000000070f117812 */ /* 0x040fe400078ec0ff */
[----:B------:R-:W-:Y:S02]  /*05a0*/  LOP3.LUT R18, R18, 0xf, RZ, 0xc0, !PT ;  /* 0x0000000f12127812 */ /* 0x000fe400078ec0ff */
[----:B------:R-:W-:Y:S01]  /*05b0*/  PRMT R25, R15, 0x8880, RZ ;  /* 0x000088800f197816 */ /* 0x000fe200000000ff */
[----:B------:R-:W-:Y:S01]  /*05c0*/  IMAD.MOV.U32 R15, RZ, RZ, R24 ;  /* 0x000000ffff0f7224 */ /* 0x000fe200078e0018 */
[----:B------:R-:W-:Y:S02]  /*05d0*/  LOP3.LUT R12, R18, R17, RZ, 0xfc, !PT ;  /* 0x00000011120c7212 */ /* 0x000fe400078efcff */
[----:B------:R-:W-:Y:S01]  /*05e0*/  ISETP.GE.AND P3, PT, R23, RZ, PT ;  /* 0x000000ff1700720c */ /* 0x000fe20003f66270 */
[----:B------:R-:W-:Y:S01]  /*05f0*/  IMAD.MOV.U32 R24, RZ, RZ, R25 ;  /* 0x000000ffff187224 */ /* 0x000fe200078e0019 */
[----:B------:R-:W-:-:S02]  /*0600*/  ISETP.NE.AND P4, PT, R15, RZ, PT ;  /* 0x000000ff0f00720c */ /* 0x000fc40003f85270 */
[----:B------:R-:W-:Y:S02]  /*0610*/  PRMT R23, R12, 0x9910, RZ ;  /* 0x000099100c177816 */ /* 0x000fe400000000ff */
[----:B----4-:R-:W-:Y:S02]  /*0620*/  SHF.R.U32.HI R12, RZ, 0x3, R10 ;  /* 0x00000003ff0c7819 */ /* 0x010fe4000001160a */
[----:B------:R-:W-:Y:S02]  /*0630*/  LOP3.LUT R15, R10, 0x7, RZ, 0xc0, !PT ;  /* 0x000000070a0f7812 */ /* 0x000fe400078ec0ff */
[----:B------:R-:W-:Y:S02]  /*0640*/  LOP3.LUT R12, R12, 0xf, RZ, 0xc0, !PT ;  /* 0x0000000f0c0c7812 */ /* 0x000fe400078ec0ff */
[----:B------:R-:W-:Y:S02]  /*0650*/  ISETP.NE.AND P2, PT, R23, RZ, PT ;  /* 0x000000ff1700720c */ /* 0x000fe40003f45270 */
[----:B------:R-:W-:-:S02]  /*0660*/  FSEL R23, -R22, R22, !P0 ;  /* 0x0000001616177208 */ /* 0x000fc40004000100 */
[----:B------:R-:W-:Y:S02]  /*0670*/  LOP3.LUT R22, R12, R15, RZ, 0xfc, !PT ;  /* 0x0000000f0c167212 */ /* 0x000fe400078efcff */
[----:B------:R-:W-:Y:S01]  /*0680*/  ISETP.GE.AND P1, PT, R24, RZ, PT ;  /* 0x000000ff1800720c */ /* 0x000fe20003f26270 */
[----:B------:R-:W-:Y:S01]  /*0690*/  FFMA R19, R23, R19, R16 ;  /* 0x0000001317137223 */ /* 0x000fe20000000010 */
[----:B------:R-:W-:Y:S01]  /*06a0*/  PRMT R22, R22, 0x9910, RZ ;  /* 0x0000991016167816 */ /* 0x000fe200000000ff */
[----:B------:R-:W-:Y:S01]  /*06b0*/  IMAD.MOV.U32 R16, RZ, RZ, RZ ;  /* 0x000000ffff107224 */ /* 0x000fe200078e00ff */
[----:B0-----:R-:W-:Y:S09]  /*06c0*/  @!P4 BRA `(.L_x_67) ;  /* 0x000000000048c947 */ /* 0x001ff20003800000 */
[----:B------:R-:W-:-:S13]  /*06d0*/  ISETP.NE.AND P0, PT, R21, RZ, PT ;  /* 0x000000ff1500720c */ /* 0x000fda0003f05270 */
[----:B------:R-:W0:Y:S02]  /*06e0*/  @!P0 I2F.U16 R23, R20 ;  /* 0x0000001400178306 */ /* 0x000e240000101000 */
[----:B0-----:R-:W-:-:S04]  /*06f0*/  @!P0 FMUL R23, R23, 0.125 ;  /* 0x3e00000017178820 */ /* 0x001fc80000400000 */
[----:B------:R-:W-:-:S04]  /*0700*/  @!P0 FMUL R23, R23, 0.015625 ;  /* 0x3c80000017178820 */ /* 0x000fc80000400000 */
[----:B------:R-:W-:-:S04]  /*0710*/  @!P0 FMUL R23, R23, 1 ;  /* 0x3f80000017178820 */ /* 0x000fc80000400000 */
[----:B------:R-:W-:-:S04]  /*0720*/  @!P0 FMUL R23, R23, 1 ;  /* 0x3f80000017178820 */ /* 0x000fc80000400000 */
[----:B------:R-:W-:Y:S01]  /*0730*/  @!P0 FMUL R16, R23, 1 ;  /* 0x3f80000017108820 */ /* 0x000fe20000400000 */
[----:B------:R-:W-:Y:S06]  /*0740*/  @!P0 BRA `(.L_x_67) ;  /* 0x0000000000288947 */ /* 0x000fec0003800000 */
[----:B------:R-:W-:-:S04]  /*0750*/  ISETP.NE.AND P0, PT, R20, 0x7, PT ;  /* 0x000000071400780c */ /* 0x000fc80003f05270 */
[----:B------:R-:W-:-:S13]  /*0760*/  ISETP.EQ.AND P0, PT, R21, 0xf, !P0 ;  /* 0x0000000f1500780c */ /* 0x000fda0004702270 */
[----:B------:R-:W0:Y:S01]  /*0770*/  @!P0 I2F.U16 R20, R20 ;  /* 0x0000001400148306 */ /* 0x000e220000101000 */
[----:B------:R-:W-:Y:S02]  /*0780*/  @!P0 MOV R23, 0x3f800000 ;  /* 0x3f80000000178802 */ /* 0x000fe40000000f00 */
[----:B------:R-:W-:-:S03]  /*0790*/  @!P0 LEA R24, R21, 0x3c000000, 0x17 ;  /* 0x3c00000015188811 */ /* 0x000fc600078eb8ff */
[----:B0-----:R-:W-:-:S04]  /*07a0*/  @!P0 FFMA R21, R20, 0.125, R23 ;  /* 0x3e00000014158823 */ /* 0x001fc80000000017 */
[----:B------:R-:W-:-:S04]  /*07b0*/  @!P0 FMUL R21, R21, R24 ;  /* 0x0000001815158220 */ /* 0x000fc80000400000 */
[----:B------:R-:W-:-:S04]  /*07c0*/  @!P0 FMUL R21, R21, 1 ;  /* 0x3f80000015158820 */ /* 0x000fc80000400000 */
[----:B------:R-:W-:-:S04]  /*07d0*/  @!P0 FMUL R21, R21, 1 ;  /* 0x3f80000015158820 */ /* 0x000fc80000400000 */
[----:B------:R-:W-:-:S07]  /*07e0*/  @!P0 FMUL R16, R21, 1 ;  /* 0x3f80000015108820 */ /* 0x000fce0000400000 */
.L_x_67:
[----:B------:R-:W-:Y:S05]  /*07f0*/  BSYNC.RECONVERGENT B0 ;  /* 0x0000000000007941 */ /* 0x000fea0003800200 */
.L_x_66:
[----:B------:R-:W-:Y:S01]  /*0800*/  BSSY.RECONVERGENT B0, `(.L_x_68) ;  /* 0x0000016000007945 */ /* 0x000fe20003800200 */
[----:B------:R-:W-:Y:S01]  /*0810*/  FSEL R16, -R16, R16, !P3 ;  /* 0x0000001010107208 */ /* 0x000fe20005800100 */
[----:B------:R-:W-:Y:S02]  /*0820*/  IMAD.MOV.U32 R20, RZ, RZ, RZ ;  /* 0x000000ffff147224 */ /* 0x000fe400078e00ff */
[----:B------:R-:W-:Y:S05]  /*0830*/  @!P2 BRA `(.L_x_69) ;  /* 0x000000000048a947 */ /* 0x000fea0003800000 */
        /* <DEDUP_REMOVED lines=11> */
[----:B------:R-:W-:Y:S01]  /*08f0*/  @!P0 IMAD.MOV.U32 R24, RZ, RZ, 0x3f800000 ;  /* 0x3f800000ff188424 */ /* 0x000fe200078e00ff */
[----:B------:R-:W-:-:S03]  /*0900*/  @!P0 LEA R21, R18, 0x3c000000, 0x17 ;  /* 0x3c00000012158811 */ /* 0x000fc600078eb8ff */
[----:B0-----:R-:W-:-:S04]  /*0910*/  @!P0 FFMA R18, R17, 0.125, R24 ;  /* 0x3e00000011128823 */ /* 0x001fc80000000018 */
[----:B------:R-:W-:-:S04]  /*0920*/  @!P0 FMUL R18, R18, R21 ;  /* 0x0000001512128220 */ /* 0x000fc80000400000 */
[----:B------:R-:W-:-:S04]  /*0930*/  @!P0 FMUL R18, R18, 1 ;  /* 0x3f80000012128820 */ /* 0x000fc80000400000 */
[----:B------:R-:W-:-:S04]  /*0940*/  @!P0 FMUL R18, R18, 1 ;  /* 0x3f80000012128820 */ /* 0x000fc80000400000 */
[----:B------:R-:W-:-:S07]  /*0950*/  @!P0 FMUL R20, R18, 1 ;  /* 0x3f80000012148820 */ /* 0x000fce0000400000 */
.L_x_69:
[----:B------:R-:W-:Y:S05]  /*0960*/  BSYNC.RECONVERGENT B0 ;  /* 0x0000000000007941 */ /* 0x000fea0003800200 */
.L_x_68:
[----:B------:R-:W-:Y:S01]  /*0970*/  ISETP.NE.AND P0, PT, R22, RZ, PT ;  /* 0x000000ff1600720c */ /* 0x000fe20003f05270 */
[----:B-----5:R-:W-:Y:S01]  /*0980*/  FFMA R19, R16, R14, R19 ;  /* 0x0000000e10137223 */ /* 0x020fe20000000013 */
[----:B------:R-:W-:Y:S01]  /*0990*/  FSEL R20, -R20, R20, !P1 ;  /* 0x0000001414147208 */ /* 0x000fe20004800100 */
[----:B------:R-:W-:Y:S01]  /*09a0*/  BSSY.RECONVERGENT B0, `(.L_x_70) ;  /* 0x0000016000007945 */ /* 0x000fe20003800200 */
[----:B------:R-:W-:-:S03]  /*09b0*/  IMAD.MOV.U32 R14, RZ, RZ, RZ ;  /* 0x000000ffff0e7224 */ /* 0x000fc600078e00ff */
[----:B------:R-:W-:-:S06]  /*09c0*/  FFMA R9, R20, R9, R19 ;  /* 0x0000000914097223 */ /* 0x000fcc0000000013 */
        /* <DEDUP_REMOVED lines=19> */
.L_x_71:
[----:B------:R-:W-:Y:S05]  /*0b00*/  BSYNC.RECONVERGENT B0 ;  /* 0x0000000000007941 */ /* 0x000fea0003800200 */
.L_x_70:
[----:B------:R0:W2:Y:S01]  /*0b10*/  LDG.E.CONSTANT R16, desc[UR8][R4.64+0x4] ;  /* 0x0000040804107981 */ /* 0x0000a2000c1e9900 */
[----:B------:R-:W-:Y:S01]  /*0b20*/  UIADD3 UR5, UPT, UPT, UR5, 0x4, URZ ;  /* 0x0000000405057890 */ /* 0x000fe2000fffe0ff */
[----:B------:R-:W-:Y:S02]  /*0b30*/  PRMT R10, R10, 0x8880, RZ ;  /* 0x000088800a0a7816 */ /* 0x000fe400000000ff */
[----:B------:R-:W-:Y:S01]  /*0b40*/  IADD3 R2, P1, PT, R2, 0x4, RZ ;  /* 0x0000000402027810 */ /* 0x000fe20007f3e0ff */
[----:B------:R-:W-:Y:S01]  /*0b50*/  UISETP.NE.AND UP0, UPT, UR5, URZ, UPT ;  /* 0x000000ff0500728c */ /* 0x000fe2000bf05270 */
[----:B------:R-:W-:Y:S02]  /*0b60*/  ISETP.GE.AND P0, PT, R10, RZ, PT ;  /* 0x000000ff0a00720c */ /* 0x000fe40003f06270 */
[----:B------:R-:W-:Y:S01]  /*0b70*/  IADD3 R10, P2, PT, R4, 0x10, RZ ;  /* 0x00000010040a7810 */ /* 0x000fe20007f5e0ff */
[----:B------:R-:W-:Y:S01]  /*0b80*/  IMAD.X R3, RZ, RZ, R3, P1 ;  /* 0x000000ffff037224 */ /* 0x000fe200008e0603 */
[----:B------:R-:W-:-:S03]  /*0b90*/  FSEL R14, -R14, R14, !P0 ;  /* 0x0000000e0e0e7208 */ /* 0x000fc60004000100 */
[----:B0-----:R-:W-:Y:S02]  /*0ba0*/  IMAD.X R5, RZ, RZ, R5, P2 ;  /* 0x000000ffff057224 */ /* 0x001fe400010e0605 */
[----:B--2---:R-:W-:Y:S01]  /*0bb0*/  FFMA R16, R14, R16, R9 ;  /* 0x000000100e107223 */ /* 0x004fe20000000009 */
[----:B------:R-:W-:Y:S06]  /*0bc0*/  BRA.U UP0, `(.L_x_72) ;  /* 0xfffffff500a87547 */ /* 0x000fec000b83ffff */
.L_x_61:
[----:B------:R-:W-:-:S09]  /*0bd0*/  UISETP.NE.AND UP0, UPT, UR6, URZ, UPT ;  /* 0x000000ff0600728c */ /* 0x000fd2000bf05270 */
[----:B------:R-:W-:Y:S05]  /*0be0*/  BRA.U !UP0, `(.L_x_60) ;  /* 0x0000000108c87547 */ /* 0x000fea000b800000 */
[----:B------:R-:W0:Y:S01]  /*0bf0*/  LDC.64 R2, c[0x0][0x390] ;  /* 0x0000e400ff027b82 */ /* 0x000e220000000a00 */
[----:B------:R-:W1:Y:S01]  /*0c00*/  LDCU.64 UR10, c[0x0][0x388] ;  /* 0x00007100ff0a77ac */ /* 0x000e620008000a00 */
[----:B------:R-:W-:Y:S01]  /*0c10*/  IADD3 R5, P0, PT, R13, UR4, RZ ;  /* 0x000000040d057c10 */ /* 0x000fe2000ff1e0ff */
[----:B------:R-:W-:-:S03]  /*0c20*/  UIADD3 UR5, UPT, UPT, -UR6, URZ, URZ ;  /* 0x000000ff06057290 */ /* 0x000fc6000fffe1ff */
[----:B------:R-:W-:Y:S02]  /*0c30*/  IADD3.X R6, PT, PT, RZ, R6, RZ, P0, !PT ;  /* 0x00000006ff067210 */ /* 0x000fe400007fe4ff */
[----:B-1----:R-:W-:-:S04]  /*0c40*/  LEA R4, P1, R5, UR10, 0x2 ;  /* 0x0000000a05047c11 */ /* 0x002fc8000f8210ff */
[----:B------:R-:W-:Y:S02]  /*0c50*/  LEA.HI.X R5, R5, UR11, R6, 0x2, P1 ;  /* 0x0000000b05057c11 */ /* 0x000fe400088f1406 */
[----:B0-----:R-:W-:-:S04]  /*0c60*/  IADD3 R2, P2, P3, R11, UR4, R2 ;  /* 0x000000040b027c10 */ /* 0x001fc8000fb5e002 */
[----:B------:R-:W-:-:S09]  /*0c70*/  IADD3.X R3, PT, PT, R0, R3, RZ, P2, P3 ;  /* 0x0000000300037210 */ /* 0x000fd200017e64ff */
.L_x_75:
[----:B------:R-:W2:Y:S04]  /*0c80*/  LDG.E.U8.CONSTANT R6, desc[UR8][R2.64] ;  /* 0x0000000802067981 */ /* 0x000ea8000c1e9100 */
[----:B------:R0:W5:Y:S01]  /*0c90*/  LDG.E.CONSTANT R9, desc[UR8][R4.64] ;  /* 0x0000000804097981 */ /* 0x000162000c1e9900 */
[----:B------:R-:W-:Y:S01]  /*0ca0*/  BSSY.RECONVERGENT B0, `(.L_x_73) ;  /* 0x000001d000007945 */ /* 0x000fe20003800200 */
[----:B--2---:R-:W-:Y:S02]  /*0cb0*/  SHF.R.U32.HI R0, RZ, 0x3, R6 ;  /* 0x00000003ff007819 */ /* 0x004fe40000011606 */
[----:B------:R-:W-:Y:S02]  /*0cc0*/  LOP3.LUT R10, R6, 0x7, RZ, 0xc0, !PT ;  /* 0x00000007060a7812 */ /* 0x000fe400078ec0ff */
[----:B------:R-:W-:-:S02]  /*0cd0*/  LOP3.LUT R11, R0, 0xf, RZ, 0xc0, !PT ;  /* 0x0000000f000b7812 */ /* 0x000fc400078ec0ff */
[----:B------:R-:W-:Y:S02]  /*0ce0*/  PRMT R6, R6, 0x8880, RZ ;  /* 0x0000888006067816 */ /* 0x000fe400000000ff */
[----:B------:R-:W-:Y:S02]  /*0cf0*/  LOP3.LUT R0, R11, R10, RZ, 0xfc, !PT ;  /* 0x0000000a0b007212 */ /* 0x000fe400078efcff */
[----:B------:R-:W-:Y:S02]  /*0d00*/  ISETP.GE.AND P1, PT, R6, RZ, PT ;  /* 0x000000ff0600720c */ /* 0x000fe40003f26270 */
[----:B------:R-:W-:-:S04]  /*0d10*/  PRMT R0, R0, 0x9910, RZ ;  /* 0x0000991000007816 */ /* 0x000fc800000000ff */
[----:B------:R-:W-:Y:S01]  /*0d20*/  ISETP.NE.AND P0, PT, R0, RZ, PT ;  /* 0x000000ff0000720c */ /* 0x000fe20003f05270 */
[----:B------:R-:W-:-:S12]  /*0d30*/  IMAD.MOV.U32 R0, RZ, RZ, RZ ;  /* 0x000000ffff007224 */ /* 0x000fd800078e00ff */
[----:B0-----:R-:W-:Y:S05]  /*0d40*/  @!P0 BRA `(.L_x_74) ;  /* 0x0000000000488947 */ /* 0x001fea0003800000 */
        /* <DEDUP_REMOVED lines=18> */
.L_x_74:
[----:B------:R-:W-:Y:S05]  /*0e70*/  BSYNC.RECONVERGENT B0 ;  /* 0x0000000000007941 */ /* 0x000fea0003800200 */
.L_x_73:
[----:B------:R-:W-:Y:S01]  /*0e80*/  UIADD3 UR5, UPT, UPT, UR5, 0x1, URZ ;  /* 0x0000000105057890 */ /* 0x000fe2000fffe0ff */
[----:B------:R-:W-:Y:S02]  /*0e90*/  FSEL R11, -R0, R0, !P1 ;  /* 0x00000000000b7208 */ /* 0x000fe40004800100 */
[----:B------:R-:W-:Y:S01]  /*0ea0*/  IADD3 R4, P0, PT, R4, 0x4, RZ ;  /* 0x0000000404047810 */ /* 0x000fe20007f1e0ff */
[----:B------:R-:W-:Y:S01]  /*0eb0*/  UISETP.NE.AND UP0, UPT, UR5, URZ, UPT ;  /* 0x000000ff0500728c */ /* 0x000fe2000bf05270 */
[----:B------:R-:W-:Y:S01]  /*0ec0*/  IADD3 R2, P1, PT, R2, 0x1, RZ ;  /* 0x0000000102027810 */ /* 0x000fe20007f3e0ff */
[----:B-----5:R-:W-:Y:S02]  /*0ed0*/  FFMA R16, R11, R9, R16 ;  /* 0x000000090b107223 */ /* 0x020fe40000000010 */
[----:B------:R-:W-:Y:S02]  /*0ee0*/  IMAD.X R5, RZ, RZ, R5, P0 ;  /* 0x000000ffff057224 */ /* 0x000fe400000e0605 */
[----:B------:R-:W-:-:S03]  /*0ef0*/  IMAD.X R3, RZ, RZ, R3, P1 ;  /* 0x000000ffff037224 */ /* 0x000fc600008e0603 */
[----:B------:R-:W-:Y:S05]  /*0f00*/  BRA.U UP0, `(.L_x_75) ;  /* 0xfffffffd005c7547 */ /* 0x000fea000b83ffff */
.L_x_60:
[----:B------:R-:W0:Y:S01]  /*0f10*/  LDC.64 R2, c[0x0][0x380] ;  /* 0x0000e000ff027b82 */ /* 0x000e220000000a00 */
[----:B------:R-:W1:Y:S01]  /*0f20*/  LDCU UR10, c[0x0][0x3a0] ;  /* 0x00007400ff0a77ac */ /* 0x000e620008000800 */
[----:B------:R-:W2:Y:S01]  /*0f30*/  LDCU UR7, c[0x0][0x398] ;  /* 0x00007300ff0777ac */ /* 0x000ea20008000800 */
[----:B-1----:R-:W-:Y:S02]  /*0f40*/  IMAD R7, R7, UR10, R8 ;  /* 0x0000000a07077c24 */ /* 0x002fe4000f8e0208 */
[----:B--2---:R-:W-:Y:S02]  /*0f50*/  FMUL R5, R16, UR7 ;  /* 0x0000000710057c20 */ /* 0x004fe40008400000 */
[----:B0-----:R-:W-:-:S05]  /*0f60*/  IMAD.WIDE R2, R7, 0x4, R2 ;  /* 0x0000000407027825 */ /* 0x001fca00078e0202 */
[----:B------:R-:W-:Y:S01]  /*0f70*/  STG.E desc[UR8][R2.64], R5 ;  /* 0x0000000502007986 */ /* 0x000fe2000c101908 */
[----:B------:R-:W-:Y:S05]  /*0f80*/  EXIT ;  /* 0x000000000000794d */ /* 0x000fea0003800000 */
.L_x_76:
        /* <DEDUP_REMOVED lines=15> */
.L_x_91:


//--------------------- .text.matmul_q4_f32       --------------------------
	.section	.text.matmul_q4_f32,"ax",@progbits
	.align	128
        .global         matmul_q4_f32
        .type           matmul_q4_f32,@function
        .size           matmul_q4_f32,(.L_x_92 - matmul_q4_f32)
        .other          matmul_q4_f32,@"STO_CUDA_ENTRY STV_DEFAULT"
matmul_q4_f32:
.text.matmul_q4_f32:
        /* <DEDUP_REMOVED lines=14> */
[----:B------:R-:W1:Y:S01]  /*00e0*/  LDC.64 R2, c[0x0][0x380] ;  /* 0x0000e000ff027b82 */ /* 0x000e620000000a00 */
[----:B------:R-:W-:Y:S02]  /*00f0*/  IMAD R5, R0, UR7, R7 ;  /* 0x0000000700057c24 */ /* 0x000fe4000f8e0207 */
[----:B------:R-:W-:Y:S01]  /*0100*/  HFMA2 R13, -RZ, RZ, 0, 0 ;  /* 0x00000000ff0d7431 */ /* 0x000fe200000001ff */
[----:B------:R-:W2:Y:S01]  /*0110*/  LDCU.64 UR8, c[0x0][0x358] ;  /* 0x00006b00ff0877ac */ /* 0x000ea20008000a00 */
[----:B0-----:R-:W-:Y:S01]  /*0120*/  UISETP.GE.AND UP0, UPT, UR5, 0x20, UPT ;  /* 0x000000200500788c */ /* 0x001fe2000bf06270 */
[----:B-1----:R-:W-:-:S08]  /*0130*/  IMAD.WIDE R2, R5, 0x4, R2 ;  /* 0x0000000405027825 */ /* 0x002fd000078e0202 */
[----:B--2---:R-:W-:Y:S05]  /*0140*/  BRA.U !UP0, `(.L_x_77) ;  /* 0x0000000d08747547 */ /* 0x004fea000b800000 */
[----:B------:R-:W0:Y:S01]  /*0150*/  LDC.64 R4, c[0x0][0x388] ;  /* 0x0000e200ff047b82 */ /* 0x000e220000000a00 */
[----:B------:R-:W-:Y:S02]  /*0160*/  USHF.R.S32.HI UR4, URZ, 0x1f, UR5 ;  /* 0x0000001fff047899 */ /* 0x000fe40008011405 */
[----:B------:R-:W-:Y:S01]  /*0170*/  IMAD R9, R0, UR5, RZ ;  /* 0x0000000500097c24 */ /* 0x000fe2000f8e02ff */
[----:B------:R-:W-:Y:S01]  /*0180*/  MOV R13, RZ ;  /* 0x000000ff000d7202 */ /* 0x000fe20000000f00 */
[----:B------:R-:W1:Y:S01]  /*0190*/  LDCU.64 UR10, c[0x0][0x390] ;  /* 0x00007200ff0a77ac */ /* 0x000e620008000a00 */
[----:B------:R-:W-:Y:S02]  /*01a0*/  ULEA.HI UR4, UR4, UR5, URZ, 0x5 ;  /* 0x0000000504047291 */ /* 0x000fe4000f8f28ff */
[----:B------:R-:W-:Y:S02]  /*01b0*/  USHF.R.U32.HI UR5, URZ, 0x1, UR5 ;  /* 0x00000001ff057899 */ /* 0x000fe40008011605 */
[----:B------:R-:W-:-:S04]  /*01c0*/  USHF.R.S32.HI UR4, URZ, 0x5, UR4 ;  /* 0x00000005ff047899 */ /* 0x000fc80008011404 */
[C---:B------:R-:W-:Y:S01]  /*01d0*/  IMAD R27, R7.reuse, UR5, RZ ;  /* 0x00000005071b7c24 */ /* 0x040fe2000f8e02ff */
[----:B------:R-:W-:Y:S02]  /*01e0*/  UIADD3 UR6, UPT, UPT, -UR4, URZ, URZ ;  /* 0x000000ff04067290 */ /* 0x000fe4000fffe1ff */
[----:B------:R-:W-:Y:S02]  /*01f0*/  IMAD R0, R7, UR4, RZ ;  /* 0x0000000407007c24 */ /* 0x000fe4000f8e02ff */
[----:B0-----:R-:W-:-:S03]  /*0200*/  IMAD.WIDE.U32 R4, R9, 0x4, R4 ;  /* 0x0000000409047825 */ /* 0x001fc600078e0004 */
[----:B------:R-:W-:-:S05]  /*0210*/  IADD3 R8, P0, PT, R4, 0x40, RZ ;  /* 0x0000004004087810 */ /* 0x000fca0007f1e0ff */
[----:B-1----:R-:W-:-:S08]  /*0220*/  IMAD.X R11, RZ, RZ, R5, P0 ;  /* 0x000000ffff0b7224 */ /* 0x002fd000000e0605 */
.L_x_78:
[----:B------:R-:W0:Y:S01]  /*0230*/  LDC.64 R6, c[0x0][0x398] ;  /* 0x0000e600ff067b82 */ /* 0x000e220000000a00 */
[----:B------:R-:W-:-:S04]  /*0240*/  IADD3 R4, P0, PT, R27, UR10, RZ ;  /* 0x0000000a1b047c10 */ /* 0x000fc8000ff1e0ff */
[----:B------:R-:W-:-:S05]  /*0250*/  LEA.HI.X.SX32 R5, R27, UR11, 0x1, P0 ;  /* 0x0000000b1b057c11 */ /* 0x000fca00080f0eff */
[----:B------:R-:W2:Y:S04]  /*0260*/  LDG.E.U8.CONSTANT R23, desc[UR8][R4.64] ;  /* 0x0000000804177981 */ /* 0x000ea8000c1e9100 */
[----:B------:R-:W3:Y:S04]  /*0270*/  LDG.E.U8.CONSTANT R24, desc[UR8][R4.64+0x1] ;  /* 0x0000010804187981 */ /* 0x000ee8000c1e9100 */
[----:B------:R-:W4:Y:S04]  /*0280*/  LDG.E.U8.CONSTANT R16, desc[UR8][R4.64+0x2] ;  /* 0x0000020804107981 */ /* 0x000f28000c1e9100 */
[----:B------:R-:W5:Y:S01]  /*0290*/  LDG.E.U8.CONSTANT R14, desc[UR8][R4.64+0x4] ;  /* 0x00000408040e7981 */ /* 0x000f62000c1e9100 */
[----:B0-----:R-:W-:-:S03]  /*02a0*/  IMAD.WIDE R6, R0, 0x2, R6 ;  /* 0x0000000200067825 */ /* 0x001fc600078e0206 */
[----:B------:R-:W5:Y:S04]  /*02b0*/  LDG.E.U8.CONSTANT R10, desc[UR8][R4.64+0x5] ;  /* 0x00000508040a7981 */ /* 0x000f68000c1e9100 */
[----:B------:R0:W3:Y:S04]  /*02c0*/  LDG.E.U16.CONSTANT R9, desc[UR8][R6.64] ;  /* 0x0000000806097981 */ /* 0x0000e8000c1e9500 */
[----:B------:R-:W5:Y:S01]  /*02d0*/  LDG.E.U8.CONSTANT R12, desc[UR8][R4.64+0x6] ;  /* 0x00000608040c7981 */ /* 0x000f62000c1e9100 */
[----:B0-----:R-:W-:Y:S01]  /*02e0*/  IMAD.MOV.U32 R6, RZ, RZ, R8 ;  /* 0x000000ffff067224 */ /* 0x001fe200078e0008 */
[----:B------:R-:W-:-:S02]  /*02f0*/  MOV R7, R11 ;  /* 0x0000000b00077202 */ /* 0x000fc40000000f00 */
[----:B------:R-:W5:Y:S04]  /*0300*/  LDG.E.U8.CONSTANT R11, desc[UR8][R4.64+0x3] ;  /* 0x00000308040b7981 */ /* 0x000f68000c1e9100 */
[----:B------:R-:W4:Y:S04]  /*0310*/  LDG.E.CONSTANT R22, desc[UR8][R6.64+-0x40] ;  /* 0xffffc00806167981 */ /* 0x000f28000c1e9900 */
[----:B------:R-:W5:Y:S04]  /*0320*/  LDG.E.CONSTANT R21, desc[UR8][R6.64+-0x3c] ;  /* 0xffffc40806157981 */ /* 0x000f68000c1e9900 */
[----:B------:R-:W5:Y:S04]  /*0330*/  LDG.E.CONSTANT R20, desc[UR8][R6.64+-0x38] ;  /* 0xffffc80806147981 */ /* 0x000f68000c1e9900 */
[----:B------:R-:W5:Y:S04]  /*0340*/  LDG.E.CONSTANT R15, desc[UR8][R6.64+-0x34] ;  /* 0xffffcc08060f7981 */ /* 0x000f68000c1e9900 */
[----:B------:R-:W5:Y:S04]  /*0350*/  LDG.E.CONSTANT R19, desc[UR8][R6.64+-0x30] ;  /* 0xffffd00806137981 */ /* 0x000f68000c1e9900 */
[----:B------:R-:W5:Y:S04]  /*0360*/  LDG.E.CONSTANT R17, desc[UR8][R6.64+-0x2c] ;  /* 0xffffd40806117981 */ /* 0x000f68000c1e9900 */
[----:B------:R-:W5:Y:S04]  /*0370*/  LDG.E.CONSTANT R18, desc[UR8][R6.64+-0x28] ;  /* 0xffffd80806127981 */ /* 0x000f68000c1e9900 */
[----:B------:R-:W5:Y:S01]  /*0380*/  LDG.E.CONSTANT R29, desc[UR8][R6.64+-0xc] ;  /* 0xfffff408061d7981 */ /* 0x000f62000c1e9900 */
[----:B--2---:R-:W-:-:S05]  /*0390*/  LOP3.LUT R8, R23, 0xf, RZ, 0xc0, !PT ;  /* 0x0000000f17087812 */ /* 0x004fca00078ec0ff */
[----:B------:R-:W-:-:S05]  /*03a0*/  VIADD R8, R8, 0xfffffff8 ;  /* 0xfffffff808087836 */ /* 0x000fca0000000000 */
[----:B------:R-:W-:Y:S01]  /*03b0*/  I2FP.F32.S32 R8, R8 ;  /* 0x0000000800087245 */ /* 0x000fe20000201400 */
[----:B---3--:R-:W-:-:S05]  /*03c0*/  HADD2.F32 R9, -RZ, R9.H0_H0 ;  /* 0x20000009ff097230 */ /* 0x008fca0000004100 */
[----:B------:R-:W-:-:S04]  /*03d0*/  FMUL R8, R9, R8 ;  /* 0x0000000809087220 */ /* 0x000fc80000400000 */
[----:B----4-:R-:W-:Y:S01]  /*03e0*/  FFMA R22, R8, R22, R13 ;  /* 0x0000001608167223 */ /* 0x010fe2000000000d */
[----:B------:R-:W-:Y:S02]  /*03f0*/  LOP3.LUT R8, R24, 0xf, RZ, 0xc0, !PT ;  /* 0x0000000f18087812 */ /* 0x000fe400078ec0ff */
[----:B------:R-:W-:Y:S02]  /*0400*/  LOP3.LUT R13, R16, 0xf, RZ, 0xc0, !PT ;  /* 0x0000000f100d7812 */ /* 0x000fe400078ec0ff */
[----:B------:R-:W-:-:S03]  /*0410*/  IADD3 R8, PT, PT, R8, -0x8, RZ ;  /* 0xfffffff808087810 */ /* 0x000fc60007ffe0ff */
[----:B------:R-:W-:Y:S01]  /*0420*/  VIADD R13, R13, 0xfffffff8 ;  /* 0xfffffff80d0d7836 */ /* 0x000fe20000000000 */
[----:B------:R-:W-:-:S04]  /*0430*/  I2FP.F32.S32 R8, R8 ;  /* 0x0000000800087245 */ /* 0x000fc80000201400 */
[----:B------:R-:W-:Y:S01]  /*0440*/  I2FP.F32.S32 R26, R13 ;  /* 0x0000000d001a7245 */ /* 0x000fe20000201400 */
[----:B------:R-:W-:Y:S02]  /*0450*/  FMUL R13, R9, R8 ;  /* 0x00000008090d7220 */ /* 0x000fe40000400000 */
[----:B------:R-:W2:Y:S02]  /*0460*/  LDG.E.U8.CONSTANT R8, desc[UR8][R4.64+0x7] ;  /* 0x0000070804087981 */ /* 0x000ea4000c1e9100 */
[----:B-----5:R-:W-:Y:S01]  /*0470*/  FFMA R13, R13, R21, R22 ;  /* 0x000000150d0d7223 */ /* 0x020fe20000000016 */
[----:B------:R-:W-:Y:S01]  /*0480*/  FMUL R22, R9, R26 ;  /* 0x0000001a09167220 */ /* 0x000fe20000400000 */
[----:B------:R-:W-:-:S03]  /*0490*/  LOP3.LUT R21, R11, 0xf, RZ, 0xc0, !PT ;  /* 0x0000000f0b157812 */ /* 0x000fc600078ec0ff */
[----:B------:R-:W-:Y:S01]  /*04a0*/  FFMA R22, R22, R20, R13 ;  /* 0x0000001416167223 */ /* 0x000fe2000000000d */
[----:B------:R-:W-:Y:S01]  /*04b0*/  LOP3.LUT R13, R14, 0xf, RZ, 0xc0, !PT ;  /* 0x0000000f0e0d7812 */ /* 0x000fe200078ec0ff */
[----:B------:R-:W3:Y:S01]  /*04c0*/  LDG.E.CONSTANT R20, desc[UR8][R6.64+-0x24] ;  /* 0xffffdc0806147981 */ /* 0x000ee2000c1e9900 */
[----:B------:R-:W-:-:S03]  /*04d0*/  IADD3 R21, PT, PT, R21, -0x8, RZ ;  /* 0xfffffff815157810 */ /* 0x000fc60007ffe0ff */
[----:B------:R-:W-:Y:S02]  /*04e0*/  VIADD R25, R13, 0xfffffff8 ;  /* 0xfffffff80d197836 */ /* 0x000fe40000000000 */
[----:B------:R-:W4:Y:S01]  /*04f0*/  LDG.E.U8.CONSTANT R13, desc[UR8][R4.64+0x8] ;  /* 0x00000808040d7981 */ /* 0x000f22000c1e9100 */
[----:B------:R-:W-:Y:S02]  /*0500*/  I2FP.F32.S32 R26, R21 ;  /* 0x00000015001a7245 */ /* 0x000fe40000201400 */
[----:B------:R-:W-:-:S03]  /*0510*/  I2FP.F32.S32 R28, R25 ;  /* 0x00000019001c7245 */ /* 0x000fc60000201400 */
[----:B------:R-:W-:-:S04]  /*0520*/  FMUL R21, R9, R26 ;  /* 0x0000001a09157220 */ /* 0x000fc80000400000 */
[----:B------:R-:W-:Y:S01]  /*0530*/  FFMA R22, R21, R15, R22 ;  /* 0x0000000f15167223 */ /* 0x000fe20000000016 */
[----:B------:R-:W-:Y:S01]  /*0540*/  FMUL R15, R9, R28 ;  /* 0x0000001c090f7220 */ /* 0x000fe20000400000 */
[----:B------:R-:W-:-:S03]  /*0550*/  LOP3.LUT R21, R10, 0xf, RZ, 0xc0, !PT ;  /* 0x0000000f0a157812 */ /* 0x000fc600078ec0ff */
[----:B------:R-:W-:Y:S02]  /*0560*/  FFMA R22, R15, R19, R22 ;  /* 0x000000130f167223 */ /* 0x000fe40000000016 */
[----:B------:R-:W5:Y:S01]  /*0570*/  LDG.E.CONSTANT R19, desc[UR8][R6.64+-0x20] ;  /* 0xffffe00806137981 */ /* 0x000f62000c1e9900 */
[----:B------:R-:W-:-:S03]  /*0580*/  IADD3 R21, PT, PT, R21, -0x8, RZ ;  /* 0xfffffff815157810 */ /* 0x000fc60007ffe0ff */
[----:B------:R-:W5:Y:S01]  /*0590*/  LDG.E.U8.CONSTANT R15, desc[UR8][R4.64+0x9] ;  /* 0x00000908040f7981 */ /* 0x000f62000c1e9100 */
[----:B------:R-:W-:-:S05]  /*05a0*/  I2FP.F32.S32 R26, R21 ;  /* 0x00000015001a7245 */ /* 0x000fca0000201400 */
[----:B------:R-:W-:-:S04]  /*05b0*/  FMUL R21, R9, R26 ;  /* 0x0000001a09157220 */ /* 0x000fc80000400000 */
[----:B------:R-:W-:Y:S02]  /*05c0*/  FFMA R25, R21, R17, R22 ;  /* 0x0000001115197223 */ /* 0x000fe40000000016 */
[----:B------:R-:W5:Y:S01]  /*05d0*/  LDG.E.CONSTANT R21, desc[UR8][R6.64+-0x1c] ;  /* 0xffffe40806157981 */ /* 0x000f62000c1e9900 */
[----:B------:R-:W-:-:S03]  /*05e0*/  LOP3.LUT R22, R12, 0xf, RZ, 0xc0, !PT ;  /* 0x0000000f0c167812 */ /* 0x000fc600078ec0ff */
[----:B------:R-:W5:Y:S02]  /*05f0*/  LDG.E.U8.CONSTANT R17, desc[UR8][R4.64+0xa] ;  /* 0x00000a0804117981 */ /* 0x000f64000c1e9100 */
[----:B------:R-:W-:-:S05]  /*0600*/  VIADD R22, R22, 0xfffffff8 ;  /* 0xfffffff816167836 */ /* 0x000fca0000000000 */
[----:B------:R-:W-:-:S05]  /*0610*/  I2FP.F32.S32 R22, R22 ;  /* 0x0000001600167245 */ /* 0x000fca0000201400 */
[----:B------:R-:W-:-:S04]  /*0620*/  FMUL R22, R9, R22 ;  /* 0x0000001609167220 */ /* 0x000fc80000400000 */
[----:B------:R-:W-:Y:S02]  /*0630*/  FFMA R25, R22, R18, R25 ;  /* 0x0000001216197223 */ /* 0x000fe40000000019 */
[----:B------:R-:W5:Y:S01]  /*0640*/  LDG.E.CONSTANT R18, desc[UR8][R6.64+-0x18] ;  /* 0xffffe80806127981 */ /* 0x000f62000c1e9900 */
[----:B--2---:R-:W-:-:S04]  /*0650*/  LOP3.LUT R22, R8, 0xf, RZ, 0xc0, !PT ;  /* 0x0000000f08167812 */ /* 0x004fc800078ec0ff */
[----:B------:R-:W-:-:S04]  /*0660*/  IADD3 R22, PT, PT, R22, -0x8, RZ ;  /* 0xfffffff816167810 */ /* 0x000fc80007ffe0ff */
[----:B------:R-:W-:-:S05]  /*0670*/  I2FP.F32.S32 R22, R22 ;  /* 0x0000001600167245 */ /* 0x000fca0000201400 */
[----:B------:R-:W-:-:S04]  /*0680*/  FMUL R22, R9, R22 ;  /* 0x0000001609167220 */ /* 0x000fc80000400000 */
[----:B---3--:R-:W-:Y:S01]  /*0690*/  FFMA R20, R22, R20, R25 ;  /* 0x0000001416147223 */ /* 0x008fe20000000019 */
[----:B----4-:R-:W-:-:S05]  /*06a0*/  LOP3.LUT R22, R13, 0xf, RZ, 0xc0, !PT ;  /* 0x0000000f0d167812 */ /* 0x010fca00078ec0ff */
[----:B------:R-:W-:-:S05]  /*06b0*/  VIADD R22, R22, 0xfffffff8 ;  /* 0xfffffff816167836 */ /* 0x000fca0000000000 */
[----:B------:R-:W-:-:S05]  /*06c0*/  I2FP.F32.S32 R22, R22 ;  /* 0x0000001600167245 */ /* 0x000fca0000201400 */
[----:B------:R-:W-:-:S04]  /*06d0*/  FMUL R25, R9, R22 ;  /* 0x0000001609197220 */ /* 0x000fc80000400000 */
[----:B-----5:R-:W-:Y:S01]  /*06e0*/  FFMA R22, R25, R19, R20 ;  /* 0x0000001319167223 */ /* 0x020fe20000000014 */
[----:B------:R-:W-:Y:S01]  /*06f0*/  LOP3.LUT R19, R15, 0xf, RZ, 0xc0, !PT ;  /* 0x0000000f0f137812 */ /* 0x000fe200078ec0ff */
[----:B------:R-:W2:Y:S03]  /*0700*/  LDG.E.U8.CONSTANT R20, desc[UR8][R4.64+0xb] ;  /* 0x00000b0804147981 */ /* 0x000ea6000c1e9100 */
[----:B------:R-:W-:-:S04]  /*0710*/  IADD3 R19, PT, PT, R19, -0x8, RZ ;  /* 0xfffffff813137810 */ /* 0x000fc80007ffe0ff */
[----:B------:R-:W-:-:S05]  /*0720*/  I2FP.F32.S32 R26, R19 ;  /* 0x00000013001a7245 */ /* 0x000fca0000201400 */
[----:B------:R-:W-:-:S04]  /*0730*/  FMUL R19, R9, R26 ;  /* 0x0000001a09137220 */ /* 0x000fc80000400000 */
[----:B------:R-:W-:Y:S02]  /*0740*/  FFMA R25, R19, R21, R22 ;  /* 0x0000001513197223 */ /* 0x000fe40000000016 */
[----:B------:R-:W3:Y:S01]  /*0750*/  LDG.E.CONSTANT R19, desc[UR8][R6.64+-0x14] ;  /* 0xffffec0806137981 */ /* 0x000ee2000c1e9900 */
[----:B------:R-:W-:-:S03]  /*0760*/  LOP3.LUT R22, R17, 0xf, RZ, 0xc0, !PT ;  /* 0x0000000f11167812 */ /* 0x000fc600078ec0ff */
[----:B------:R-:W4:Y:S02]  /*0770*/  LDG.E.U8.CONSTANT R21, desc[UR8][R4.64+0xc] ;  /* 0x00000c0804157981 */ /* 0x000f24000c1e9100 */
        /* <DEDUP_REMOVED lines=9> */
[----:B---3--:R-:W-:Y:S02]  /*0810*/  FFMA R19, R25, R19, R18 ;  /* 0x0000001319137223 */ /* 0x008fe40000000012 */
[----:B------:R-:W2:Y:S01]  /*0820*/  LDG.E.U8.CONSTANT R18, desc[UR8][R4.64+0xd] ;  /* 0x00000d0804127981 */ /* 0x000ea2000c1e9100 */
[----:B----4-:R-:W-:-:S04]  /*0830*/  LOP3.LUT R25, R21, 0xf, RZ, 0xc0, !PT ;  /* 0x0000000f15197812 */ /* 0x010fc800078ec0ff */
[----:B------:R-:W-:-:S04]  /*0840*/  IADD3 R25, PT, PT, R25, -0x8, RZ ;  /* 0xfffffff819197810 */ /* 0x000fc80007ffe0ff */
[----:B------:R-:W-:Y:S02]  /*0850*/  I2FP.F32.S32 R26, R25 ;  /* 0x00000019001a7245 */ /* 0x000fe40000201400 */
[----:B------:R-:W3:Y:S03]  /*0860*/  LDG.E.CONSTANT R25, desc[UR8][R6.64+-0x8] ;  /* 0xfffff80806197981 */ /* 0x000ee6000c1e9900 */
[----:B------:R-:W-:-:S04]  /*0870*/  FMUL R26, R9, R26 ;  /* 0x0000001a091a7220 */ /* 0x000fc80000400000 */
[----:B-----5:R-:W-:Y:S02]  /*0880*/  FFMA R22, R26, R22, R19 ;  /* 0x000000161a167223 */ /* 0x020fe40000000013 */
[----:B------:R-:W4:Y:S01]  /*0890*/  LDG.E.U8.CONSTANT R19, desc[UR8][R4.64+0xe] ;  /* 0x00000e0804137981 */ /* 0x000f22000c1e9100 */
[----:B--2---:R-:W-:-:S05]  /*08a0*/  LOP3.LUT R26, R18, 0xf, RZ, 0xc0, !PT ;  /* 0x0000000f121a7812 */ /* 0x004fca00078ec0ff */
[----:B------:R-:W-:-:S05]  /*08b0*/  VIADD R26, R26, 0xfffffff8 ;  /* 0xfffffff81a1a7836 */ /* 0x000fca0000000000 */
[----:B------:R-:W-:-:S05]  /*08c0*/  I2FP.F32.S32 R26, R26 ;  /* 0x0000001a001a7245 */ /* 0x000fca0000201400 */
[----:B------:R-:W-:-:S04]  /*08d0*/  FMUL R26, R9, R26 ;  /* 0x0000001a091a7220 */ /* 0x000fc80000400000 */
[----:B------:R-:W-:Y:S02]  /*08e0*/  FFMA R26, R26, R29, R22 ;  /* 0x0000001d1a1a7223 */ /* 0x000fe40000000016 */
[----:B------:R-:W2:Y:S01]  /*08f0*/  LDG.E.U8.CONSTANT R22, desc[UR8][R4.64+0xf] ;  /* 0x00000f0804167981 */ /* 0x000ea2000c1e9100 */
[----:B----4-:R-:W-:-:S03]  /*0900*/  LOP3.LUT R28, R19, 0xf, RZ, 0xc0, !PT ;  /* 0x0000000f131c7812 */ /* 0x010fc600078ec0ff */
[----:B------:R-:W4:Y:S01]  /*0910*/  LDG.E.CONSTANT R4, desc[UR8][R6.64+-0x4] ;  /* 0xfffffc0806047981 */ /* 0x000f22000c1e9900 */
[----:B------:R-:W-:-:S04]  /*0920*/  IADD3 R28, PT, PT, R28, -0x8, RZ ;  /* 0xfffffff81c1c7810 */ /* 0x000fc80007ffe0ff */
[----:B------:R-:W-:-:S05]  /*0930*/  I2FP.F32.S32 R28, R28 ;  /* 0x0000001c001c7245 */ /* 0x000fca0000201400 */
[----:B------:R-:W-:Y:S02]  /*0940*/  FMUL R29, R9, R28 ;  /* 0x0000001c091d7220 */ /* 0x000fe40000400000 */
[----:B------:R-:W5:Y:S02]  /*0950*/  LDG.E.CONSTANT R28, desc[UR8][R6.64] ;  /* 0x00000008061c7981 */ /* 0x000f64000c1e9900 */
[----:B---3--:R-:W-:Y:S02]  /*0960*/  FFMA R29, R29, R25, R26 ;  /* 0x000000191d1d7223 */ /* 0x008fe4000000001a */
[----:B------:R-:W3:Y:S01]  /*0970*/  LDG.E.CONSTANT R26, desc[UR8][R6.64+0x4] ;  /* 0x00000408061a7981 */ /* 0x000ee2000c1e9900 */
[----:B------:R-:W-:-:S03]  /*0980*/  LEA.HI R23, R23, 0xfffffff8, RZ, 0x1c ;  /* 0xfffffff817177811 */ /* 0x000fc600078fe0ff */
[----:B------:R-:W3:Y:S01]  /*0990*/  LDG.E.CONSTANT R25, desc[UR8][R6.64+0x8] ;  /* 0x0000080806197981 */ /* 0x000ee2000c1e9900 */
[----:B------:R-:W-:Y:S02]  /*09a0*/  LEA.HI R24, R24, 0xfffffff8, RZ, 0x1c ;  /* 0xfffffff818187811 */ /* 0x000fe400078fe0ff */
[----:B------:R-:W-:Y:S02]  /*09b0*/  LEA.HI R16, R16, 0xfffffff8, RZ, 0x1c ;  /* 0xfffffff810107811 */ /* 0x000fe400078fe0ff */
[----:B------:R-:W-:Y:S02]  /*09c0*/  I2FP.F32.S32 R24, R24 ;  /* 0x0000001800187245 */ /* 0x000fe40000201400 */
[----:B------:R-:W-:-:S03]  /*09d0*/  I2FP.F32.S32 R16, R16 ;  /* 0x0000001000107245 */ /* 0x000fc60000201400 */
[----:B------:R-:W-:Y:S01]  /*09e0*/  FMUL R24, R9, R24 ;  /* 0x0000001809187220 */ /* 0x000fe20000400000 */
[----:B--2---:R-:W-:-:S04]  /*09f0*/  LOP3.LUT R5, R22, 0xf, RZ, 0xc0, !PT ;  /* 0x0000000f16057812 */ /* 0x004fc800078ec0ff */
[----:B------:R-:W-:-:S04]  /*0a00*/  IADD3 R5, PT, PT, R5, -0x8, RZ ;  /* 0xfffffff805057810 */ /* 0x000fc80007ffe0ff */
[----:B------:R-:W-:-:S05]  /*0a10*/  I2FP.F32.S32 R5, R5 ;  /* 0x0000000500057245 */ /* 0x000fca0000201400 */
[----:B------:R-:W-:-:S04]  /*0a20*/  FMUL R5, R9, R5 ;  /* 0x0000000509057220 */ /* 0x000fc80000400000 */
[----:B----4-:R-:W-:Y:S01]  /*0a30*/  FFMA R29, R5, R4, R29 ;  /* 0x00000004051d7223 */ /* 0x010fe2000000001d */
[----:B------:R-:W-:Y:S01]  /*0a40*/  I2FP.F32.S32 R4, R23 ;  /* 0x0000001700047245 */ /* 0x000fe20000201400 */
[----:B------:R-:W2:Y:S04]  /*0a50*/  LDG.E.CONSTANT R5, desc[UR8][R6.64+0x10] ;  /* 0x0000100806057981 */ /* 0x000ea8000c1e9900 */
[----:B------:R-:W4:Y:S01]  /*0a60*/  LDG.E.CONSTANT R23, desc[UR8][R6.64+0xc] ;  /* 0x00000c0806177981 */ /* 0x000f22000c1e9900 */
[----:B------:R-:W-:-:S04]  /*0a70*/  FMUL R4, R9, R4 ;  /* 0x0000000409047220 */ /* 0x000fc80000400000 */
[----:B-----5:R-:W-:Y:S02]  /*0a80*/  FFMA R29, R4, R28, R29 ;  /* 0x0000001c041d7223 */ /* 0x020fe4000000001d */
[----:B------:R-:W5:Y:S02]  /*0a90*/  LDG.E.CONSTANT R4, desc[UR8][R6.64+0x14] ;  /* 0x0000140806047981 */ /* 0x000f64000c1e9900 */
[----:B---3--:R-:W-:Y:S01]  /*0aa0*/  FFMA R24, R24, R26, R29 ;  /* 0x0000001a18187223 */ /* 0x008fe2000000001d */
[----:B------:R-:W-:Y:S02]  /*0ab0*/  FMUL R29, R9, R16 ;  /* 0x00000010091d7220 */ /* 0x000fe40000400000 */
[----:B------:R-:W3:Y:S01]  /*0ac0*/  LDG.E.CONSTANT R16, desc[UR8][R6.64+0x18] ;  /* 0x0000180806107981 */ /* 0x000ee2000c1e9900 */
[----:B------:R-:W-:-:S04]  /*0ad0*/  LEA.HI R11, R11, 0xfffffff8, RZ, 0x1c ;  /* 0xfffffff80b0b7811 */ /* 0x000fc800078fe0ff */
[----:B------:R-:W-:Y:S01]  /*0ae0*/  I2FP.F32.S32 R26, R11 ;  /* 0x0000000b001a7245 */ /* 0x000fe20000201400 */
[----:B------:R-:W-:Y:S01]  /*0af0*/  FFMA R24, R29, R25, R24 ;  /* 0x000000191d187223 */ /* 0x000fe20000000018 */
[----:B------:R-:W-:Y:S01]  /*0b00*/  LEA.HI R14, R14, 0xfffffff8, RZ, 0x1c ;  /* 0xfffffff80e0e7811 */ /* 0x000fe200078fe0ff */
[----:B------:R-:W3:Y:S02]  /*0b10*/  LDG.E.CONSTANT R11, desc[UR8][R6.64+0x1c] ;  /* 0x00001c08060b7981 */ /* 0x000ee4000c1e9900 */
[----:B------:R-:W-:Y:S01]  /*0b20*/  FMUL R25, R9, R26 ;  /* 0x0000001a09197220 */ /* 0x000fe20000400000 */
[----:B------:R-:W-:-:S03]  /*0b30*/  LEA.HI R12, R12, 0xfffffff8, RZ, 0x1c ;  /* 0xfffffff80c0c7811 */ /* 0x000fc600078fe0ff */
[----:B----4-:R-:W-:Y:S01]  /*0b40*/  FFMA R24, R25, R23, R24 ;  /* 0x0000001719187223 */ /* 0x010fe20000000018 */
[----:B------:R-:W-:Y:S02]  /*0b50*/  LEA.HI R23, R10, 0xfffffff8, RZ, 0x1c ;  /* 0xfffffff80a177811 */ /* 0x000fe400078fe0ff */
[----:B------:R-:W-:Y:S02]  /*0b60*/  I2FP.F32.S32 R10, R14 ;  /* 0x0000000e000a7245 */ /* 0x000fe40000201400 */
[----:B------:R-:W4:Y:S01]  /*0b70*/  LDG.E.CONSTANT R14, desc[UR8][R6.64+0x20] ;  /* 0x00002008060e7981 */ /* 0x000f22000c1e9900 */
[----:B------:R-:W-:Y:S02]  /*0b80*/  I2FP.F32.S32 R26, R23 ;  /* 0x00000017001a7245 */ /* 0x000fe40000201400 */
[C---:B------:R-:W-:Y:S02]  /*0b90*/  FMUL R23, R9.reuse, R10 ;  /* 0x0000000a09177220 */ /* 0x040fe40000400000 */
[----:B------:R-:W4:Y:S01]  /*0ba0*/  LDG.E.CONSTANT R10, desc[UR8][R6.64+0x24] ;  /* 0x00002408060a7981 */ /* 0x000f22000c1e9900 */
[----:B------:R-:W-:Y:S01]  /*0bb0*/  FMUL R26, R9, R26 ;  /* 0x0000001a091a7220 */ /* 0x000fe20000400000 */
[----:B--2---:R-:W-:-:S02]  /*0bc0*/  FFMA R23, R23, R5, R24 ;  /* 0x0000000517177223 */ /* 0x004fc40000000018 */
[----:B------:R-:W2:Y:S02]  /*0bd0*/  LDG.E.CONSTANT R5, desc[UR8][R6.64+0x28] ;  /* 0x0000280806057981 */ /* 0x000ea4000c1e9900 */
[----:B-----5:R-:W-:Y:S02]  /*0be0*/  FFMA R25, R26, R4, R23 ;  /* 0x000000041a197223 */ /* 0x020fe40000000017 */
[----:B------:R-:W5:Y:S01]  /*0bf0*/  LDG.E.CONSTANT R4, desc[UR8][R6.64+0x2c] ;  /* 0x00002c0806047981 */ /* 0x000f62000c1e9900 */
[----:B------:R-:W-:-:S03]  /*0c00*/  I2FP.F32.S32 R24, R12 ;  /* 0x0000000c00187245 */ /* 0x000fc60000201400 */
[----:B------:R-:W5:Y:S02]  /*0c10*/  LDG.E.CONSTANT R12, desc[UR8][R6.64+0x30] ;  /* 0x00003008060c7981 */ /* 0x000f64000c1e9900 */
[----:B------:R-:W-:Y:S02]  /*0c20*/  FMUL R24, R9, R24 ;  /* 0x0000001809187220 */ /* 0x000fe40000400000 */
[----:B------:R-:W5:Y:S02]  /*0c30*/  LDG.E.CONSTANT R23, desc[UR8][R6.64+0x34] ;  /* 0x0000340806177981 */ /* 0x000f64000c1e9900 */
[----:B---3--:R-:W-:Y:S02]  /*0c40*/  FFMA R26, R24, R16, R25 ;  /* 0x00000010181a7223 */ /* 0x008fe40000000019 */
[----:B------:R-:W3:Y:S04]  /*0c50*/  LDG.E.CONSTANT R16, desc[UR8][R6.64+0x38] ;  /* 0x0000380806107981 */ /* 0x000ee8000c1e9900 */
[----:B------:R-:W3:Y:S01]  /*0c60*/  LDG.E.CONSTANT R24, desc[UR8][R6.64+0x3c] ;  /* 0x00003c0806187981 */ /* 0x000ee2000c1e9900 */
[----:B------:R-:W-:-:S02]  /*0c70*/  LEA.HI R8, R8, 0xfffffff8, RZ, 0x1c ;  /* 0xfffffff808087811 */ /* 0x000fc400078fe0ff */
[----:B------:R-:W-:Y:S02]  /*0c80*/  LEA.HI R13, R13, 0xfffffff8, RZ, 0x1c ;  /* 0xfffffff80d0d7811 */ /* 0x000fe400078fe0ff */
[----:B------:R-:W-:Y:S02]  /*0c90*/  I2FP.F32.S32 R8, R8 ;  /* 0x0000000800087245 */ /* 0x000fe40000201400 */
[----:B------:R-:W-:-:S03]  /*0ca0*/  LEA.HI R15, R15, 0xfffffff8, RZ, 0x1c ;  /* 0xfffffff80f0f7811 */ /* 0x000fc600078fe0ff */
[----:B------:R-:W-:Y:S01]  /*0cb0*/  FMUL R25, R9, R8 ;  /* 0x0000000809197220 */ /* 0x000fe20000400000 */
[----:B------:R-:W-:-:S03]  /*0cc0*/  I2FP.F32.S32 R8, R13 ;  /* 0x0000000d00087245 */ /* 0x000fc60000201400 */
[----:B------:R-:W-:Y:S01]  /*0cd0*/  FFMA R11, R25, R11, R26 ;  /* 0x0000000b190b7223 */ /* 0x000fe2000000001a */
[----:B------:R-:W-:Y:S01]  /*0ce0*/  I2FP.F32.S32 R26, R15 ;  /* 0x0000000f001a7245 */ /* 0x000fe20000201400 */
[----:B------:R-:W-:Y:S01]  /*0cf0*/  FMUL R8, R9, R8 ;  /* 0x0000000809087220 */ /* 0x000fe20000400000 */
[----:B------:R-:W-:Y:S02]  /*0d00*/  LEA.HI R17, R17, 0xfffffff8, RZ, 0x1c ;  /* 0xfffffff811117811 */ /* 0x000fe400078fe0ff */
[----:B------:R-:W-:Y:S01]  /*0d10*/  LEA.HI R20, R20, 0xfffffff8, RZ, 0x1c ;  /* 0xfffffff814147811 */ /* 0x000fe200078fe0ff */
[----:B------:R-:W-:Y:S01]  /*0d20*/  FMUL R26, R9, R26 ;  /* 0x0000001a091a7220 */ /* 0x000fe20000400000 */
[----:B------:R-:W-:Y:S02]  /*0d30*/  LEA.HI R21, R21, 0xfffffff8, RZ, 0x1c ;  /* 0xfffffff815157811 */ /* 0x000fe400078fe0ff */
[----:B------:R-:W-:Y:S02]  /*0d40*/  I2FP.F32.S32 R20, R20 ;  /* 0x0000001400147245 */ /* 0x000fe40000201400 */
[----:B------:R-:W-:-:S03]  /*0d50*/  LEA.HI R18, R18, 0xfffffff8, RZ, 0x1c ;  /* 0xfffffff812127811 */ /* 0x000fc600078fe0ff */
[----:B------:R-:W-:Y:S01]  /*0d60*/  FMUL R20, R9, R20 ;  /* 0x0000001409147220 */ /* 0x000fe20000400000 */
[----:B------:R-:W-:Y:S02]  /*0d70*/  LEA.HI R19, R19, 0xfffffff8, RZ, 0x1c ;  /* 0xfffffff813137811 */ /* 0x000fe400078fe0ff */
[----:B------:R-:W-:Y:S01]  /*0d80*/  I2FP.F32.S32 R18, R18 ;  /* 0x0000001200127245 */ /* 0x000fe20000201400 */
[----:B------:R-:W-:Y:S01]  /*0d90*/  UIADD3 UR6, UPT, UPT, UR6, 0x1, URZ ;  /* 0x0000000106067890 */ /* 0x000fe2000fffe0ff */
[----:B------:R-:W-:-:S03]  /*0da0*/  LEA.HI R22, R22, 0xfffffff8, RZ, 0x1c ;  /* 0xfffffff816167811 */ /* 0x000fc600078fe0ff */
[----:B------:R-:W-:Y:S01]  /*0db0*/  UISETP.NE.AND UP0, UPT, UR6, URZ, UPT ;  /* 0x000000ff0600728c */ /* 0x000fe2000bf05270 */
[----:B------:R-:W-:-:S05]  /*0dc0*/  I2FP.F32.S32 R22, R22 ;  /* 0x0000001600167245 */ /* 0x000fca0000201400 */
[----:B------:R-:W-:Y:S01]  /*0dd0*/  FMUL R22, R9, R22 ;  /* 0x0000001609167220 */ /* 0x000fe20000400000 */
[----:B------:R-:W-:Y:S02]  /*0de0*/  IADD3 R27, PT, PT, R27, 0x10, RZ ;  /* 0x000000101b1b7810 */ /* 0x000fe40007ffe0ff */
[----:B------:R-:W-:Y:S01]  /*0df0*/  IADD3 R0, PT, PT, R0, 0x1, RZ ;  /* 0x0000000100007810 */ /* 0x000fe20007ffe0ff */
[----:B----4-:R-:W-:Y:S01]  /*0e00*/  FFMA R11, R8, R14, R11 ;  /* 0x0000000e080b7223 */ /* 0x010fe2000000000b */
[----:B------:R-:W-:-:S03]  /*0e10*/  I2FP.F32.S32 R8, R17 ;  /* 0x0000001100087245 */ /* 0x000fc60000201400 */
[----:B------:R-:W-:Y:S02]  /*0e20*/  FFMA R10, R26, R10, R11 ;  /* 0x0000000a1a0a7223 */ /* 0x000fe4000000000b */
[----:B------:R-:W-:Y:S01]  /*0e30*/  FMUL R11, R9, R8 ;  /* 0x00000008090b7220 */ /* 0x000fe20000400000 */
[----:B------:R-:W-:-:S03]  /*0e40*/  I2FP.F32.S32 R8, R21 ;  /* 0x0000001500087245 */ /* 0x000fc60000201400 */
[----:B--2---:R-:W-:Y:S02]  /*0e50*/  FFMA R5, R11, R5, R10 ;  /* 0x000000050b057223 */ /* 0x004fe4000000000a */
[----:B------:R-:W-:Y:S02]  /*0e60*/  FMUL R8, R9, R8 ;  /* 0x0000000809087220 */ /* 0x000fe40000400000 */
[----:B-----5:R-:W-:Y:S01]  /*0e70*/  FFMA R5, R20, R4, R5 ;  /* 0x0000000414057223 */ /* 0x020fe20000000005 */
[----:B------:R-:W-:-:S03]  /*0e80*/  I2FP.F32.S32 R4, R19 ;  /* 0x0000001300047245 */ /* 0x000fc60000201400 */
[----:B------:R-:W-:Y:S01]  /*0e90*/  FFMA R8, R8, R12, R5 ;  /* 0x0000000c08087223 */ /* 0x000fe20000000005 */
[C---:B------:R-:W-:Y:S01]  /*0ea0*/  FMUL R5, R9.reuse, R18 ;  /* 0x0000001209057220 */ /* 0x040fe20000400000 */
[----:B------:R-:W-:-:S03]  /*0eb0*/  FMUL R4, R9, R4 ;  /* 0x0000000409047220 */ /* 0x000fc60000400000 */
[----:B------:R-:W-:Y:S01]  /*0ec0*/  FFMA R5, R5, R23, R8 ;  /* 0x0000001705057223 */ /* 0x000fe20000000008 */
[----:B------:R-:W-:-:S03]  /*0ed0*/  IADD3 R8, P0, PT, R6, 0x80, RZ ;  /* 0x0000008006087810 */ /* 0x000fc60007f1e0ff */
[----:B---3--:R-:W-:Y:S02]  /*0ee0*/  FFMA R5, R4, R16, R5 ;  /* 0x0000001004057223 */ /* 0x008fe40000000005 */
[----:B------:R-:W-:Y:S02]  /*0ef0*/  IMAD.X R11, RZ, RZ, R7, P0 ;  /* 0x000000ffff0b7224 */ /* 0x000fe400000e0607 */
[----:B------:R-:W-:Y:S01]  /*0f00*/  FFMA R13, R22, R24, R5 ;  /* 0x00000018160d7223 */ /* 0x000fe20000000005 */
[----:B------:R-:W-:Y:S06]  /*0f10*/  BRA.U UP0, `(.L_x_78) ;  /* 0xfffffff100c47547 */ /* 0x000fec000b83ffff */
.L_x_77:
[----:B------:R-:W-:Y:S01]  /*0f20*/  STG.E desc[UR8][R2.64], R13 ;  /* 0x0000000d02007986 */ /* 0x000fe2000c101908 */
[----:B------:R-:W-:Y:S05]  /*0f30*/  EXIT ;  /* 0x000000000000794d */ /* 0x000fea0003800000 */
.L_x_79:
        /* <DEDUP_REMOVED lines=12> */
.L_x_92:


//--------------------- .text.matmul_q8_f32       --------------------------
	.section	.text.matmul_q8_f32,"ax",@progbits
	.align	128
        .global         matmul_q8_f32
        .type           matmul_q8_f32,@function
        .size           matmul_q8_f32,(.L_x_93 - matmul_q8_f32)
        .other          matmul_q8_f32,@"STO_CUDA_ENTRY STV_DEFAULT"
matmul_q8_f32:
.text.matmul_q8_f32:
        /* <DEDUP_REMOVED lines=25> */
[----:B------:R-:W-:-:S04]  /*0190*/  ULEA.HI UR4, UR4, UR8, URZ, 0x5 ;  /* 0x0000000804047291 */ /* 0x000fc8000f8f28ff */
[----:B------:R-:W-:-:S04]  /*01a0*/  USHF.R.S32.HI UR4, URZ, 0x5, UR4 ;  /* 0x00000005ff047899 */ /* 0x000fc80008011404 */
[----:B------:R-:W-:Y:S02]  /*01b0*/  UIADD3 UR5, UPT, UPT, -UR4, URZ, URZ ;  /* 0x000000ff04057290 */ /* 0x000fe4000fffe1ff */
[----:B------:R-:W-:Y:S02]  /*01c0*/  IMAD R0, R7, UR4, RZ ;  /* 0x0000000407007c24 */ /* 0x000fe4000f8e02ff */
[----:B0-----:R-:W-:-:S04]  /*01d0*/  IMAD.WIDE.U32 R4, R9, 0x4, R4 ;  /* 0x0000000409047825 */ /* 0x001fc800078e0004 */
[----:B------:R-:W-:Y:S01]  /*01e0*/  IMAD R9, R7, UR8, RZ ;  /* 0x0000000807097c24 */ /* 0x000fe2000f8e02ff */
[----:B------:R-:W-:-:S04]  /*01f0*/  IADD3 R4, P0, PT, R4, 0x40, RZ ;  /* 0x0000004004047810 */ /* 0x000fc80007f1e0ff */
[----:B------:R-:W-:-:S09]  /*0200*/  IADD3.X R5, PT, PT, RZ, R5, RZ, P0, !PT ;  /* 0x00000005ff057210 */ /* 0x000fd200007fe4ff */
.L_x_81:
[----:B------:R-:W0:Y:S01]  /*0210*/  LDC.64 R6, c[0x0][0x390] ;  /* 0x0000e400ff067b82 */ /* 0x000e220000000a00 */
[----:B------:R-:W-:Y:S01]  /*0220*/  SHF.R.S32.HI R8, RZ, 0x1f, R9 ;  /* 0x0000001fff087819 */ /* 0x000fe20000011409 */
[----:B------:R-:W2:Y:S04]  /*0230*/  LDG.E.CONSTANT R18, desc[UR6][R4.64+-0x40] ;  /* 0xffffc00604127981 */ /* 0x000ea8000c1e9900 */
[----:B------:R-:W3:Y:S02]  /*0240*/  LDG.E.CONSTANT R13, desc[UR6][R4.64+-0x3c] ;  /* 0xffffc406040d7981 */ /* 0x000ee4000c1e9900 */
[----:B------:R-:W1:Y:S02]  /*0250*/  LDC.64 R28, c[0x0][0x398] ;  /* 0x0000e600ff1c7b82 */ /* 0x000e640000000a00 */
[----:B------:R-:W4:Y:S04]  /*0260*/  LDG.E.CONSTANT R15, desc[UR6][R4.64+-0x34] ;  /* 0xffffcc06040f7981 */ /* 0x000f28000c1e9900 */
[----:B------:R-:W5:Y:S04]  /*0270*/  LDG.E.CONSTANT R17, desc[UR6][R4.64+-0x30] ;  /* 0xffffd00604117981 */ /* 0x000f68000c1e9900 */
[----:B------:R-:W5:Y:S04]  /*0280*/  LDG.E.CONSTANT R20, desc[UR6][R4.64+-0x2c] ;  /* 0xffffd40604147981 */ /* 0x000f68000c1e9900 */
[----:B------:R-:W5:Y:S01]  /*0290*/  LDG.E.CONSTANT R14, desc[UR6][R4.64+-0x28] ;  /* 0xffffd806040e7981 */ /* 0x000f62000c1e9900 */
[----:B0-----:R-:W-:-:S04]  /*02a0*/  IADD3 R6, P0, P1, R9, 0xf, R6 ;  /* 0x0000000f09067810 */ /* 0x001fc8000791e006 */
[----:B------:R-:W-:Y:S02]  /*02b0*/  IADD3.X R7, PT, PT, R8, R7, RZ, P0, P1 ;  /* 0x0000000708077210 */ /* 0x000fe400007e24ff */
[----:B------:R-:W4:Y:S04]  /*02c0*/  LDG.E.CONSTANT R8, desc[UR6][R4.64+-0x38] ;  /* 0xffffc80604087981 */ /* 0x000f28000c1e9900 */
[----:B------:R-:W2:Y:S01]  /*02d0*/  LDG.E.U8.CONSTANT R24, desc[UR6][R6.64+-0xf] ;  /* 0xfffff10606187981 */ /* 0x000ea2000c1e9100 */
[----:B-1----:R-:W-:-:S03]  /*02e0*/  IMAD.WIDE R28, R0, 0x2, R28 ;  /* 0x00000002001c7825 */ /* 0x002fc600078e021c */
[----:B------:R-:W3:Y:S04]  /*02f0*/  LDG.E.U8.CONSTANT R19, desc[UR6][R6.64+-0xe] ;  /* 0xfffff20606137981 */ /* 0x000ee8000c1e9100 */
[----:B------:R-:W5:Y:S04]  /*0300*/  LDG.E.U16.CONSTANT R10, desc[UR6][R28.64] ;  /* 0x000000061c0a7981 */ /* 0x000f68000c1e9500 */
[----:B------:R-:W4:Y:S04]  /*0310*/  LDG.E.U8.CONSTANT R27, desc[UR6][R6.64+-0xd] ;  /* 0xfffff306061b7981 */ /* 0x000f28000c1e9100 */
[----:B------:R-:W4:Y:S04]  /*0320*/  LDG.E.U8.CONSTANT R21, desc[UR6][R6.64+-0xc] ;  /* 0xfffff40606157981 */ /* 0x000f28000c1e9100 */
[----:B------:R-:W4:Y:S04]  /*0330*/  LDG.E.U8.CONSTANT R23, desc[UR6][R6.64+-0xb] ;  /* 0xfffff50606177981 */ /* 0x000f28000c1e9100 */
[----:B------:R-:W4:Y:S04]  /*0340*/  LDG.E.U8.CONSTANT R22, desc[UR6][R6.64+-0xa] ;  /* 0xfffff60606167981 */ /* 0x000f28000c1e9100 */
[----:B------:R-:W4:Y:S04]  /*0350*/  LDG.E.U8.CONSTANT R26, desc[UR6][R6.64+-0x9] ;  /* 0xfffff706061a7981 */ /* 0x000f28000c1e9100 */
[----:B------:R-:W4:Y:S04]  /*0360*/  LDG.E.U8.CONSTANT R12, desc[UR6][R6.64+-0x8] ;  /* 0xfffff806060c7981 */ /* 0x000f28000c1e9100 */
[----:B------:R-:W4:Y:S01]  /*0370*/  LDG.E.U8.CONSTANT R16, desc[UR6][R6.64+-0x7] ;  /* 0xfffff90606107981 */ /* 0x000f22000c1e9100 */
[----:B--2---:R-:W0:Y:S08]  /*0380*/  I2F.S8 R25, R24 ;  /* 0x0000001800197306 */ /* 0x004e300000001400 */
[----:B---3--:R-:W1:Y:S01]  /*0390*/  I2F.S8 R19, R19 ;  /* 0x0000001300137306 */ /* 0x008e620000001400 */
[----:B-----5:R-:W-:-:S07]  /*03a0*/  HADD2.F32 R10, -RZ, R10.H0_H0 ;  /* 0x2000000aff0a7230 */ /* 0x020fce0000004100 */
[----:B----4-:R-:W2:Y:S01]  /*03b0*/  I2F.S8 R27, R27 ;  /* 0x0000001b001b7306 */ /* 0x010ea20000001400 */
[----:B0-----:R-:W-:Y:S02]  /*03c0*/  FMUL R28, R10, R25 ;  /* 0x000000190a1c7220 */ /* 0x001fe40000400000 */
[----:B------:R-:W3:Y:S02]  /*03d0*/  LDG.E.U8.CONSTANT R25, desc[UR6][R6.64+-0x5] ;  /* 0xfffffb0606197981 */ /* 0x000ee4000c1e9100 */
[----:B------:R-:W-:Y:S01]  /*03e0*/  FFMA R18, R28, R18, R11 ;  /* 0x000000121c127223 */ /* 0x000fe2000000000b */
[----:B-1----:R-:W-:Y:S02]  /*03f0*/  FMUL R11, R10, R19 ;  /* 0x000000130a0b7220 */ /* 0x002fe40000400000 */
[----:B------:R-:W0:Y:S01]  /*0400*/  I2F.S8 R21, R21 ;  /* 0x0000001500157306 */ /* 0x000e220000001400 */
[----:B------:R-:W4:Y:S01]  /*0410*/  LDG.E.U8.CONSTANT R19, desc[UR6][R6.64+-0x6] ;  /* 0xfffffa0606137981 */ /* 0x000f22000c1e9100 */
[----:B------:R-:W-:-:S03]  /*0420*/  FFMA R11, R11, R13, R18 ;  /* 0x0000000d0b0b7223 */ /* 0x000fc60000000012 */
[----:B------:R-:W5:Y:S01]  /*0430*/  LDG.E.CONSTANT R13, desc[UR6][R4.64+-0x24] ;  /* 0xffffdc06040d7981 */ /* 0x000f62000c1e9900 */
[----:B--2---:R-:W-:Y:S02]  /*0440*/  FMUL R18, R10, R27 ;  /* 0x0000001b0a127220 */ /* 0x004fe40000400000 */
[----:B------:R-:W1:Y:S02]  /*0450*/  I2F.S8 R23, R23 ;  /* 0x0000001700177306 */ /* 0x000e640000001400 */
[----:B------:R-:W-:Y:S02]  /*0460*/  FFMA R24, R18, R8, R11 ;  /* 0x0000000812187223 */ /* 0x000fe4000000000b */
[----:B------:R-:W2:Y:S04]  /*0470*/  LDG.E.CONSTANT R8, desc[UR6][R4.64+-0x20] ;  /* 0xffffe00604087981 */ /* 0x000ea8000c1e9900 */
[----:B------:R-:W2:Y:S01]  /*0480*/  LDG.E.U8.CONSTANT R18, desc[UR6][R6.64+-0x4] ;  /* 0xfffffc0606127981 */ /* 0x000ea2000c1e9100 */
[----:B0-----:R-:W-:-:S03]  /*0490*/  FMUL R27, R10, R21 ;  /* 0x000000150a1b7220 */ /* 0x001fc60000400000 */
[----:B------:R-:W2:Y:S01]  /*04a0*/  LDG.E.CONSTANT R11, desc[UR6][R4.64+-0x1c] ;  /* 0xffffe406040b7981 */ /* 0x000ea2000c1e9900 */
[----:B------:R-:W-:Y:S02]  /*04b0*/  FFMA R24, R27, R15, R24 ;  /* 0x0000000f1b187223 */ /* 0x000fe40000000018 */
[----:B------:R-:W0:Y:S01]  /*04c0*/  I2F.S8 R27, R22 ;  /* 0x00000016001b7306 */ /* 0x000e220000001400 */
[----:B------:R-:W2:Y:S01]  /*04d0*/  LDG.E.U8.CONSTANT R21, desc[UR6][R6.64+-0x3] ;  /* 0xfffffd0606157981 */ /* 0x000ea2000c1e9100 */
[----:B-1----:R-:W-:-:S03]  /*04e0*/  FMUL R29, R10, R23 ;  /* 0x000000170a1d7220 */ /* 0x002fc60000400000 */
[----:B------:R-:W2:Y:S01]  /*04f0*/  LDG.E.CONSTANT R15, desc[UR6][R4.64+-0x18] ;  /* 0xffffe806040f7981 */ /* 0x000ea2000c1e9900 */
[----:B------:R-:W-:Y:S02]  /*0500*/  FFMA R29, R29, R17, R24 ;  /* 0x000000111d1d7223 */ /* 0x000fe40000000018 */
[----:B------:R-:W1:Y:S01]  /*0510*/  I2F.S8 R23, R26 ;  /* 0x0000001a00177306 */ /* 0x000e620000001400 */
[----:B------:R-:W2:Y:S04]  /*0520*/  LDG.E.CONSTANT R17, desc[UR6][R4.64+-0x14] ;  /* 0xffffec0604117981 */ /* 0x000ea8000c1e9900 */
[----:B------:R-:W2:Y:S01]  /*0530*/  LDG.E.U8.CONSTANT R24, desc[UR6][R6.64+-0x2] ;  /* 0xfffffe0606187981 */ /* 0x000ea2000c1e9100 */
[----:B0-----:R-:W-:-:S03]  /*0540*/  FMUL R28, R10, R27 ;  /* 0x0000001b0a1c7220 */ /* 0x001fc60000400000 */
[----:B------:R-:W2:Y:S01]  /*0550*/  LDG.E.CONSTANT R22, desc[UR6][R4.64+-0xc] ;  /* 0xfffff40604167981 */ /* 0x000ea2000c1e9900 */
[----:B------:R-:W-:-:S03]  /*0560*/  FFMA R29, R28, R20, R29 ;  /* 0x000000141c1d7223 */ /* 0x000fc6000000001d */
[----:B------:R-:W2:Y:S01]  /*0570*/  LDG.E.CONSTANT R20, desc[UR6][R4.64+-0x10] ;  /* 0xfffff00604147981 */ /* 0x000ea2000c1e9900 */
[----:B-1----:R-:W-:-:S03]  /*0580*/  FMUL R28, R10, R23 ;  /* 0x000000170a1c7220 */ /* 0x002fc60000400000 */
[----:B------:R-:W2:Y:S01]  /*0590*/  LDG.E.U8.CONSTANT R23, desc[UR6][R6.64+-0x1] ;  /* 0xffffff0606177981 */ /* 0x000ea2000c1e9100 */
[----:B------:R-:W-:-:S03]  /*05a0*/  FFMA R28, R28, R14, R29 ;  /* 0x0000000e1c1c7223 */ /* 0x000fc6000000001d */
[----:B------:R-:W2:Y:S01]  /*05b0*/  LDG.E.CONSTANT R14, desc[UR6][R4.64+-0x8] ;  /* 0xfffff806040e7981 */ /* 0x000ea2000c1e9900 */
[----:B------:R0:W1:Y:S08]  /*05c0*/  I2F.S8 R29, R12 ;  /* 0x0000000c001d7306 */ /* 0x0000700000001400 */
[----:B------:R1:W1:Y:S01]  /*05d0*/  I2F.S8 R27, R16 ;  /* 0x00000010001b7306 */ /* 0x0002620000001400 */
[----:B0-----:R-:W2:Y:S01]  /*05e0*/  LDG.E.U8.CONSTANT R12, desc[UR6][R6.64+0x2] ;  /* 0x00000206060c7981 */ /* 0x001ea2000c1e9100 */
[----:B-1----:R-:W-:-:S03]  /*05f0*/  FMUL R29, R10, R29 ;  /* 0x0000001d0a1d7220 */ /* 0x002fc60000400000 */
[----:B------:R-:W2:Y:S01]  /*0600*/  LDG.E.CONSTANT R16, desc[UR6][R4.64+-0x4] ;  /* 0xfffffc0604107981 */ /* 0x000ea2000c1e9900 */
[----:B------:R-:W-:Y:S02]  /*0610*/  FMUL R26, R10, R27 ;  /* 0x0000001b0a1a7220 */ /* 0x000fe40000400000 */
[----:B---3--:R-:W-:Y:S08]  /*0620*/  I2F.S8 R25, R25 ;  /* 0x0000001900197306 */ /* 0x008ff00000001400 */
[----:B----4-:R-:W0:Y:S01]  /*0630*/  I2F.S8 R19, R19 ;  /* 0x0000001300137306 */ /* 0x010e220000001400 */
[----:B-----5:R-:W-:-:S02]  /*0640*/  FFMA R29, R29, R13, R28 ;  /* 0x0000000d1d1d7223 */ /* 0x020fc4000000001c */
[----:B------:R-:W3:Y:S02]  /*0650*/  LDG.E.U8.CONSTANT R13, desc[UR6][R6.64] ;  /* 0x00000006060d7981 */ /* 0x000ee4000c1e9100 */
[----:B--2---:R-:W-:Y:S02]  /*0660*/  FFMA R26, R26, R8, R29 ;  /* 0x000000081a1a7223 */ /* 0x004fe4000000001d */
[----:B------:R-:W2:Y:S01]  /*0670*/  LDG.E.U8.CONSTANT R8, desc[UR6][R6.64+0x1] ;  /* 0x0000010606087981 */ /* 0x000ea2000c1e9100 */
[----:B------:R1:W4:Y:S01]  /*0680*/  I2F.S8 R27, R18 ;  /* 0x00000012001b7306 */ /* 0x0003220000001400 */
[C---:B0-----:R-:W-:Y:S01]  /*0690*/  FMUL R29, R10.reuse, R19 ;  /* 0x000000130a1d7220 */ /* 0x041fe20000400000 */
[----:B------:R-:W-:-:S03]  /*06a0*/  FMUL R19, R10, R25 ;  /* 0x000000190a137220 */ /* 0x000fc60000400000 */
[----:B------:R-:W-:Y:S02]  /*06b0*/  FFMA R26, R29, R11, R26 ;  /* 0x0000000b1d1a7223 */ /* 0x000fe4000000001a */
[----:B------:R-:W5:Y:S01]  /*06c0*/  LDG.E.U8.CONSTANT R11, desc[UR6][R6.64+0x3] ;  /* 0x00000306060b7981 */ /* 0x000f62000c1e9100 */
[----:B------:R-:W0:Y:S03]  /*06d0*/  I2F.S8 R21, R21 ;  /* 0x0000001500157306 */ /* 0x000e260000001400 */
[----:B-1----:R-:W5:Y:S01]  /*06e0*/  LDG.E.CONSTANT R18, desc[UR6][R4.64+0x4] ;  /* 0x0000040604127981 */ /* 0x002f62000c1e9900 */
[----:B------:R-:W-:Y:S01]  /*06f0*/  FFMA R26, R19, R15, R26 ;  /* 0x0000000f131a7223 */ /* 0x000fe2000000001a */
[C---:B----4-:R-:W-:Y:S02]  /*0700*/  FMUL R27, R10.reuse, R27 ;  /* 0x0000001b0a1b7220 */ /* 0x050fe40000400000 */
[----:B------:R-:W4:Y:S02]  /*0710*/  LDG.E.U8.CONSTANT R15, desc[UR6][R6.64+0x4] ;  /* 0x00000406060f7981 */ /* 0x000f24000c1e9100 */
[----:B------:R-:W-:Y:S01]  /*0720*/  FFMA R27, R27, R17, R26 ;  /* 0x000000111b1b7223 */ /* 0x000fe2000000001a */
[----:B------:R-:W1:Y:S01]  /*0730*/  I2F.S8 R25, R24 ;  /* 0x0000001800197306 */ /* 0x000e620000001400 */
[----:B------:R-:W4:Y:S04]  /*0740*/  LDG.E.CONSTANT R17, desc[UR6][R4.64] ;  /* 0x0000000604117981 */ /* 0x000f28000c1e9900 */
[----:B------:R-:W4:Y:S01]  /*0750*/  LDG.E.U8.CONSTANT R19, desc[UR6][R6.64+0x5] ;  /* 0x0000050606137981 */ /* 0x000f22000c1e9100 */
[----:B0-----:R-:W-:-:S03]  /*0760*/  FMUL R26, R10, R21 ;  /* 0x000000150a1a7220 */ /* 0x001fc60000400000 */
[----:B------:R-:W4:Y:S01]  /*0770*/  LDG.E.U8.CONSTANT R21, desc[UR6][R6.64+0x6] ;  /* 0x0000060606157981 */ /* 0x000f22000c1e9100 */
[----:B------:R-:W-:Y:S01]  /*0780*/  FFMA R27, R26, R20, R27 ;  /* 0x000000141a1b7223 */ /* 0x000fe2000000001b */
[----:B------:R-:W0:Y:S02]  /*0790*/  I2F.S8 R23, R23 ;  /* 0x0000001700177306 */ /* 0x000e240000001400 */
[----:B------:R-:W4:Y:S01]  /*07a0*/  LDG.E.CONSTANT R20, desc[UR6][R4.64+0x8] ;  /* 0x0000080604147981 */ /* 0x000f22000c1e9900 */
[----:B-1----:R-:W-:-:S03]  /*07b0*/  FMUL R26, R10, R25 ;  /* 0x000000190a1a7220 */ /* 0x002fc60000400000 */
[----:B------:R-:W4:Y:S01]  /*07c0*/  LDG.E.CONSTANT R25, desc[UR6][R4.64+0xc] ;  /* 0x00000c0604197981 */ /* 0x000f22000c1e9900 */
[----:B------:R-:W-:-:S03]  /*07d0*/  FFMA R27, R26, R22, R27 ;  /* 0x000000161a1b7223 */ /* 0x000fc6000000001b */
[----:B------:R-:W4:Y:S04]  /*07e0*/  LDG.E.CONSTANT R24, desc[UR6][R4.64+0x10] ;  /* 0x0000100604187981 */ /* 0x000f28000c1e9900 */
[----:B------:R-:W4:Y:S01]  /*07f0*/  LDG.E.U8.CONSTANT R22, desc[UR6][R6.64+0x7] ;  /* 0x0000070606167981 */ /* 0x000f22000c1e9100 */
[----:B0-----:R-:W-:-:S04]  /*0800*/  FMUL R26, R10, R23 ;  /* 0x000000170a1a7220 */ /* 0x001fc80000400000 */
[----:B------:R-:W-:Y:S02]  /*0810*/  FFMA R27, R26, R14, R27 ;  /* 0x0000000e1a1b7223 */ /* 0x000fe4000000001b */
[----:B------:R-:W4:Y:S04]  /*0820*/  LDG.E.CONSTANT R26, desc[UR6][R4.64+0x14] ;  /* 0x00001406041a7981 */ /* 0x000f28000c1e9900 */
[----:B------:R-:W4:Y:S01]  /*0830*/  LDG.E.CONSTANT R14, desc[UR6][R4.64+0x18] ;  /* 0x00001806040e7981 */ /* 0x000f22000c1e9900 */
[----:B------:R0:W-:Y:S03]  /*0840*/  I2F.S8 R23, R12 ;  /* 0x0000000c00177306 */ /* 0x0001e60000001400 */
[----:B0-----:R-:W4:Y:S05]  /*0850*/  LDG.E.U8.CONSTANT R12, desc[UR6][R6.64+0xc] ;  /* 0x00000c06060c7981 */ /* 0x001f2a000c1e9100 */
[----:B---3--:R-:W0:Y:S08]  /*0860*/  I2F.S8 R13, R13 ;  /* 0x0000000d000d7306 */ /* 0x008e300000001400 */
[----:B--2---:R1:W2:Y:S01]  /*0870*/  I2F.S8 R29, R8 ;  /* 0x00000008001d7306 */ /* 0x0042a20000001400 */
[----:B0-----:R-:W-:-:S07]  /*0880*/  FMUL R28, R10, R13 ;  /* 0x0000000d0a1c7220 */ /* 0x001fce0000400000 */
[----:B-----5:R-:W0:Y:S01]  /*0890*/  I2F.S8 R11, R11 ;  /* 0x0000000b000b7306 */ /* 0x020e220000001400 */
[----:B-1----:R-:W3:Y:S01]  /*08a0*/  LDG.E.U8.CONSTANT R8, desc[UR6][R6.64+0xa] ;  /* 0x00000a0606087981 */ /* 0x002ee2000c1e9100 */
[----:B------:R-:W-:-:S03]  /*08b0*/  FFMA R28, R28, R16, R27 ;  /* 0x000000101c1c7223 */ /* 0x000fc6000000001b */
[----:B------:R-:W5:Y:S01]  /*08c0*/  LDG.E.U8.CONSTANT R16, desc[UR6][R6.64+0x8] ;  /* 0x0000080606107981 */ /* 0x000f62000c1e9100 */
[----:B--2---:R-:W-:Y:S02]  /*08d0*/  FMUL R29, R10, R29 ;  /* 0x0000001d0a1d7220 */ /* 0x004fe40000400000 */
[----:B----4-:R-:W1:Y:S01]  /*08e0*/  I2F.S8 R15, R15 ;  /* 0x0000000f000f7306 */ /* 0x010e620000001400 */
[----:B------:R-:W2:Y:S01]  /*08f0*/  LDG.E.CONSTANT R13, desc[UR6][R4.64+0x1c] ;  /* 0x00001c06040d7981 */ /* 0x000ea2000c1e9900 */
[----:B------:R-:W-:-:S03]  /*0900*/  FFMA R29, R29, R17, R28 ;  /* 0x000000111d1d7223 */ /* 0x000fc6000000001c */
[----:B------:R-:W4:Y:S01]  /*0910*/  LDG.E.U8.CONSTANT R17, desc[UR6][R6.64+0x9] ;  /* 0x0000090606117981 */ /* 0x000f22000c1e9100 */
[----:B------:R-:W-:Y:S02]  /*0920*/  FMUL R28, R10, R23 ;  /* 0x000000170a1c7220 */ /* 0x000fe40000400000 */
[----:B------:R-:W1:Y:S02]  /*0930*/  I2F.S8 R19, R19 ;  /* 0x0000001300137306 */ /* 0x000e640000001400 */
[----:B------:R-:W-:Y:S01]  /*0940*/  FFMA R29, R28, R18, R29 ;  /* 0x000000121c1d7223 */ /* 0x000fe2000000001d */
[C---:B0-----:R-:W-:Y:S02]  /*0950*/  FMUL R18, R10.reuse, R11 ;  /* 0x0000000b0a127220 */ /* 0x041fe40000400000 */
[----:B------:R-:W2:Y:S01]  /*0960*/  LDG.E.U8.CONSTANT R11, desc[UR6][R6.64+0xb] ;  /* 0x00000b06060b7981 */ /* 0x000ea2000c1e9100 */
[----:B-1----:R-:W-:Y:S01]  /*0970*/  FMUL R23, R10, R15 ;  /* 0x0000000f0a177220 */ /* 0x002fe20000400000 */
[----:B------:R-:W-:Y:S01]  /*0980*/  FFMA R18, R18, R20, R29 ;  /* 0x0000001412127223 */ /* 0x000fe2000000001d */
[----:B------:R-:W0:Y:S01]  /*0990*/  I2F.S8 R21, R21 ;  /* 0x0000001500157306 */ /* 0x000e220000001400 */
[----:B------:R-:W2:Y:S02]  /*09a0*/  LDG.E.U8.CONSTANT R15, desc[UR6][R6.64+0xd] ;  /* 0x00000d06060f7981 */ /* 0x000ea4000c1e9100 */
[----:B------:R-:W-:-:S02]  /*09b0*/  FFMA R23, R23, R25, R18 ;  /* 0x0000001917177223 */ /* 0x000fc40000000012 */
[----:B------:R-:W2:Y:S01]  /*09c0*/  LDG.E.CONSTANT R18, desc[UR6][R4.64+0x20] ;  /* 0x0000200604127981 */ /* 0x000ea2000c1e9900 */
[----:B------:R-:W-:-:S03]  /*09d0*/  FMUL R20, R10, R19 ;  /* 0x000000130a147220 */ /* 0x000fc60000400000 */
[----:B------:R-:W2:Y:S01]  /*09e0*/  LDG.E.U8.CONSTANT R19, desc[UR6][R6.64+0xe] ;  /* 0x00000e0606137981 */ /* 0x000ea2000c1e9100 */
[----:B------:R-:W-:-:S03]  /*09f0*/  FFMA R25, R20, R24, R23 ;  /* 0x0000001814197223 */ /* 0x000fc60000000017 */
[----:B------:R-:W2:Y:S01]  /*0a00*/  LDG.E.CONSTANT R20, desc[UR6][R4.64+0x24] ;  /* 0x0000240604147981 */ /* 0x000ea2000c1e9900 */
[----:B------:R-:W1:Y:S01]  /*0a10*/  I2F.S8 R27, R22 ;  /* 0x00000016001b7306 */ /* 0x000e620000001400 */
[----:B0-----:R-:W-:Y:S02]  /*0a20*/  FMUL R24, R10, R21 ;  /* 0x000000150a187220 */ /* 0x001fe40000400000 */
[----:B------:R-:W2:Y:S04]  /*0a30*/  LDG.E.CONSTANT R23, desc[UR6][R4.64+0x28] ;  /* 0x0000280604177981 */ /* 0x000ea8000c1e9900 */
[----:B------:R-:W2:Y:S01]  /*0a40*/  LDG.E.U8.CONSTANT R21, desc[UR6][R6.64+0xf] ;  /* 0x00000f0606157981 */ /* 0x000ea2000c1e9100 */
[----:B------:R-:W-:-:S03]  /*0a50*/  FFMA R29, R24, R26, R25 ;  /* 0x0000001a181d7223 */ /* 0x000fc60000000019 */
[----:B------:R0:W2:Y:S04]  /*0a60*/  LDG.E.U8.CONSTANT R25, desc[UR6][R6.64+0x10] ;  /* 0x0000100606197981 */ /* 0x0000a8000c1e9100 */
[----:B------:R-:W2:Y:S01]  /*0a70*/  LDG.E.CONSTANT R24, desc[UR6][R4.64+0x2c] ;  /* 0x00002c0604187981 */ /* 0x000ea2000c1e9900 */
[----:B-1----:R-:W-:-:S03]  /*0a80*/  FMUL R28, R10, R27 ;  /* 0x0000001b0a1c7220 */ /* 0x002fc60000400000 */
[----:B------:R-:W2:Y:S04]  /*0a90*/  LDG.E.CONSTANT R26, desc[UR6][R4.64+0x30] ;  /* 0x00003006041a7981 */ /* 0x000ea8000c1e9900 */
[----:B------:R-:W2:Y:S01]  /*0aa0*/  LDG.E.CONSTANT R27, desc[UR6][R4.64+0x34] ;  /* 0x00003406041b7981 */ /* 0x000ea2000c1e9900 */
[----:B------:R-:W-:-:S03]  /*0ab0*/  FFMA R28, R28, R14, R29 ;  /* 0x0000000e1c1c7223 */ /* 0x000fc6000000001d */
[----:B------:R-:W2:Y:S04]  /*0ac0*/  LDG.E.CONSTANT R22, desc[UR6][R4.64+0x38] ;  /* 0x0000380604167981 */ /* 0x000ea8000c1e9900 */
[----:B------:R1:W2:Y:S01]  /*0ad0*/  LDG.E.CONSTANT R14, desc[UR6][R4.64+0x3c] ;  /* 0x00003c06040e7981 */ /* 0x0002a2000c1e9900 */
[----:B0-----:R-:W-:Y:S01]  /*0ae0*/  I2F.S8 R7, R12 ;  /* 0x0000000c00077306 */ /* 0x001fe20000001400 */
[----:B------:R-:W-:-:S04]  /*0af0*/  UIADD3 UR5, UPT, UPT, UR5, 0x1, URZ ;  /* 0x0000000105057890 */ /* 0x000fc8000fffe0ff */
[----:B------:R-:W-:Y:S01]  /*0b00*/  UISETP.NE.AND UP0, UPT, UR5, URZ, UPT ;  /* 0x000000ff0500728c */ /* 0x000fe2000bf05270 */
[----:B-1----:R-:W-:Y:S02]  /*0b10*/  IADD3 R4, P0, PT, R4, 0x80, RZ ;  /* 0x0000008004047810 */ /* 0x002fe40007f1e0ff */
[----:B------:R-:W-:Y:S02]  /*0b20*/  IADD3 R0, PT, PT, R0, 0x1, RZ ;  /* 0x0000000100007810 */ /* 0x000fe40007ffe0ff */
[----:B------:R-:W-:Y:S02]  /*0b30*/  IADD3.X R5, PT, PT, RZ, R5, RZ, P0, !PT ;  /* 0x00000005ff057210 */ /* 0x000fe400007fe4ff */
[----:B------:R-:W-:Y:S01]  /*0b40*/  IADD3 R9, PT, PT, R9, 0x20, RZ ;  /* 0x0000002009097810 */ /* 0x000fe20007ffe0ff */
[----:B-----5:R-:W0:Y:S08]  /*0b50*/  I2F.S8 R29, R16 ;  /* 0x00000010001d7306 */ /* 0x020e300000001400 */
[----:B----4-:R-:W1:Y:S08]  /*0b60*/  I2F.S8 R17, R17 ;  /* 0x0000001100117306 */ /* 0x010e700000001400 */
[----:B---3--:R-:W3:Y:S01]  /*0b70*/  I2F.S8 R8, R8 ;  /* 0x0000000800087306 */ /* 0x008ee20000001400 */
[----:B0-----:R-:W-:-:S07]  /*0b80*/  FMUL R29, R10, R29 ;  /* 0x0000001d0a1d7220 */ /* 0x001fce0000400000 */
[----:B--2---:R-:W0:Y:S01]  /*0b90*/  I2F.S8 R11, R11 ;  /* 0x0000000b000b7306 */ /* 0x004e220000001400 */
[----:B------:R-:W-:Y:S01]  /*0ba0*/  FFMA R13, R29, R13, R28 ;  /* 0x0000000d1d0d7223 */ /* 0x000fe2000000001c */
[----:B-1----:R-:W-:-:S04]  /*0bb0*/  FMUL R6, R10, R17 ;  /* 0x000000110a067220 */ /* 0x002fc80000400000 */
[----:B------:R-:W-:Y:S01]  /*0bc0*/  FFMA R13, R6, R18, R13 ;  /* 0x00000012060d7223 */ /* 0x000fe2000000000d */
[----:B---3--:R-:W-:Y:S01]  /*0bd0*/  FMUL R6, R10, R8 ;  /* 0x000000080a067220 */ /* 0x008fe20000400000 */
[----:B------:R-:W1:Y:S03]  /*0be0*/  I2F.S8 R15, R15 ;  /* 0x0000000f000f7306 */ /* 0x000e660000001400 */
[----:B------:R-:W-:Y:S01]  /*0bf0*/  FFMA R6, R6, R20, R13 ;  /* 0x0000001406067223 */ /* 0x000fe2000000000d */
[----:B0-----:R-:W-:-:S04]  /*0c00*/  FMUL R13, R10, R11 ;  /* 0x0000000b0a0d7220 */ /* 0x001fc80000400000 */
[----:B------:R-:W0:Y:S01]  /*0c10*/  I2F.S8 R19, R19 ;  /* 0x0000001300137306 */ /* 0x000e220000001400 */
[----:B------:R-:W-:Y:S01]  /*0c20*/  FFMA R13, R13, R23, R6 ;  /* 0x000000170d0d7223 */ /* 0x000fe20000000006 */
[----:B------:R-:W-:-:S06]  /*0c30*/  FMUL R6, R10, R7 ;  /* 0x000000070a067220 */ /* 0x000fcc0000400000 */
[----:B------:R-:W2:Y:S01]  /*0c40*/  I2F.S8 R21, R21 ;  /* 0x0000001500157306 */ /* 0x000ea20000001400 */
[----:B------:R-:W-:Y:S01]  /*0c50*/  FFMA R13, R6, R24, R13 ;  /* 0x00000018060d7223 */ /* 0x000fe2000000000d */
[----:B-1----:R-:W-:-:S06]  /*0c60*/  FMUL R6, R10, R15 ;  /* 0x0000000f0a067220 */ /* 0x002fcc0000400000 */
[----:B------:R-:W1:Y:S01]  /*0c70*/  I2F.S8 R25, R25 ;  /* 0x0000001900197306 */ /* 0x000e620000001400 */
[----:B------:R-:W-:Y:S01]  /*0c80*/  FFMA R6, R6, R26, R13 ;  /* 0x0000001a06067223 */ /* 0x000fe2000000000d */
[----:B0-----:R-:W-:-:S04]  /*0c90*/  FMUL R7, R10, R19 ;  /* 0x000000130a077220 */ /* 0x001fc80000400000 */
[----:B------:R-:W-:Y:S01]  /*0ca0*/  FFMA R7, R7, R27, R6 ;  /* 0x0000001b07077223 */ /* 0x000fe20000000006 */
[----:B--2---:R-:W-:-:S04]  /*0cb0*/  FMUL R6, R10, R21 ;  /* 0x000000150a067220 */ /* 0x004fc80000400000 */
[----:B------:R-:W-:Y:S01]  /*0cc0*/  FFMA R7, R6, R22, R7 ;  /* 0x0000001606077223 */ /* 0x000fe20000000007 */
[----:B-1----:R-:W-:-:S04]  /*0cd0*/  FMUL R10, R10, R25 ;  /* 0x000000190a0a7220 */ /* 0x002fc80000400000 */
[----:B------:R-:W-:Y:S01]  /*0ce0*/  FFMA R11, R10, R14, R7 ;  /* 0x0000000e0a0b7223 */ /* 0x000fe20000000007 */
[----:B------:R-:W-:Y:S06]  /*0cf0*/  BRA.U UP0, `(.L_x_81) ;  /* 0xfffffff500447547 */ /* 0x000fec000b83ffff */
.L_x_80:
[----:B------:R-:W-:Y:S01]  /*0d00*/  STG.E desc[UR6][R2.64], R11 ;  /* 0x0000000b02007986 */ /* 0x000fe2000c101906 */
[----:B------:R-:W-:Y:S05]  /*0d10*/  EXIT ;  /* 0x000000000000794d */ /* 0x000fea0003800000 */
.L_x_82:
        /* <DEDUP_REMOVED lines=14> */
.L_x_93:


//--------------------- .nv.shared.gemv_q4_q8_dp4a --------------------------
	.section	.nv.shared.gemv_q4_q8_dp4a,"aw",@nobits
	.sectionflags	@""
	.align	16
	.zero		1024


//--------------------- .nv.shared.reserved.0     --------------------------
	.section	.nv.shared.reserved.0,"aw",@nobits
	.weak		__nv_reservedSMEM_offset_0_alias
	.size		__nv_reservedSMEM_offset_0_alias, 0, 64
	.other		__nv_reservedSMEM_offset_0_alias,@"STO_CUDA_RESERVED_SHARED STV_DEFAULT"
__nv_reservedSMEM_offset_0_alias:
	.zero		0
	.zero		64


//--------------------- .nv.shared.gemv_q8_q8_dp4a --------------------------
	.section	.nv.shared.gemv_q8_q8_dp4a,"aw",@nobits
	.sectionflags	@""
	.align	16
	.zero		1024


//--------------------- .nv.shared.quantize_f32_to_q8_1 --------------------------
	.section	.nv.shared.quantize_f32_to_q8_1,"aw",@nobits
	.sectionflags	@""
	.align	16
	.zero		1024


//--------------------- .nv.shared.gemv_q4_f32    --------------------------
	.section	.nv.shared.gemv_q4_f32,"aw",@nobits
	.sectionflags	@""
	.align	16
	.zero		1024


//--------------------- .nv.shared.gemv_q8_f32    --------------------------
	.section	.nv.shared.gemv_q8_f32,"aw",@nobits
	.sectionflags	@""
	.align	16
	.zero		1024


//--------------------- .nv.shared.matmul_q6k_f32 --------------------------
	.section	.nv.shared.matmul_q6k_f32,"aw",@nobits
	.sectionflags	@""
	.align	16
	.zero		1024


//--------------------- .nv.shared.matmul_fp8_f32 --------------------------
	.section	.nv.shared.matmul_fp8_f32,"aw",@nobits
	.sectionflags	@""
	.align	16
	.zero		1024


//--------------------- .nv.shared.matmul_q4_f32  --------------------------
	.section	.nv.shared.matmul_q4_f32,"aw",@nobits
	.sectionflags	@""
	.align	16
	.zero		1024


//--------------------- .nv.shared.matmul_q8_f32  --------------------------
	.section	.nv.shared.matmul_q8_f32,"aw",@nobits
	.sectionflags	@""
	.align	16
	.zero		1024


//--------------------- .nv.constant0.gemv_q4_q8_dp4a --------------------------
	.section	.nv.constant0.gemv_q4_q8_dp4a,"a",@progbits
	.sectionflags	@""
	.align	4
.nv.constant0.gemv_q4_q8_dp4a:
	.zero		952


//--------------------- .nv.constant0.gemv_q8_q8_dp4a --------------------------
	.section	.nv.constant0.gemv_q8_q8_dp4a,"a",@progbits
	.sectionflags	@""
	.align	4
.nv.constant0.gemv_q8_q8_dp4a:
	.zero		944


//--------------------- .nv.constant0.quantize_f32_to_q8_1 --------------------------
	.section	.nv.constant0.quantize_f32_to_q8_1,"a",@progbits
	.sectionflags	@""
	.align	4
.nv.constant0.quantize_f32_to_q8_1:
	.zero		932


//--------------------- .nv.constant0.gemv_q4_f32 --------------------------
	.section	.nv.constant0.gemv_q4_f32,"a",@progbits
	.sectionflags	@""
	.align	4
.nv.constant0.gemv_q4_f32:
	.zero		936


//--------------------- .nv.constant0.gemv_q8_f32 --------------------------
	.section	.nv.constant0.gemv_q8_f32,"a",@progbits
	.sectionflags	@""
	.align	4
.nv.constant0.gemv_q8_f32:
	.zero		936


//--------------------- .nv.constant0.matmul_q6k_f32 --------------------------
	.section	.nv.constant0.matmul_q6k_f32,"a",@progbits
	.sectionflags	@""
	.align	4
.nv.constant0.matmul_q6k_f32:
	.zero		932


//--------------------- .nv.constant0.matmul_fp8_f32 --------------------------
	.section	.nv.constant0.matmul_fp8_f32,"a",@progbits
	.sectionflags	@""
	.align	4
.nv.constant0.matmul_fp8_f32:
	.zero		936


//--------------------- .nv.constant0.matmul_q4_f32 --------------------------
	.section	.nv.constant0.matmul_q4_f32,"a",@progbits
	.sectionflags	@""
	.align	4
.nv.constant0.matmul_q4_f32:
	.zero		940


//--------------------- .nv.constant0.matmul_q8_f32 --------------------------
	.section	.nv.constant0.matmul_q8_f32,"a",@progbits
	.sectionflags	@""
	.align	4
.nv.constant0.matmul_q8_f32:
	.zero		940


//--------------------- SYMBOLS --------------------------

	.type		.nv.reservedSmem.offset0,@object
	.size		.nv.reservedSmem.offset0,0x4
	.type		.nv.reservedSmem.cap,@object
	.size		.nv.reservedSmem.cap,0x4
